//
// Generated by NVIDIA NVVM Compiler
//
// Compiler Build ID: CL-36424714
// Cuda compilation tools, release 13.0, V13.0.88
// Based on NVVM 20.0.0
//

.version 9.0
.target sm_100
.address_size 64

	// .globl	_ZN3cub18CUB_300001_SM_10006detail11EmptyKernelIvEEvv
// _ZZN3cub18CUB_300001_SM_10006detail10radix_sort31DeviceRadixSortSingleTileKernelINS1_5radix10policy_hubIiijE10Policy1000ELNS0_9SortOrderE0EiijNS1_21identity_decomposer_tEEEvPKT1_PSA_PKT2_PSE_T3_iiT4_E12temp_storage has been demoted
// _ZZN3cub18CUB_300001_SM_10006detail10radix_sort30DeviceRadixSortHistogramKernelINS1_5radix10policy_hubIiijE10Policy1000ELNS0_9SortOrderE0EijNS1_21identity_decomposer_tEEEvPT2_PKT1_SA_iiT3_E12temp_storage has been demoted
// _ZZN3cub18CUB_300001_SM_10006detail10radix_sort33DeviceRadixSortExclusiveSumKernelINS1_5radix10policy_hubIiijE10Policy1000EjEEvPT0_E12temp_storage has been demoted
// _ZZN3cub18CUB_300001_SM_10006detail10radix_sort29DeviceRadixSortOnesweepKernelINS1_5radix10policy_hubIiijE10Policy1000ELNS0_9SortOrderE0EiijiiNS1_21identity_decomposer_tEEEvPT5_SB_PT3_PKSC_PT1_PKSG_PT2_PKSK_T4_iiT6_E1s has been demoted
.global .align 1 .b8 _ZN30_INTERNAL_7054dc71_4_k_cu_main4cuda3std3__45__cpo5beginE[1];
.global .align 1 .b8 _ZN30_INTERNAL_7054dc71_4_k_cu_main4cuda3std3__45__cpo3endE[1];
.global .align 1 .b8 _ZN30_INTERNAL_7054dc71_4_k_cu_main4cuda3std3__45__cpo6cbeginE[1];
.global .align 1 .b8 _ZN30_INTERNAL_7054dc71_4_k_cu_main4cuda3std3__45__cpo4cendE[1];
.global .align 1 .b8 _ZN30_INTERNAL_7054dc71_4_k_cu_main4cuda3std3__45__cpo6rbeginE[1];
.global .align 1 .b8 _ZN30_INTERNAL_7054dc71_4_k_cu_main4cuda3std3__45__cpo4rendE[1];
.global .align 1 .b8 _ZN30_INTERNAL_7054dc71_4_k_cu_main4cuda3std3__45__cpo7crbeginE[1];
.global .align 1 .b8 _ZN30_INTERNAL_7054dc71_4_k_cu_main4cuda3std3__45__cpo5crendE[1];
.global .align 1 .b8 _ZN30_INTERNAL_7054dc71_4_k_cu_main4cuda3std3__432_GLOBAL__N__7054dc71_4_k_cu_main6ignoreE[1];
.global .align 1 .b8 _ZN30_INTERNAL_7054dc71_4_k_cu_main4cuda3std3__419piecewise_constructE[1];
.global .align 1 .b8 _ZN30_INTERNAL_7054dc71_4_k_cu_main4cuda3std3__48in_placeE[1];
.global .align 1 .b8 _ZN30_INTERNAL_7054dc71_4_k_cu_main4cuda3std3__420unreachable_sentinelE[1];
.global .align 1 .b8 _ZN30_INTERNAL_7054dc71_4_k_cu_main4cuda3std3__47nulloptE[1];
.global .align 1 .b8 _ZN30_INTERNAL_7054dc71_4_k_cu_main4cuda3std3__48unexpectE[1];
.global .align 1 .b8 _ZN30_INTERNAL_7054dc71_4_k_cu_main4cuda3std6ranges3__45__cpo4swapE[1];
.global .align 1 .b8 _ZN30_INTERNAL_7054dc71_4_k_cu_main4cuda3std6ranges3__45__cpo9iter_moveE[1];
.global .align 1 .b8 _ZN30_INTERNAL_7054dc71_4_k_cu_main4cuda3std6ranges3__45__cpo5beginE[1];
.global .align 1 .b8 _ZN30_INTERNAL_7054dc71_4_k_cu_main4cuda3std6ranges3__45__cpo3endE[1];
.global .align 1 .b8 _ZN30_INTERNAL_7054dc71_4_k_cu_main4cuda3std6ranges3__45__cpo6cbeginE[1];
.global .align 1 .b8 _ZN30_INTERNAL_7054dc71_4_k_cu_main4cuda3std6ranges3__45__cpo4cendE[1];
.global .align 1 .b8 _ZN30_INTERNAL_7054dc71_4_k_cu_main4cuda3std6ranges3__45__cpo7advanceE[1];
.global .align 1 .b8 _ZN30_INTERNAL_7054dc71_4_k_cu_main4cuda3std6ranges3__45__cpo9iter_swapE[1];
.global .align 1 .b8 _ZN30_INTERNAL_7054dc71_4_k_cu_main4cuda3std6ranges3__45__cpo4nextE[1];
.global .align 1 .b8 _ZN30_INTERNAL_7054dc71_4_k_cu_main4cuda3std6ranges3__45__cpo4prevE[1];
.global .align 1 .b8 _ZN30_INTERNAL_7054dc71_4_k_cu_main4cuda3std6ranges3__45__cpo4dataE[1];
.global .align 1 .b8 _ZN30_INTERNAL_7054dc71_4_k_cu_main4cuda3std6ranges3__45__cpo5cdataE[1];
.global .align 1 .b8 _ZN30_INTERNAL_7054dc71_4_k_cu_main4cuda3std6ranges3__45__cpo4sizeE[1];
.global .align 1 .b8 _ZN30_INTERNAL_7054dc71_4_k_cu_main4cuda3std6ranges3__45__cpo5ssizeE[1];
.global .align 1 .b8 _ZN30_INTERNAL_7054dc71_4_k_cu_main4cuda3std6ranges3__45__cpo8distanceE[1];
.global .align 1 .b8 _ZN30_INTERNAL_7054dc71_4_k_cu_main6thrust24THRUST_300001_SM_1000_NS6system6detail10sequential3seqE[1];
.global .align 1 .b8 _ZN30_INTERNAL_7054dc71_4_k_cu_main6thrust24THRUST_300001_SM_1000_NS12placeholders2_1E[1];
.global .align 1 .b8 _ZN30_INTERNAL_7054dc71_4_k_cu_main6thrust24THRUST_300001_SM_1000_NS12placeholders2_2E[1];
.global .align 1 .b8 _ZN30_INTERNAL_7054dc71_4_k_cu_main6thrust24THRUST_300001_SM_1000_NS12placeholders2_3E[1];
.global .align 1 .b8 _ZN30_INTERNAL_7054dc71_4_k_cu_main6thrust24THRUST_300001_SM_1000_NS12placeholders2_4E[1];
.global .align 1 .b8 _ZN30_INTERNAL_7054dc71_4_k_cu_main6thrust24THRUST_300001_SM_1000_NS12placeholders2_5E[1];
.global .align 1 .b8 _ZN30_INTERNAL_7054dc71_4_k_cu_main6thrust24THRUST_300001_SM_1000_NS12placeholders2_6E[1];
.global .align 1 .b8 _ZN30_INTERNAL_7054dc71_4_k_cu_main6thrust24THRUST_300001_SM_1000_NS12placeholders2_7E[1];
.global .align 1 .b8 _ZN30_INTERNAL_7054dc71_4_k_cu_main6thrust24THRUST_300001_SM_1000_NS12placeholders2_8E[1];
.global .align 1 .b8 _ZN30_INTERNAL_7054dc71_4_k_cu_main6thrust24THRUST_300001_SM_1000_NS12placeholders2_9E[1];
.global .align 1 .b8 _ZN30_INTERNAL_7054dc71_4_k_cu_main6thrust24THRUST_300001_SM_1000_NS12placeholders3_10E[1];

.visible .entry _ZN3cub18CUB_300001_SM_10006detail11EmptyKernelIvEEvv()
{


	ret;

}
	// .globl	_ZN3cub18CUB_300001_SM_10006detail10radix_sort31DeviceRadixSortSingleTileKernelINS1_5radix10policy_hubIiijE10Policy1000ELNS0_9SortOrderE0EiijNS1_21identity_decomposer_tEEEvPKT1_PSA_PKT2_PSE_T3_iiT4_
.visible .entry _ZN3cub18CUB_300001_SM_10006detail10radix_sort31DeviceRadixSortSingleTileKernelINS1_5radix10policy_hubIiijE10Policy1000ELNS0_9SortOrderE0EiijNS1_21identity_decomposer_tEEEvPKT1_PSA_PKT2_PSE_T3_iiT4_(
	.param .u64 .ptr .align 1 _ZN3cub18CUB_300001_SM_10006detail10radix_sort31DeviceRadixSortSingleTileKernelINS1_5radix10policy_hubIiijE10Policy1000ELNS0_9SortOrderE0EiijNS1_21identity_decomposer_tEEEvPKT1_PSA_PKT2_PSE_T3_iiT4__param_0,
	.param .u64 .ptr .align 1 _ZN3cub18CUB_300001_SM_10006detail10radix_sort31DeviceRadixSortSingleTileKernelINS1_5radix10policy_hubIiijE10Policy1000ELNS0_9SortOrderE0EiijNS1_21identity_decomposer_tEEEvPKT1_PSA_PKT2_PSE_T3_iiT4__param_1,
	.param .u64 .ptr .align 1 _ZN3cub18CUB_300001_SM_10006detail10radix_sort31DeviceRadixSortSingleTileKernelINS1_5radix10policy_hubIiijE10Policy1000ELNS0_9SortOrderE0EiijNS1_21identity_decomposer_tEEEvPKT1_PSA_PKT2_PSE_T3_iiT4__param_2,
	.param .u64 .ptr .align 1 _ZN3cub18CUB_300001_SM_10006detail10radix_sort31DeviceRadixSortSingleTileKernelINS1_5radix10policy_hubIiijE10Policy1000ELNS0_9SortOrderE0EiijNS1_21identity_decomposer_tEEEvPKT1_PSA_PKT2_PSE_T3_iiT4__param_3,
	.param .u32 _ZN3cub18CUB_300001_SM_10006detail10radix_sort31DeviceRadixSortSingleTileKernelINS1_5radix10policy_hubIiijE10Policy1000ELNS0_9SortOrderE0EiijNS1_21identity_decomposer_tEEEvPKT1_PSA_PKT2_PSE_T3_iiT4__param_4,
	.param .u32 _ZN3cub18CUB_300001_SM_10006detail10radix_sort31DeviceRadixSortSingleTileKernelINS1_5radix10policy_hubIiijE10Policy1000ELNS0_9SortOrderE0EiijNS1_21identity_decomposer_tEEEvPKT1_PSA_PKT2_PSE_T3_iiT4__param_5,
	.param .u32 _ZN3cub18CUB_300001_SM_10006detail10radix_sort31DeviceRadixSortSingleTileKernelINS1_5radix10policy_hubIiijE10Policy1000ELNS0_9SortOrderE0EiijNS1_21identity_decomposer_tEEEvPKT1_PSA_PKT2_PSE_T3_iiT4__param_6,
	.param .align 1 .b8 _ZN3cub18CUB_300001_SM_10006detail10radix_sort31DeviceRadixSortSingleTileKernelINS1_5radix10policy_hubIiijE10Policy1000ELNS0_9SortOrderE0EiijNS1_21identity_decomposer_tEEEvPKT1_PSA_PKT2_PSE_T3_iiT4__param_7[1]
)
.maxntid 256
.minnctapersm 1
{
	.reg .pred 	%p<72>;
	.reg .b16 	%rs<39>;
	.reg .b32 	%r<897>;
	.reg .b64 	%rd<16>;
	// demoted variable
	.shared .align 16 .b8 _ZZN3cub18CUB_300001_SM_10006detail10radix_sort31DeviceRadixSortSingleTileKernelINS1_5radix10policy_hubIiijE10Policy1000ELNS0_9SortOrderE0EiijNS1_21identity_decomposer_tEEEvPKT1_PSA_PKT2_PSE_T3_iiT4_E12temp_storage[33856];
	ld.param.u64 	%rd8, [_ZN3cub18CUB_300001_SM_10006detail10radix_sort31DeviceRadixSortSingleTileKernelINS1_5radix10policy_hubIiijE10Policy1000ELNS0_9SortOrderE0EiijNS1_21identity_decomposer_tEEEvPKT1_PSA_PKT2_PSE_T3_iiT4__param_0];
	ld.param.u64 	%rd5, [_ZN3cub18CUB_300001_SM_10006detail10radix_sort31DeviceRadixSortSingleTileKernelINS1_5radix10policy_hubIiijE10Policy1000ELNS0_9SortOrderE0EiijNS1_21identity_decomposer_tEEEvPKT1_PSA_PKT2_PSE_T3_iiT4__param_1];
	ld.param.u64 	%rd6, [_ZN3cub18CUB_300001_SM_10006detail10radix_sort31DeviceRadixSortSingleTileKernelINS1_5radix10policy_hubIiijE10Policy1000ELNS0_9SortOrderE0EiijNS1_21identity_decomposer_tEEEvPKT1_PSA_PKT2_PSE_T3_iiT4__param_2];
	ld.param.u64 	%rd7, [_ZN3cub18CUB_300001_SM_10006detail10radix_sort31DeviceRadixSortSingleTileKernelINS1_5radix10policy_hubIiijE10Policy1000ELNS0_9SortOrderE0EiijNS1_21identity_decomposer_tEEEvPKT1_PSA_PKT2_PSE_T3_iiT4__param_3];
	ld.param.u32 	%r302, [_ZN3cub18CUB_300001_SM_10006detail10radix_sort31DeviceRadixSortSingleTileKernelINS1_5radix10policy_hubIiijE10Policy1000ELNS0_9SortOrderE0EiijNS1_21identity_decomposer_tEEEvPKT1_PSA_PKT2_PSE_T3_iiT4__param_4];
	ld.param.u32 	%r303, [_ZN3cub18CUB_300001_SM_10006detail10radix_sort31DeviceRadixSortSingleTileKernelINS1_5radix10policy_hubIiijE10Policy1000ELNS0_9SortOrderE0EiijNS1_21identity_decomposer_tEEEvPKT1_PSA_PKT2_PSE_T3_iiT4__param_5];
	ld.param.u32 	%r304, [_ZN3cub18CUB_300001_SM_10006detail10radix_sort31DeviceRadixSortSingleTileKernelINS1_5radix10policy_hubIiijE10Policy1000ELNS0_9SortOrderE0EiijNS1_21identity_decomposer_tEEEvPKT1_PSA_PKT2_PSE_T3_iiT4__param_6];
	cvta.to.global.u64 	%rd9, %rd8;
	mov.u32 	%r1, %tid.x;
	mul.lo.s32 	%r2, %r1, 19;
	setp.ge.s32 	%p1, %r2, %r302;
	mul.wide.u32 	%rd10, %r2, 4;
	add.s64 	%rd1, %rd9, %rd10;
	mov.b32 	%r875, -1;
	@%p1 bra 	$L__BB1_2;
	ld.global.u32 	%r306, [%rd1];
	xor.b32  	%r875, %r306, -2147483648;
$L__BB1_2:
	add.s32 	%r5, %r2, 1;
	setp.ge.s32 	%p2, %r5, %r302;
	mov.b32 	%r874, -1;
	@%p2 bra 	$L__BB1_4;
	ld.global.u32 	%r308, [%rd1+4];
	xor.b32  	%r874, %r308, -2147483648;
$L__BB1_4:
	add.s32 	%r8, %r2, 2;
	setp.ge.s32 	%p3, %r8, %r302;
	mov.b32 	%r873, -1;
	@%p3 bra 	$L__BB1_6;
	ld.global.u32 	%r310, [%rd1+8];
	xor.b32  	%r873, %r310, -2147483648;
$L__BB1_6:
	add.s32 	%r11, %r2, 3;
	setp.ge.s32 	%p4, %r11, %r302;
	mov.b32 	%r872, -1;
	@%p4 bra 	$L__BB1_8;
	ld.global.u32 	%r312, [%rd1+12];
	xor.b32  	%r872, %r312, -2147483648;
$L__BB1_8:
	add.s32 	%r14, %r2, 4;
	setp.ge.s32 	%p5, %r14, %r302;
	mov.b32 	%r871, -1;
	@%p5 bra 	$L__BB1_10;
	ld.global.u32 	%r314, [%rd1+16];
	xor.b32  	%r871, %r314, -2147483648;
$L__BB1_10:
	add.s32 	%r17, %r2, 5;
	setp.ge.s32 	%p6, %r17, %r302;
	mov.b32 	%r870, -1;
	@%p6 bra 	$L__BB1_12;
	ld.global.u32 	%r316, [%rd1+20];
	xor.b32  	%r870, %r316, -2147483648;
$L__BB1_12:
	add.s32 	%r20, %r2, 6;
	setp.ge.s32 	%p7, %r20, %r302;
	mov.b32 	%r869, -1;
	@%p7 bra 	$L__BB1_14;
	ld.global.u32 	%r318, [%rd1+24];
	xor.b32  	%r869, %r318, -2147483648;
$L__BB1_14:
	add.s32 	%r23, %r2, 7;
	setp.ge.s32 	%p8, %r23, %r302;
	mov.b32 	%r868, -1;
	@%p8 bra 	$L__BB1_16;
	ld.global.u32 	%r320, [%rd1+28];
	xor.b32  	%r868, %r320, -2147483648;
$L__BB1_16:
	add.s32 	%r26, %r2, 8;
	setp.ge.s32 	%p9, %r26, %r302;
	mov.b32 	%r867, -1;
	@%p9 bra 	$L__BB1_18;
	ld.global.u32 	%r322, [%rd1+32];
	xor.b32  	%r867, %r322, -2147483648;
$L__BB1_18:
	add.s32 	%r29, %r2, 9;
	setp.ge.s32 	%p10, %r29, %r302;
	mov.b32 	%r866, -1;
	@%p10 bra 	$L__BB1_20;
	ld.global.u32 	%r324, [%rd1+36];
	xor.b32  	%r866, %r324, -2147483648;
$L__BB1_20:
	add.s32 	%r32, %r2, 10;
	setp.ge.s32 	%p11, %r32, %r302;
	mov.b32 	%r865, -1;
	@%p11 bra 	$L__BB1_22;
	ld.global.u32 	%r326, [%rd1+40];
	xor.b32  	%r865, %r326, -2147483648;
$L__BB1_22:
	add.s32 	%r35, %r2, 11;
	setp.ge.s32 	%p12, %r35, %r302;
	mov.b32 	%r864, -1;
	@%p12 bra 	$L__BB1_24;
	ld.global.u32 	%r328, [%rd1+44];
	xor.b32  	%r864, %r328, -2147483648;
$L__BB1_24:
	add.s32 	%r38, %r2, 12;
	setp.ge.s32 	%p13, %r38, %r302;
	mov.b32 	%r863, -1;
	@%p13 bra 	$L__BB1_26;
	ld.global.u32 	%r330, [%rd1+48];
	xor.b32  	%r863, %r330, -2147483648;
$L__BB1_26:
	add.s32 	%r41, %r2, 13;
	setp.ge.s32 	%p14, %r41, %r302;
	mov.b32 	%r862, -1;
	@%p14 bra 	$L__BB1_28;
	ld.global.u32 	%r332, [%rd1+52];
	xor.b32  	%r862, %r332, -2147483648;
$L__BB1_28:
	add.s32 	%r44, %r2, 14;
	setp.ge.s32 	%p15, %r44, %r302;
	mov.b32 	%r861, -1;
	@%p15 bra 	$L__BB1_30;
	ld.global.u32 	%r334, [%rd1+56];
	xor.b32  	%r861, %r334, -2147483648;
$L__BB1_30:
	add.s32 	%r47, %r2, 15;
	setp.ge.s32 	%p16, %r47, %r302;
	mov.b32 	%r860, -1;
	@%p16 bra 	$L__BB1_32;
	ld.global.u32 	%r336, [%rd1+60];
	xor.b32  	%r860, %r336, -2147483648;
$L__BB1_32:
	add.s32 	%r50, %r2, 16;
	setp.ge.s32 	%p17, %r50, %r302;
	mov.b32 	%r859, -1;
	@%p17 bra 	$L__BB1_34;
	ld.global.u32 	%r338, [%rd1+64];
	xor.b32  	%r859, %r338, -2147483648;
$L__BB1_34:
	add.s32 	%r53, %r2, 17;
	setp.ge.s32 	%p18, %r53, %r302;
	mov.b32 	%r858, -1;
	@%p18 bra 	$L__BB1_36;
	ld.global.u32 	%r340, [%rd1+68];
	xor.b32  	%r858, %r340, -2147483648;
$L__BB1_36:
	add.s32 	%r56, %r2, 18;
	setp.ge.s32 	%p19, %r56, %r302;
	mov.b32 	%r857, -1;
	@%p19 bra 	$L__BB1_38;
	ld.global.u32 	%r342, [%rd1+72];
	xor.b32  	%r857, %r342, -2147483648;
$L__BB1_38:
	bar.sync 	0;
	shfl.sync.idx.b32	%r59|%p20, %r302, 0, 31, -1;
	setp.ge.s32 	%p21, %r2, %r59;
	cvta.to.global.u64 	%rd11, %rd6;
	add.s64 	%rd2, %rd11, %rd10;
	@%p21 bra 	$L__BB1_40;
	ld.global.u32 	%r894, [%rd2];
$L__BB1_40:
	setp.ge.s32 	%p22, %r5, %r59;
	@%p22 bra 	$L__BB1_42;
	ld.global.u32 	%r893, [%rd2+4];
$L__BB1_42:
	setp.ge.s32 	%p23, %r8, %r59;
	@%p23 bra 	$L__BB1_44;
	ld.global.u32 	%r892, [%rd2+8];
$L__BB1_44:
	setp.ge.s32 	%p24, %r11, %r59;
	@%p24 bra 	$L__BB1_46;
	ld.global.u32 	%r891, [%rd2+12];
$L__BB1_46:
	setp.ge.s32 	%p25, %r14, %r59;
	@%p25 bra 	$L__BB1_48;
	ld.global.u32 	%r890, [%rd2+16];
$L__BB1_48:
	setp.ge.s32 	%p26, %r17, %r59;
	@%p26 bra 	$L__BB1_50;
	ld.global.u32 	%r889, [%rd2+20];
$L__BB1_50:
	setp.ge.s32 	%p27, %r20, %r59;
	@%p27 bra 	$L__BB1_52;
	ld.global.u32 	%r888, [%rd2+24];
$L__BB1_52:
	setp.ge.s32 	%p28, %r23, %r59;
	@%p28 bra 	$L__BB1_54;
	ld.global.u32 	%r887, [%rd2+28];
$L__BB1_54:
	setp.ge.s32 	%p29, %r26, %r59;
	@%p29 bra 	$L__BB1_56;
	ld.global.u32 	%r886, [%rd2+32];
$L__BB1_56:
	setp.ge.s32 	%p30, %r29, %r59;
	@%p30 bra 	$L__BB1_58;
	ld.global.u32 	%r885, [%rd2+36];
$L__BB1_58:
	setp.ge.s32 	%p31, %r32, %r59;
	@%p31 bra 	$L__BB1_60;
	ld.global.u32 	%r884, [%rd2+40];
$L__BB1_60:
	setp.ge.s32 	%p32, %r35, %r59;
	@%p32 bra 	$L__BB1_62;
	ld.global.u32 	%r883, [%rd2+44];
$L__BB1_62:
	setp.ge.s32 	%p33, %r38, %r59;
	@%p33 bra 	$L__BB1_64;
	ld.global.u32 	%r882, [%rd2+48];
$L__BB1_64:
	setp.ge.s32 	%p34, %r41, %r59;
	@%p34 bra 	$L__BB1_66;
	ld.global.u32 	%r881, [%rd2+52];
$L__BB1_66:
	setp.ge.s32 	%p35, %r44, %r59;
	@%p35 bra 	$L__BB1_68;
	ld.global.u32 	%r880, [%rd2+56];
$L__BB1_68:
	setp.ge.s32 	%p36, %r47, %r59;
	@%p36 bra 	$L__BB1_70;
	ld.global.u32 	%r879, [%rd2+60];
$L__BB1_70:
	setp.ge.s32 	%p37, %r50, %r59;
	@%p37 bra 	$L__BB1_72;
	ld.global.u32 	%r878, [%rd2+64];
$L__BB1_72:
	setp.ge.s32 	%p38, %r53, %r59;
	@%p38 bra 	$L__BB1_74;
	ld.global.u32 	%r877, [%rd2+68];
$L__BB1_74:
	setp.ge.s32 	%p39, %r56, %r59;
	@%p39 bra 	$L__BB1_76;
	ld.global.u32 	%r876, [%rd2+72];
$L__BB1_76:
	bar.sync 	0;
	shr.u32 	%r98, %r1, 5;
	shl.b32 	%r363, %r1, 2;
	mov.u32 	%r364, _ZZN3cub18CUB_300001_SM_10006detail10radix_sort31DeviceRadixSortSingleTileKernelINS1_5radix10policy_hubIiijE10Policy1000ELNS0_9SortOrderE0EiijNS1_21identity_decomposer_tEEEvPKT1_PSA_PKT2_PSE_T3_iiT4_E12temp_storage;
	add.s32 	%r99, %r364, %r363;
	shl.b32 	%r365, %r1, 7;
	add.s32 	%r100, %r99, %r365;
	shl.b32 	%r366, %r98, 2;
	add.s32 	%r367, %r364, %r366;
	add.s32 	%r101, %r367, 33792;
	mad.lo.s32 	%r102, %r1, -56, %r100;
	add.s32 	%r856, %r303, 6;
	sub.s32 	%r855, %r304, %r303;
$L__BB1_77:
	add.s32 	%r427, %r856, -6;
	min.s32 	%r370, %r855, 6;
	mov.b32 	%r456, 0;
	st.shared.u32 	[%r99], %r456;
	st.shared.u32 	[%r99+1024], %r456;
	st.shared.u32 	[%r99+2048], %r456;
	st.shared.u32 	[%r99+3072], %r456;
	st.shared.u32 	[%r99+4096], %r456;
	st.shared.u32 	[%r99+5120], %r456;
	st.shared.u32 	[%r99+6144], %r456;
	st.shared.u32 	[%r99+7168], %r456;
	st.shared.u32 	[%r99+8192], %r456;
	st.shared.u32 	[%r99+9216], %r456;
	st.shared.u32 	[%r99+10240], %r456;
	st.shared.u32 	[%r99+11264], %r456;
	st.shared.u32 	[%r99+12288], %r456;
	st.shared.u32 	[%r99+13312], %r456;
	st.shared.u32 	[%r99+14336], %r456;
	st.shared.u32 	[%r99+15360], %r456;
	st.shared.u32 	[%r99+16384], %r456;
	st.shared.u32 	[%r99+17408], %r456;
	st.shared.u32 	[%r99+18432], %r456;
	st.shared.u32 	[%r99+19456], %r456;
	st.shared.u32 	[%r99+20480], %r456;
	st.shared.u32 	[%r99+21504], %r456;
	st.shared.u32 	[%r99+22528], %r456;
	st.shared.u32 	[%r99+23552], %r456;
	st.shared.u32 	[%r99+24576], %r456;
	st.shared.u32 	[%r99+25600], %r456;
	st.shared.u32 	[%r99+26624], %r456;
	st.shared.u32 	[%r99+27648], %r456;
	st.shared.u32 	[%r99+28672], %r456;
	st.shared.u32 	[%r99+29696], %r456;
	st.shared.u32 	[%r99+30720], %r456;
	st.shared.u32 	[%r99+31744], %r456;
	st.shared.u32 	[%r99+32768], %r456;
	// begin inline asm
	bmsk.clamp.b32 %r368, %r456, %r370;
	// end inline asm
	// begin inline asm
	shr.b32 %r371, %r875, %r427;
	// end inline asm
	and.b32  	%r459, %r368, %r371;
	shl.b32 	%r460, %r459, 10;
	and.b32  	%r461, %r460, 31744;
	add.s32 	%r462, %r99, %r461;
	shr.u32 	%r463, %r459, 4;
	and.b32  	%r464, %r463, 268435454;
	add.s32 	%r146, %r462, %r464;
	ld.shared.u16 	%rs1, [%r146];
	add.s16 	%rs20, %rs1, 1;
	st.shared.u16 	[%r146], %rs20;
	// begin inline asm
	shr.b32 %r374, %r874, %r427;
	// end inline asm
	and.b32  	%r465, %r368, %r374;
	shl.b32 	%r466, %r465, 10;
	and.b32  	%r467, %r466, 31744;
	add.s32 	%r468, %r99, %r467;
	shr.u32 	%r469, %r465, 4;
	and.b32  	%r470, %r469, 268435454;
	add.s32 	%r147, %r468, %r470;
	ld.shared.u16 	%rs2, [%r147];
	add.s16 	%rs21, %rs2, 1;
	st.shared.u16 	[%r147], %rs21;
	// begin inline asm
	shr.b32 %r377, %r873, %r427;
	// end inline asm
	and.b32  	%r471, %r368, %r377;
	shl.b32 	%r472, %r471, 10;
	and.b32  	%r473, %r472, 31744;
	add.s32 	%r474, %r99, %r473;
	shr.u32 	%r475, %r471, 4;
	and.b32  	%r476, %r475, 268435454;
	add.s32 	%r148, %r474, %r476;
	ld.shared.u16 	%rs3, [%r148];
	add.s16 	%rs22, %rs3, 1;
	st.shared.u16 	[%r148], %rs22;
	// begin inline asm
	shr.b32 %r380, %r872, %r427;
	// end inline asm
	and.b32  	%r477, %r368, %r380;
	shl.b32 	%r478, %r477, 10;
	and.b32  	%r479, %r478, 31744;
	add.s32 	%r480, %r99, %r479;
	shr.u32 	%r481, %r477, 4;
	and.b32  	%r482, %r481, 268435454;
	add.s32 	%r149, %r480, %r482;
	ld.shared.u16 	%rs4, [%r149];
	add.s16 	%rs23, %rs4, 1;
	st.shared.u16 	[%r149], %rs23;
	// begin inline asm
	shr.b32 %r383, %r871, %r427;
	// end inline asm
	and.b32  	%r483, %r368, %r383;
	shl.b32 	%r484, %r483, 10;
	and.b32  	%r485, %r484, 31744;
	add.s32 	%r486, %r99, %r485;
	shr.u32 	%r487, %r483, 4;
	and.b32  	%r488, %r487, 268435454;
	add.s32 	%r150, %r486, %r488;
	ld.shared.u16 	%rs5, [%r150];
	add.s16 	%rs24, %rs5, 1;
	st.shared.u16 	[%r150], %rs24;
	// begin inline asm
	shr.b32 %r386, %r870, %r427;
	// end inline asm
	and.b32  	%r489, %r368, %r386;
	shl.b32 	%r490, %r489, 10;
	and.b32  	%r491, %r490, 31744;
	add.s32 	%r492, %r99, %r491;
	shr.u32 	%r493, %r489, 4;
	and.b32  	%r494, %r493, 268435454;
	add.s32 	%r151, %r492, %r494;
	ld.shared.u16 	%rs6, [%r151];
	add.s16 	%rs25, %rs6, 1;
	st.shared.u16 	[%r151], %rs25;
	// begin inline asm
	shr.b32 %r389, %r869, %r427;
	// end inline asm
	and.b32  	%r495, %r368, %r389;
	shl.b32 	%r496, %r495, 10;
	and.b32  	%r497, %r496, 31744;
	add.s32 	%r498, %r99, %r497;
	shr.u32 	%r499, %r495, 4;
	and.b32  	%r500, %r499, 268435454;
	add.s32 	%r152, %r498, %r500;
	ld.shared.u16 	%rs7, [%r152];
	add.s16 	%rs26, %rs7, 1;
	st.shared.u16 	[%r152], %rs26;
	// begin inline asm
	shr.b32 %r392, %r868, %r427;
	// end inline asm
	and.b32  	%r501, %r368, %r392;
	shl.b32 	%r502, %r501, 10;
	and.b32  	%r503, %r502, 31744;
	add.s32 	%r504, %r99, %r503;
	shr.u32 	%r505, %r501, 4;
	and.b32  	%r506, %r505, 268435454;
	add.s32 	%r153, %r504, %r506;
	ld.shared.u16 	%rs8, [%r153];
	add.s16 	%rs27, %rs8, 1;
	st.shared.u16 	[%r153], %rs27;
	// begin inline asm
	shr.b32 %r395, %r867, %r427;
	// end inline asm
	and.b32  	%r507, %r368, %r395;
	shl.b32 	%r508, %r507, 10;
	and.b32  	%r509, %r508, 31744;
	add.s32 	%r510, %r99, %r509;
	shr.u32 	%r511, %r507, 4;
	and.b32  	%r512, %r511, 268435454;
	add.s32 	%r154, %r510, %r512;
	ld.shared.u16 	%rs9, [%r154];
	add.s16 	%rs28, %rs9, 1;
	st.shared.u16 	[%r154], %rs28;
	// begin inline asm
	shr.b32 %r398, %r866, %r427;
	// end inline asm
	and.b32  	%r513, %r368, %r398;
	shl.b32 	%r514, %r513, 10;
	and.b32  	%r515, %r514, 31744;
	add.s32 	%r516, %r99, %r515;
	shr.u32 	%r517, %r513, 4;
	and.b32  	%r518, %r517, 268435454;
	add.s32 	%r155, %r516, %r518;
	ld.shared.u16 	%rs10, [%r155];
	add.s16 	%rs29, %rs10, 1;
	st.shared.u16 	[%r155], %rs29;
	// begin inline asm
	shr.b32 %r401, %r865, %r427;
	// end inline asm
	and.b32  	%r519, %r368, %r401;
	shl.b32 	%r520, %r519, 10;
	and.b32  	%r521, %r520, 31744;
	add.s32 	%r522, %r99, %r521;
	shr.u32 	%r523, %r519, 4;
	and.b32  	%r524, %r523, 268435454;
	add.s32 	%r156, %r522, %r524;
	ld.shared.u16 	%rs11, [%r156];
	add.s16 	%rs30, %rs11, 1;
	st.shared.u16 	[%r156], %rs30;
	// begin inline asm
	shr.b32 %r404, %r864, %r427;
	// end inline asm
	and.b32  	%r525, %r368, %r404;
	shl.b32 	%r526, %r525, 10;
	and.b32  	%r527, %r526, 31744;
	add.s32 	%r528, %r99, %r527;
	shr.u32 	%r529, %r525, 4;
	and.b32  	%r530, %r529, 268435454;
	add.s32 	%r157, %r528, %r530;
	ld.shared.u16 	%rs12, [%r157];
	add.s16 	%rs31, %rs12, 1;
	st.shared.u16 	[%r157], %rs31;
	// begin inline asm
	shr.b32 %r407, %r863, %r427;
	// end inline asm
	and.b32  	%r531, %r368, %r407;
	shl.b32 	%r532, %r531, 10;
	and.b32  	%r533, %r532, 31744;
	add.s32 	%r534, %r99, %r533;
	shr.u32 	%r535, %r531, 4;
	and.b32  	%r536, %r535, 268435454;
	add.s32 	%r158, %r534, %r536;
	ld.shared.u16 	%rs13, [%r158];
	add.s16 	%rs32, %rs13, 1;
	st.shared.u16 	[%r158], %rs32;
	// begin inline asm
	shr.b32 %r410, %r862, %r427;
	// end inline asm
	and.b32  	%r537, %r368, %r410;
	shl.b32 	%r538, %r537, 10;
	and.b32  	%r539, %r538, 31744;
	add.s32 	%r540, %r99, %r539;
	shr.u32 	%r541, %r537, 4;
	and.b32  	%r542, %r541, 268435454;
	add.s32 	%r159, %r540, %r542;
	ld.shared.u16 	%rs14, [%r159];
	add.s16 	%rs33, %rs14, 1;
	st.shared.u16 	[%r159], %rs33;
	// begin inline asm
	shr.b32 %r413, %r861, %r427;
	// end inline asm
	and.b32  	%r543, %r368, %r413;
	shl.b32 	%r544, %r543, 10;
	and.b32  	%r545, %r544, 31744;
	add.s32 	%r546, %r99, %r545;
	shr.u32 	%r547, %r543, 4;
	and.b32  	%r548, %r547, 268435454;
	add.s32 	%r160, %r546, %r548;
	ld.shared.u16 	%rs15, [%r160];
	add.s16 	%rs34, %rs15, 1;
	st.shared.u16 	[%r160], %rs34;
	// begin inline asm
	shr.b32 %r416, %r860, %r427;
	// end inline asm
	and.b32  	%r549, %r368, %r416;
	shl.b32 	%r550, %r549, 10;
	and.b32  	%r551, %r550, 31744;
	add.s32 	%r552, %r99, %r551;
	shr.u32 	%r553, %r549, 4;
	and.b32  	%r554, %r553, 268435454;
	add.s32 	%r161, %r552, %r554;
	ld.shared.u16 	%rs16, [%r161];
	add.s16 	%rs35, %rs16, 1;
	st.shared.u16 	[%r161], %rs35;
	// begin inline asm
	shr.b32 %r419, %r859, %r427;
	// end inline asm
	and.b32  	%r555, %r368, %r419;
	shl.b32 	%r556, %r555, 10;
	and.b32  	%r557, %r556, 31744;
	add.s32 	%r558, %r99, %r557;
	shr.u32 	%r559, %r555, 4;
	and.b32  	%r560, %r559, 268435454;
	add.s32 	%r162, %r558, %r560;
	ld.shared.u16 	%rs17, [%r162];
	add.s16 	%rs36, %rs17, 1;
	st.shared.u16 	[%r162], %rs36;
	// begin inline asm
	shr.b32 %r422, %r858, %r427;
	// end inline asm
	and.b32  	%r561, %r368, %r422;
	shl.b32 	%r562, %r561, 10;
	and.b32  	%r563, %r562, 31744;
	add.s32 	%r564, %r99, %r563;
	shr.u32 	%r565, %r561, 4;
	and.b32  	%r566, %r565, 268435454;
	add.s32 	%r163, %r564, %r566;
	ld.shared.u16 	%rs18, [%r163];
	add.s16 	%rs37, %rs18, 1;
	st.shared.u16 	[%r163], %rs37;
	// begin inline asm
	shr.b32 %r425, %r857, %r427;
	// end inline asm
	and.b32  	%r567, %r368, %r425;
	shl.b32 	%r568, %r567, 10;
	and.b32  	%r569, %r568, 31744;
	add.s32 	%r570, %r99, %r569;
	shr.u32 	%r571, %r567, 4;
	and.b32  	%r572, %r571, 268435454;
	add.s32 	%r164, %r570, %r572;
	ld.shared.u16 	%rs19, [%r164];
	add.s16 	%rs38, %rs19, 1;
	st.shared.u16 	[%r164], %rs38;
	bar.sync 	0;
	ld.shared.u32 	%r165, [%r100];
	ld.shared.u32 	%r573, [%r100+4];
	ld.shared.u32 	%r574, [%r100+8];
	ld.shared.u32 	%r575, [%r100+12];
	ld.shared.u32 	%r576, [%r100+16];
	ld.shared.u32 	%r577, [%r100+20];
	ld.shared.u32 	%r578, [%r100+24];
	ld.shared.u32 	%r579, [%r100+28];
	ld.shared.u32 	%r580, [%r100+32];
	ld.shared.u32 	%r581, [%r100+36];
	ld.shared.u32 	%r582, [%r100+40];
	ld.shared.u32 	%r583, [%r100+44];
	ld.shared.u32 	%r584, [%r100+48];
	ld.shared.u32 	%r585, [%r100+52];
	ld.shared.u32 	%r586, [%r100+56];
	ld.shared.u32 	%r587, [%r100+60];
	ld.shared.u32 	%r588, [%r100+64];
	ld.shared.u32 	%r589, [%r100+68];
	ld.shared.u32 	%r590, [%r100+72];
	ld.shared.u32 	%r591, [%r100+76];
	ld.shared.u32 	%r592, [%r100+80];
	ld.shared.u32 	%r593, [%r100+84];
	ld.shared.u32 	%r594, [%r100+88];
	ld.shared.u32 	%r595, [%r100+92];
	ld.shared.u32 	%r596, [%r100+96];
	ld.shared.u32 	%r597, [%r100+100];
	ld.shared.u32 	%r598, [%r100+104];
	ld.shared.u32 	%r599, [%r100+108];
	ld.shared.u32 	%r600, [%r100+112];
	ld.shared.u32 	%r601, [%r100+116];
	ld.shared.u32 	%r602, [%r100+120];
	ld.shared.u32 	%r603, [%r100+124];
	ld.shared.u32 	%r604, [%r100+128];
	add.s32 	%r166, %r573, %r165;
	add.s32 	%r167, %r574, %r166;
	add.s32 	%r168, %r575, %r167;
	add.s32 	%r169, %r576, %r168;
	add.s32 	%r170, %r577, %r169;
	add.s32 	%r171, %r578, %r170;
	add.s32 	%r172, %r579, %r171;
	add.s32 	%r173, %r580, %r172;
	add.s32 	%r174, %r581, %r173;
	add.s32 	%r175, %r582, %r174;
	add.s32 	%r176, %r583, %r175;
	add.s32 	%r177, %r584, %r176;
	add.s32 	%r178, %r585, %r177;
	add.s32 	%r179, %r586, %r178;
	add.s32 	%r180, %r587, %r179;
	add.s32 	%r181, %r588, %r180;
	add.s32 	%r182, %r589, %r181;
	add.s32 	%r183, %r590, %r182;
	add.s32 	%r184, %r591, %r183;
	add.s32 	%r185, %r592, %r184;
	add.s32 	%r186, %r593, %r185;
	add.s32 	%r187, %r594, %r186;
	add.s32 	%r188, %r595, %r187;
	add.s32 	%r189, %r596, %r188;
	add.s32 	%r190, %r597, %r189;
	add.s32 	%r191, %r598, %r190;
	add.s32 	%r192, %r599, %r191;
	add.s32 	%r193, %r600, %r192;
	add.s32 	%r194, %r601, %r193;
	add.s32 	%r195, %r602, %r194;
	add.s32 	%r196, %r603, %r195;
	add.s32 	%r433, %r604, %r196;
	// begin inline asm
	mov.u32 %r428, %laneid;
	// end inline asm
	mov.b32 	%r431, 1;
	mov.b32 	%r458, -1;
	// begin inline asm
	{  .reg .u32 r0;  .reg .pred p;  shfl.sync.up.b32 r0|p, %r433, %r431, %r456, %r458;  @p add.u32 r0, r0, %r433;  mov.u32 %r429, r0;}
	// end inline asm
	mov.b32 	%r437, 2;
	// begin inline asm
	{  .reg .u32 r0;  .reg .pred p;  shfl.sync.up.b32 r0|p, %r429, %r437, %r456, %r458;  @p add.u32 r0, r0, %r429;  mov.u32 %r435, r0;}
	// end inline asm
	mov.b32 	%r443, 4;
	// begin inline asm
	{  .reg .u32 r0;  .reg .pred p;  shfl.sync.up.b32 r0|p, %r435, %r443, %r456, %r458;  @p add.u32 r0, r0, %r435;  mov.u32 %r441, r0;}
	// end inline asm
	mov.b32 	%r449, 8;
	// begin inline asm
	{  .reg .u32 r0;  .reg .pred p;  shfl.sync.up.b32 r0|p, %r441, %r449, %r456, %r458;  @p add.u32 r0, r0, %r441;  mov.u32 %r447, r0;}
	// end inline asm
	mov.b32 	%r455, 16;
	// begin inline asm
	{  .reg .u32 r0;  .reg .pred p;  shfl.sync.up.b32 r0|p, %r447, %r455, %r456, %r458;  @p add.u32 r0, r0, %r447;  mov.u32 %r453, r0;}
	// end inline asm
	setp.ne.s32 	%p40, %r428, 31;
	@%p40 bra 	$L__BB1_79;
	st.shared.u32 	[%r101], %r453;
$L__BB1_79:
	sub.s32 	%r605, %r453, %r433;
	setp.gt.u32 	%p41, %r1, 31;
	setp.eq.s32 	%p42, %r98, 7;
	setp.eq.s32 	%p43, %r98, 6;
	setp.eq.s32 	%p44, %r98, 5;
	setp.eq.s32 	%p45, %r98, 4;
	setp.eq.s32 	%p46, %r98, 3;
	setp.eq.s32 	%p47, %r98, 2;
	setp.eq.s32 	%p48, %r98, 1;
	bar.sync 	0;
	ld.shared.v4.u32 	{%r606, %r607, %r608, %r609}, [_ZZN3cub18CUB_300001_SM_10006detail10radix_sort31DeviceRadixSortSingleTileKernelINS1_5radix10policy_hubIiijE10Policy1000ELNS0_9SortOrderE0EiijNS1_21identity_decomposer_tEEEvPKT1_PSA_PKT2_PSE_T3_iiT4_E12temp_storage+33792];
	selp.b32 	%r610, %r606, %r895, %p48;
	add.s32 	%r611, %r607, %r606;
	selp.b32 	%r612, %r611, %r610, %p47;
	add.s32 	%r613, %r611, %r608;
	selp.b32 	%r614, %r613, %r612, %p46;
	add.s32 	%r615, %r613, %r609;
	selp.b32 	%r616, %r615, %r614, %p45;
	ld.shared.v4.u32 	{%r617, %r618, %r619, %r620}, [_ZZN3cub18CUB_300001_SM_10006detail10radix_sort31DeviceRadixSortSingleTileKernelINS1_5radix10policy_hubIiijE10Policy1000ELNS0_9SortOrderE0EiijNS1_21identity_decomposer_tEEEvPKT1_PSA_PKT2_PSE_T3_iiT4_E12temp_storage+33808];
	add.s32 	%r621, %r615, %r617;
	selp.b32 	%r622, %r621, %r616, %p44;
	add.s32 	%r623, %r621, %r618;
	selp.b32 	%r624, %r623, %r622, %p43;
	add.s32 	%r625, %r623, %r619;
	selp.b32 	%r895, %r625, %r624, %p42;
	add.s32 	%r201, %r625, %r620;
	setp.ne.s32 	%p49, %r428, 0;
	selp.b32 	%r626, %r605, 0, %p49;
	add.s32 	%r627, %r895, %r626;
	or.pred  	%p50, %p41, %p49;
	selp.b32 	%r896, %r627, %r605, %p41;
	@%p50 bra 	$L__BB1_81;
	shl.b32 	%r896, %r201, 16;
	st.shared.u32 	[_ZZN3cub18CUB_300001_SM_10006detail10radix_sort31DeviceRadixSortSingleTileKernelINS1_5radix10policy_hubIiijE10Policy1000ELNS0_9SortOrderE0EiijNS1_21identity_decomposer_tEEEvPKT1_PSA_PKT2_PSE_T3_iiT4_E12temp_storage+33832], %r896;
$L__BB1_81:
	setp.eq.s32 	%p51, %r1, 0;
	bar.sync 	0;
	ld.shared.u32 	%r628, [_ZZN3cub18CUB_300001_SM_10006detail10radix_sort31DeviceRadixSortSingleTileKernelINS1_5radix10policy_hubIiijE10Policy1000ELNS0_9SortOrderE0EiijNS1_21identity_decomposer_tEEEvPKT1_PSA_PKT2_PSE_T3_iiT4_E12temp_storage+33832];
	selp.b32 	%r629, 0, %r628, %p51;
	add.s32 	%r630, %r896, %r629;
	add.s32 	%r631, %r165, %r630;
	add.s32 	%r632, %r166, %r630;
	add.s32 	%r633, %r167, %r630;
	add.s32 	%r634, %r168, %r630;
	add.s32 	%r635, %r169, %r630;
	add.s32 	%r636, %r170, %r630;
	add.s32 	%r637, %r171, %r630;
	add.s32 	%r638, %r172, %r630;
	add.s32 	%r639, %r173, %r630;
	add.s32 	%r640, %r174, %r630;
	add.s32 	%r641, %r175, %r630;
	add.s32 	%r642, %r176, %r630;
	add.s32 	%r643, %r177, %r630;
	add.s32 	%r644, %r178, %r630;
	add.s32 	%r645, %r179, %r630;
	add.s32 	%r646, %r180, %r630;
	add.s32 	%r647, %r181, %r630;
	add.s32 	%r648, %r182, %r630;
	add.s32 	%r649, %r183, %r630;
	add.s32 	%r650, %r184, %r630;
	add.s32 	%r651, %r185, %r630;
	add.s32 	%r652, %r186, %r630;
	add.s32 	%r653, %r187, %r630;
	add.s32 	%r654, %r188, %r630;
	add.s32 	%r655, %r189, %r630;
	add.s32 	%r656, %r190, %r630;
	add.s32 	%r657, %r191, %r630;
	add.s32 	%r658, %r192, %r630;
	add.s32 	%r659, %r193, %r630;
	add.s32 	%r660, %r194, %r630;
	add.s32 	%r661, %r195, %r630;
	add.s32 	%r662, %r196, %r630;
	st.shared.u32 	[%r100], %r630;
	st.shared.u32 	[%r100+4], %r631;
	st.shared.u32 	[%r100+8], %r632;
	st.shared.u32 	[%r100+12], %r633;
	st.shared.u32 	[%r100+16], %r634;
	st.shared.u32 	[%r100+20], %r635;
	st.shared.u32 	[%r100+24], %r636;
	st.shared.u32 	[%r100+28], %r637;
	st.shared.u32 	[%r100+32], %r638;
	st.shared.u32 	[%r100+36], %r639;
	st.shared.u32 	[%r100+40], %r640;
	st.shared.u32 	[%r100+44], %r641;
	st.shared.u32 	[%r100+48], %r642;
	st.shared.u32 	[%r100+52], %r643;
	st.shared.u32 	[%r100+56], %r644;
	st.shared.u32 	[%r100+60], %r645;
	st.shared.u32 	[%r100+64], %r646;
	st.shared.u32 	[%r100+68], %r647;
	st.shared.u32 	[%r100+72], %r648;
	st.shared.u32 	[%r100+76], %r649;
	st.shared.u32 	[%r100+80], %r650;
	st.shared.u32 	[%r100+84], %r651;
	st.shared.u32 	[%r100+88], %r652;
	st.shared.u32 	[%r100+92], %r653;
	st.shared.u32 	[%r100+96], %r654;
	st.shared.u32 	[%r100+100], %r655;
	st.shared.u32 	[%r100+104], %r656;
	st.shared.u32 	[%r100+108], %r657;
	st.shared.u32 	[%r100+112], %r658;
	st.shared.u32 	[%r100+116], %r659;
	st.shared.u32 	[%r100+120], %r660;
	st.shared.u32 	[%r100+124], %r661;
	st.shared.u32 	[%r100+128], %r662;
	bar.sync 	0;
	cvt.u32.u16 	%r663, %rs1;
	ld.shared.u16 	%r664, [%r146];
	add.s32 	%r205, %r664, %r663;
	cvt.u32.u16 	%r665, %rs2;
	ld.shared.u16 	%r666, [%r147];
	add.s32 	%r206, %r666, %r665;
	cvt.u32.u16 	%r667, %rs3;
	ld.shared.u16 	%r668, [%r148];
	add.s32 	%r207, %r668, %r667;
	cvt.u32.u16 	%r669, %rs4;
	ld.shared.u16 	%r670, [%r149];
	add.s32 	%r208, %r670, %r669;
	cvt.u32.u16 	%r671, %rs5;
	ld.shared.u16 	%r672, [%r150];
	add.s32 	%r209, %r672, %r671;
	cvt.u32.u16 	%r673, %rs6;
	ld.shared.u16 	%r674, [%r151];
	add.s32 	%r210, %r674, %r673;
	cvt.u32.u16 	%r675, %rs7;
	ld.shared.u16 	%r676, [%r152];
	add.s32 	%r211, %r676, %r675;
	cvt.u32.u16 	%r677, %rs8;
	ld.shared.u16 	%r678, [%r153];
	add.s32 	%r212, %r678, %r677;
	cvt.u32.u16 	%r679, %rs9;
	ld.shared.u16 	%r680, [%r154];
	add.s32 	%r213, %r680, %r679;
	cvt.u32.u16 	%r681, %rs10;
	ld.shared.u16 	%r682, [%r155];
	add.s32 	%r214, %r682, %r681;
	cvt.u32.u16 	%r683, %rs11;
	ld.shared.u16 	%r684, [%r156];
	add.s32 	%r215, %r684, %r683;
	cvt.u32.u16 	%r685, %rs12;
	ld.shared.u16 	%r686, [%r157];
	add.s32 	%r216, %r686, %r685;
	cvt.u32.u16 	%r687, %rs13;
	ld.shared.u16 	%r688, [%r158];
	add.s32 	%r217, %r688, %r687;
	cvt.u32.u16 	%r689, %rs14;
	ld.shared.u16 	%r690, [%r159];
	add.s32 	%r218, %r690, %r689;
	cvt.u32.u16 	%r691, %rs15;
	ld.shared.u16 	%r692, [%r160];
	add.s32 	%r219, %r692, %r691;
	cvt.u32.u16 	%r693, %rs16;
	ld.shared.u16 	%r694, [%r161];
	add.s32 	%r220, %r694, %r693;
	cvt.u32.u16 	%r695, %rs17;
	ld.shared.u16 	%r696, [%r162];
	add.s32 	%r221, %r696, %r695;
	cvt.u32.u16 	%r697, %rs18;
	ld.shared.u16 	%r698, [%r163];
	add.s32 	%r222, %r698, %r697;
	cvt.u32.u16 	%r699, %rs19;
	ld.shared.u16 	%r700, [%r164];
	add.s32 	%r223, %r700, %r699;
	bar.sync 	0;
	setp.lt.s32 	%p52, %r856, %r304;
	@%p52 bra 	$L__BB1_121;
	shl.b32 	%r701, %r205, 2;
	mov.u32 	%r702, _ZZN3cub18CUB_300001_SM_10006detail10radix_sort31DeviceRadixSortSingleTileKernelINS1_5radix10policy_hubIiijE10Policy1000ELNS0_9SortOrderE0EiijNS1_21identity_decomposer_tEEEvPKT1_PSA_PKT2_PSE_T3_iiT4_E12temp_storage;
	add.s32 	%r703, %r702, %r701;
	st.shared.u32 	[%r703], %r875;
	shl.b32 	%r704, %r206, 2;
	add.s32 	%r705, %r702, %r704;
	st.shared.u32 	[%r705], %r874;
	shl.b32 	%r706, %r207, 2;
	add.s32 	%r707, %r702, %r706;
	st.shared.u32 	[%r707], %r873;
	shl.b32 	%r708, %r208, 2;
	add.s32 	%r709, %r702, %r708;
	st.shared.u32 	[%r709], %r872;
	shl.b32 	%r710, %r209, 2;
	add.s32 	%r711, %r702, %r710;
	st.shared.u32 	[%r711], %r871;
	shl.b32 	%r712, %r210, 2;
	add.s32 	%r713, %r702, %r712;
	st.shared.u32 	[%r713], %r870;
	shl.b32 	%r714, %r211, 2;
	add.s32 	%r715, %r702, %r714;
	st.shared.u32 	[%r715], %r869;
	shl.b32 	%r716, %r212, 2;
	add.s32 	%r717, %r702, %r716;
	st.shared.u32 	[%r717], %r868;
	shl.b32 	%r718, %r213, 2;
	add.s32 	%r719, %r702, %r718;
	st.shared.u32 	[%r719], %r867;
	shl.b32 	%r720, %r214, 2;
	add.s32 	%r721, %r702, %r720;
	st.shared.u32 	[%r721], %r866;
	shl.b32 	%r722, %r215, 2;
	add.s32 	%r723, %r702, %r722;
	st.shared.u32 	[%r723], %r865;
	shl.b32 	%r724, %r216, 2;
	add.s32 	%r725, %r702, %r724;
	st.shared.u32 	[%r725], %r864;
	shl.b32 	%r726, %r217, 2;
	add.s32 	%r727, %r702, %r726;
	st.shared.u32 	[%r727], %r863;
	shl.b32 	%r728, %r218, 2;
	add.s32 	%r729, %r702, %r728;
	st.shared.u32 	[%r729], %r862;
	shl.b32 	%r730, %r219, 2;
	add.s32 	%r731, %r702, %r730;
	st.shared.u32 	[%r731], %r861;
	shl.b32 	%r732, %r220, 2;
	add.s32 	%r733, %r702, %r732;
	st.shared.u32 	[%r733], %r860;
	shl.b32 	%r734, %r221, 2;
	add.s32 	%r735, %r702, %r734;
	st.shared.u32 	[%r735], %r859;
	shl.b32 	%r736, %r222, 2;
	add.s32 	%r737, %r702, %r736;
	st.shared.u32 	[%r737], %r858;
	shl.b32 	%r738, %r223, 2;
	add.s32 	%r739, %r702, %r738;
	st.shared.u32 	[%r739], %r857;
	bar.sync 	0;
	mad.lo.s32 	%r224, %r1, -72, %r102;
	ld.shared.u32 	%r225, [%r224];
	ld.shared.u32 	%r226, [%r224+1024];
	ld.shared.u32 	%r227, [%r224+2048];
	ld.shared.u32 	%r228, [%r224+3072];
	ld.shared.u32 	%r229, [%r224+4096];
	ld.shared.u32 	%r230, [%r224+5120];
	ld.shared.u32 	%r231, [%r224+6144];
	ld.shared.u32 	%r232, [%r224+7168];
	ld.shared.u32 	%r233, [%r224+8192];
	ld.shared.u32 	%r234, [%r224+9216];
	ld.shared.u32 	%r235, [%r224+10240];
	ld.shared.u32 	%r236, [%r224+11264];
	ld.shared.u32 	%r237, [%r224+12288];
	ld.shared.u32 	%r238, [%r224+13312];
	ld.shared.u32 	%r239, [%r224+14336];
	ld.shared.u32 	%r240, [%r224+15360];
	ld.shared.u32 	%r241, [%r224+16384];
	ld.shared.u32 	%r242, [%r224+17408];
	ld.shared.u32 	%r243, [%r224+18432];
	bar.sync 	0;
	st.shared.u32 	[%r703], %r894;
	st.shared.u32 	[%r705], %r893;
	st.shared.u32 	[%r707], %r892;
	st.shared.u32 	[%r709], %r891;
	st.shared.u32 	[%r711], %r890;
	st.shared.u32 	[%r713], %r889;
	st.shared.u32 	[%r715], %r888;
	st.shared.u32 	[%r717], %r887;
	st.shared.u32 	[%r719], %r886;
	st.shared.u32 	[%r721], %r885;
	st.shared.u32 	[%r723], %r884;
	st.shared.u32 	[%r725], %r883;
	st.shared.u32 	[%r727], %r882;
	st.shared.u32 	[%r729], %r881;
	st.shared.u32 	[%r731], %r880;
	st.shared.u32 	[%r733], %r879;
	st.shared.u32 	[%r735], %r878;
	st.shared.u32 	[%r737], %r877;
	st.shared.u32 	[%r739], %r876;
	bar.sync 	0;
	ld.shared.u32 	%r244, [%r224+1024];
	ld.shared.u32 	%r245, [%r224+2048];
	ld.shared.u32 	%r246, [%r224+3072];
	ld.shared.u32 	%r247, [%r224+4096];
	ld.shared.u32 	%r248, [%r224+5120];
	ld.shared.u32 	%r249, [%r224+6144];
	ld.shared.u32 	%r250, [%r224+7168];
	ld.shared.u32 	%r251, [%r224+8192];
	ld.shared.u32 	%r252, [%r224+9216];
	ld.shared.u32 	%r253, [%r224+10240];
	ld.shared.u32 	%r254, [%r224+11264];
	ld.shared.u32 	%r255, [%r224+12288];
	ld.shared.u32 	%r256, [%r224+13312];
	ld.shared.u32 	%r257, [%r224+14336];
	ld.shared.u32 	%r258, [%r224+15360];
	ld.shared.u32 	%r259, [%r224+16384];
	ld.shared.u32 	%r260, [%r224+17408];
	ld.shared.u32 	%r261, [%r224+18432];
	setp.lt.u32 	%p53, %r1, %r59;
	cvta.to.global.u64 	%rd13, %rd5;
	mul.wide.u32 	%rd14, %r1, 4;
	add.s64 	%rd3, %rd13, %rd14;
	cvta.to.global.u64 	%rd15, %rd7;
	add.s64 	%rd4, %rd15, %rd14;
	@%p53 bra 	$L__BB1_83;
	bra.uni 	$L__BB1_84;
$L__BB1_83:
	xor.b32  	%r740, %r225, -2147483648;
	ld.shared.u32 	%r741, [%r224];
	st.global.u32 	[%rd3], %r740;
	st.global.u32 	[%rd4], %r741;
$L__BB1_84:
	add.s32 	%r742, %r1, 256;
	setp.ge.u32 	%p54, %r742, %r59;
	@%p54 bra 	$L__BB1_86;
	xor.b32  	%r743, %r226, -2147483648;
	st.global.u32 	[%rd3+1024], %r743;
	st.global.u32 	[%rd4+1024], %r244;
$L__BB1_86:
	add.s32 	%r744, %r1, 512;
	setp.ge.u32 	%p55, %r744, %r59;
	@%p55 bra 	$L__BB1_88;
	xor.b32  	%r745, %r227, -2147483648;
	st.global.u32 	[%rd3+2048], %r745;
	st.global.u32 	[%rd4+2048], %r245;
$L__BB1_88:
	add.s32 	%r746, %r1, 768;
	setp.ge.u32 	%p56, %r746, %r59;
	@%p56 bra 	$L__BB1_90;
	xor.b32  	%r747, %r228, -2147483648;
	st.global.u32 	[%rd3+3072], %r747;
	st.global.u32 	[%rd4+3072], %r246;
$L__BB1_90:
	or.b32  	%r748, %r1, 1024;
	setp.ge.u32 	%p57, %r748, %r59;
	@%p57 bra 	$L__BB1_92;
	xor.b32  	%r749, %r229, -2147483648;
	st.global.u32 	[%rd3+4096], %r749;
	st.global.u32 	[%rd4+4096], %r247;
$L__BB1_92:
	add.s32 	%r750, %r1, 1280;
	setp.ge.u32 	%p58, %r750, %r59;
	@%p58 bra 	$L__BB1_94;
	xor.b32  	%r751, %r230, -2147483648;
	st.global.u32 	[%rd3+5120], %r751;
	st.global.u32 	[%rd4+5120], %r248;
$L__BB1_94:
	add.s32 	%r752, %r1, 1536;
	setp.ge.u32 	%p59, %r752, %r59;
	@%p59 bra 	$L__BB1_96;
	xor.b32  	%r753, %r231, -2147483648;
	st.global.u32 	[%rd3+6144], %r753;
	st.global.u32 	[%rd4+6144], %r249;
$L__BB1_96:
	add.s32 	%r754, %r1, 1792;
	setp.ge.u32 	%p60, %r754, %r59;
	@%p60 bra 	$L__BB1_98;
	xor.b32  	%r755, %r232, -2147483648;
	st.global.u32 	[%rd3+7168], %r755;
	st.global.u32 	[%rd4+7168], %r250;
$L__BB1_98:
	or.b32  	%r756, %r1, 2048;
	setp.ge.u32 	%p61, %r756, %r59;
	@%p61 bra 	$L__BB1_100;
	xor.b32  	%r757, %r233, -2147483648;
	st.global.u32 	[%rd3+8192], %r757;
	st.global.u32 	[%rd4+8192], %r251;
$L__BB1_100:
	add.s32 	%r758, %r1, 2304;
	setp.ge.u32 	%p62, %r758, %r59;
	@%p62 bra 	$L__BB1_102;
	xor.b32  	%r759, %r234, -2147483648;
	st.global.u32 	[%rd3+9216], %r759;
	st.global.u32 	[%rd4+9216], %r252;
$L__BB1_102:
	add.s32 	%r760, %r1, 2560;
	setp.ge.u32 	%p63, %r760, %r59;
	@%p63 bra 	$L__BB1_104;
	xor.b32  	%r761, %r235, -2147483648;
	st.global.u32 	[%rd3+10240], %r761;
	st.global.u32 	[%rd4+10240], %r253;
$L__BB1_104:
	add.s32 	%r762, %r1, 2816;
	setp.ge.u32 	%p64, %r762, %r59;
	@%p64 bra 	$L__BB1_106;
	xor.b32  	%r763, %r236, -2147483648;
	st.global.u32 	[%rd3+11264], %r763;
	st.global.u32 	[%rd4+11264], %r254;
$L__BB1_106:
	or.b32  	%r764, %r1, 3072;
	setp.ge.u32 	%p65, %r764, %r59;
	@%p65 bra 	$L__BB1_108;
	xor.b32  	%r765, %r237, -2147483648;
	st.global.u32 	[%rd3+12288], %r765;
	st.global.u32 	[%rd4+12288], %r255;
$L__BB1_108:
	add.s32 	%r766, %r1, 3328;
	setp.ge.u32 	%p66, %r766, %r59;
	@%p66 bra 	$L__BB1_110;
	xor.b32  	%r767, %r238, -2147483648;
	st.global.u32 	[%rd3+13312], %r767;
	st.global.u32 	[%rd4+13312], %r256;
$L__BB1_110:
	add.s32 	%r768, %r1, 3584;
	setp.ge.u32 	%p67, %r768, %r59;
	@%p67 bra 	$L__BB1_112;
	xor.b32  	%r769, %r239, -2147483648;
	st.global.u32 	[%rd3+14336], %r769;
	st.global.u32 	[%rd4+14336], %r257;
$L__BB1_112:
	add.s32 	%r770, %r1, 3840;
	setp.ge.u32 	%p68, %r770, %r59;
	@%p68 bra 	$L__BB1_114;
	xor.b32  	%r771, %r240, -2147483648;
	st.global.u32 	[%rd3+15360], %r771;
	st.global.u32 	[%rd4+15360], %r258;
$L__BB1_114:
	or.b32  	%r772, %r1, 4096;
	setp.ge.u32 	%p69, %r772, %r59;
	@%p69 bra 	$L__BB1_116;
	xor.b32  	%r773, %r241, -2147483648;
	st.global.u32 	[%rd3+16384], %r773;
	st.global.u32 	[%rd4+16384], %r259;
$L__BB1_116:
	add.s32 	%r774, %r1, 4352;
	setp.ge.u32 	%p70, %r774, %r59;
	@%p70 bra 	$L__BB1_118;
	xor.b32  	%r775, %r242, -2147483648;
	st.global.u32 	[%rd3+17408], %r775;
	st.global.u32 	[%rd4+17408], %r260;
$L__BB1_118:
	add.s32 	%r776, %r1, 4608;
	setp.ge.u32 	%p71, %r776, %r59;
	@%p71 bra 	$L__BB1_120;
	xor.b32  	%r777, %r243, -2147483648;
	st.global.u32 	[%rd3+18432], %r777;
	st.global.u32 	[%rd4+18432], %r261;
$L__BB1_120:
	ret;
$L__BB1_121:
	shl.b32 	%r778, %r205, 2;
	mov.u32 	%r779, _ZZN3cub18CUB_300001_SM_10006detail10radix_sort31DeviceRadixSortSingleTileKernelINS1_5radix10policy_hubIiijE10Policy1000ELNS0_9SortOrderE0EiijNS1_21identity_decomposer_tEEEvPKT1_PSA_PKT2_PSE_T3_iiT4_E12temp_storage;
	add.s32 	%r780, %r779, %r778;
	st.shared.u32 	[%r780], %r875;
	shl.b32 	%r781, %r206, 2;
	add.s32 	%r782, %r779, %r781;
	st.shared.u32 	[%r782], %r874;
	shl.b32 	%r783, %r207, 2;
	add.s32 	%r784, %r779, %r783;
	st.shared.u32 	[%r784], %r873;
	shl.b32 	%r785, %r208, 2;
	add.s32 	%r786, %r779, %r785;
	st.shared.u32 	[%r786], %r872;
	shl.b32 	%r787, %r209, 2;
	add.s32 	%r788, %r779, %r787;
	st.shared.u32 	[%r788], %r871;
	shl.b32 	%r789, %r210, 2;
	add.s32 	%r790, %r779, %r789;
	st.shared.u32 	[%r790], %r870;
	shl.b32 	%r791, %r211, 2;
	add.s32 	%r792, %r779, %r791;
	st.shared.u32 	[%r792], %r869;
	shl.b32 	%r793, %r212, 2;
	add.s32 	%r794, %r779, %r793;
	st.shared.u32 	[%r794], %r868;
	shl.b32 	%r795, %r213, 2;
	add.s32 	%r796, %r779, %r795;
	st.shared.u32 	[%r796], %r867;
	shl.b32 	%r797, %r214, 2;
	add.s32 	%r798, %r779, %r797;
	st.shared.u32 	[%r798], %r866;
	shl.b32 	%r799, %r215, 2;
	add.s32 	%r800, %r779, %r799;
	st.shared.u32 	[%r800], %r865;
	shl.b32 	%r801, %r216, 2;
	add.s32 	%r802, %r779, %r801;
	st.shared.u32 	[%r802], %r864;
	shl.b32 	%r803, %r217, 2;
	add.s32 	%r804, %r779, %r803;
	st.shared.u32 	[%r804], %r863;
	shl.b32 	%r805, %r218, 2;
	add.s32 	%r806, %r779, %r805;
	st.shared.u32 	[%r806], %r862;
	shl.b32 	%r807, %r219, 2;
	add.s32 	%r808, %r779, %r807;
	st.shared.u32 	[%r808], %r861;
	shl.b32 	%r809, %r220, 2;
	add.s32 	%r810, %r779, %r809;
	st.shared.u32 	[%r810], %r860;
	shl.b32 	%r811, %r221, 2;
	add.s32 	%r812, %r779, %r811;
	st.shared.u32 	[%r812], %r859;
	shl.b32 	%r813, %r222, 2;
	add.s32 	%r814, %r779, %r813;
	st.shared.u32 	[%r814], %r858;
	shl.b32 	%r815, %r223, 2;
	add.s32 	%r816, %r779, %r815;
	st.shared.u32 	[%r816], %r857;
	bar.sync 	0;
	ld.shared.u32 	%r875, [%r102];
	ld.shared.u32 	%r874, [%r102+4];
	ld.shared.u32 	%r873, [%r102+8];
	ld.shared.u32 	%r872, [%r102+12];
	ld.shared.u32 	%r871, [%r102+16];
	ld.shared.u32 	%r870, [%r102+20];
	ld.shared.u32 	%r869, [%r102+24];
	ld.shared.u32 	%r868, [%r102+28];
	ld.shared.u32 	%r867, [%r102+32];
	ld.shared.u32 	%r866, [%r102+36];
	ld.shared.u32 	%r865, [%r102+40];
	ld.shared.u32 	%r864, [%r102+44];
	ld.shared.u32 	%r863, [%r102+48];
	ld.shared.u32 	%r862, [%r102+52];
	ld.shared.u32 	%r861, [%r102+56];
	ld.shared.u32 	%r860, [%r102+60];
	ld.shared.u32 	%r859, [%r102+64];
	ld.shared.u32 	%r858, [%r102+68];
	ld.shared.u32 	%r857, [%r102+72];
	bar.sync 	0;
	st.shared.u32 	[%r780], %r894;
	st.shared.u32 	[%r782], %r893;
	st.shared.u32 	[%r784], %r892;
	st.shared.u32 	[%r786], %r891;
	st.shared.u32 	[%r788], %r890;
	st.shared.u32 	[%r790], %r889;
	st.shared.u32 	[%r792], %r888;
	st.shared.u32 	[%r794], %r887;
	st.shared.u32 	[%r796], %r886;
	st.shared.u32 	[%r798], %r885;
	st.shared.u32 	[%r800], %r884;
	st.shared.u32 	[%r802], %r883;
	st.shared.u32 	[%r804], %r882;
	st.shared.u32 	[%r806], %r881;
	st.shared.u32 	[%r808], %r880;
	st.shared.u32 	[%r810], %r879;
	st.shared.u32 	[%r812], %r878;
	st.shared.u32 	[%r814], %r877;
	st.shared.u32 	[%r816], %r876;
	bar.sync 	0;
	ld.shared.u32 	%r894, [%r102];
	ld.shared.u32 	%r893, [%r102+4];
	ld.shared.u32 	%r892, [%r102+8];
	ld.shared.u32 	%r891, [%r102+12];
	ld.shared.u32 	%r890, [%r102+16];
	ld.shared.u32 	%r889, [%r102+20];
	ld.shared.u32 	%r888, [%r102+24];
	ld.shared.u32 	%r887, [%r102+28];
	ld.shared.u32 	%r886, [%r102+32];
	ld.shared.u32 	%r885, [%r102+36];
	ld.shared.u32 	%r884, [%r102+40];
	ld.shared.u32 	%r883, [%r102+44];
	ld.shared.u32 	%r882, [%r102+48];
	ld.shared.u32 	%r881, [%r102+52];
	ld.shared.u32 	%r880, [%r102+56];
	ld.shared.u32 	%r879, [%r102+60];
	ld.shared.u32 	%r878, [%r102+64];
	ld.shared.u32 	%r877, [%r102+68];
	ld.shared.u32 	%r876, [%r102+72];
	bar.sync 	0;
	add.s32 	%r856, %r856, 6;
	add.s32 	%r855, %r855, -6;
	bra.uni 	$L__BB1_77;

}
	// .globl	_ZN3cub18CUB_300001_SM_10006detail10radix_sort30DeviceRadixSortHistogramKernelINS1_5radix10policy_hubIiijE10Policy1000ELNS0_9SortOrderE0EijNS1_21identity_decomposer_tEEEvPT2_PKT1_SA_iiT3_
.visible .entry _ZN3cub18CUB_300001_SM_10006detail10radix_sort30DeviceRadixSortHistogramKernelINS1_5radix10policy_hubIiijE10Policy1000ELNS0_9SortOrderE0EijNS1_21identity_decomposer_tEEEvPT2_PKT1_SA_iiT3_(
	.param .u64 .ptr .align 1 _ZN3cub18CUB_300001_SM_10006detail10radix_sort30DeviceRadixSortHistogramKernelINS1_5radix10policy_hubIiijE10Policy1000ELNS0_9SortOrderE0EijNS1_21identity_decomposer_tEEEvPT2_PKT1_SA_iiT3__param_0,
	.param .u64 .ptr .align 1 _ZN3cub18CUB_300001_SM_10006detail10radix_sort30DeviceRadixSortHistogramKernelINS1_5radix10policy_hubIiijE10Policy1000ELNS0_9SortOrderE0EijNS1_21identity_decomposer_tEEEvPT2_PKT1_SA_iiT3__param_1,
	.param .u32 _ZN3cub18CUB_300001_SM_10006detail10radix_sort30DeviceRadixSortHistogramKernelINS1_5radix10policy_hubIiijE10Policy1000ELNS0_9SortOrderE0EijNS1_21identity_decomposer_tEEEvPT2_PKT1_SA_iiT3__param_2,
	.param .u32 _ZN3cub18CUB_300001_SM_10006detail10radix_sort30DeviceRadixSortHistogramKernelINS1_5radix10policy_hubIiijE10Policy1000ELNS0_9SortOrderE0EijNS1_21identity_decomposer_tEEEvPT2_PKT1_SA_iiT3__param_3,
	.param .u32 _ZN3cub18CUB_300001_SM_10006detail10radix_sort30DeviceRadixSortHistogramKernelINS1_5radix10policy_hubIiijE10Policy1000ELNS0_9SortOrderE0EijNS1_21identity_decomposer_tEEEvPT2_PKT1_SA_iiT3__param_4,
	.param .align 1 .b8 _ZN3cub18CUB_300001_SM_10006detail10radix_sort30DeviceRadixSortHistogramKernelINS1_5radix10policy_hubIiijE10Policy1000ELNS0_9SortOrderE0EijNS1_21identity_decomposer_tEEEvPT2_PKT1_SA_iiT3__param_5[1]
)
.maxntid 128
{
	.reg .pred 	%p<91>;
	.reg .b32 	%r<502>;
	.reg .b64 	%rd<57>;
	// demoted variable
	.shared .align 4 .b8 _ZZN3cub18CUB_300001_SM_10006detail10radix_sort30DeviceRadixSortHistogramKernelINS1_5radix10policy_hubIiijE10Policy1000ELNS0_9SortOrderE0EijNS1_21identity_decomposer_tEEEvPT2_PKT1_SA_iiT3_E12temp_storage[4096];
	ld.param.u64 	%rd5, [_ZN3cub18CUB_300001_SM_10006detail10radix_sort30DeviceRadixSortHistogramKernelINS1_5radix10policy_hubIiijE10Policy1000ELNS0_9SortOrderE0EijNS1_21identity_decomposer_tEEEvPT2_PKT1_SA_iiT3__param_0];
	ld.param.u64 	%rd6, [_ZN3cub18CUB_300001_SM_10006detail10radix_sort30DeviceRadixSortHistogramKernelINS1_5radix10policy_hubIiijE10Policy1000ELNS0_9SortOrderE0EijNS1_21identity_decomposer_tEEEvPT2_PKT1_SA_iiT3__param_1];
	ld.param.u32 	%r184, [_ZN3cub18CUB_300001_SM_10006detail10radix_sort30DeviceRadixSortHistogramKernelINS1_5radix10policy_hubIiijE10Policy1000ELNS0_9SortOrderE0EijNS1_21identity_decomposer_tEEEvPT2_PKT1_SA_iiT3__param_2];
	ld.param.u32 	%r185, [_ZN3cub18CUB_300001_SM_10006detail10radix_sort30DeviceRadixSortHistogramKernelINS1_5radix10policy_hubIiijE10Policy1000ELNS0_9SortOrderE0EijNS1_21identity_decomposer_tEEEvPT2_PKT1_SA_iiT3__param_3];
	ld.param.u32 	%r186, [_ZN3cub18CUB_300001_SM_10006detail10radix_sort30DeviceRadixSortHistogramKernelINS1_5radix10policy_hubIiijE10Policy1000ELNS0_9SortOrderE0EijNS1_21identity_decomposer_tEEEvPT2_PKT1_SA_iiT3__param_4];
	cvta.to.global.u64 	%rd1, %rd6;
	cvta.to.global.u64 	%rd2, %rd5;
	setp.eq.s32 	%p2, %r184, 0;
	@%p2 bra 	$L__BB2_153;
	sub.s32 	%r188, %r186, %r185;
	add.s32 	%r189, %r188, 7;
	shr.s32 	%r190, %r189, 31;
	shr.u32 	%r191, %r190, 29;
	add.s32 	%r192, %r189, %r191;
	shr.s32 	%r193, %r192, 3;
	mov.u32 	%r1, %tid.x;
	setp.gt.u32 	%p3, %r1, 255;
	setp.lt.s32 	%p4, %r189, 8;
	mov.u32 	%r194, %ctaid.x;
	shl.b32 	%r2, %r194, 11;
	mov.u32 	%r195, %nctaid.x;
	shl.b32 	%r3, %r195, 11;
	add.s32 	%r4, %r193, -1;
	and.b32  	%r5, %r193, 15;
	add.s32 	%r6, %r5, -1;
	and.b32  	%r7, %r193, 7;
	add.s32 	%r8, %r7, -1;
	and.b32  	%r9, %r193, 3;
	add.s32 	%r10, %r9, -1;
	or.pred  	%p1, %p3, %p4;
	shl.b32 	%r196, %r1, 2;
	mov.u32 	%r197, _ZZN3cub18CUB_300001_SM_10006detail10radix_sort30DeviceRadixSortHistogramKernelINS1_5radix10policy_hubIiijE10Policy1000ELNS0_9SortOrderE0EijNS1_21identity_decomposer_tEEEvPT2_PKT1_SA_iiT3_E12temp_storage;
	add.s32 	%r11, %r197, %r196;
	and.b32  	%r12, %r193, 268435440;
	add.s32 	%r13, %r1, 256;
	add.s32 	%r14, %r1, 384;
	add.s32 	%r15, %r1, 512;
	add.s32 	%r16, %r1, 640;
	add.s32 	%r17, %r1, 768;
	add.s32 	%r18, %r1, 1280;
	add.s32 	%r19, %r1, 1920;
	and.b32  	%r20, %r193, 268435448;
	and.b32  	%r21, %r193, 1;
	neg.s32 	%r22, %r12;
	add.s32 	%r23, %r11, 8192;
	add.s32 	%r198, %r184, -1;
	shr.u32 	%r199, %r198, 30;
	add.s32 	%r200, %r199, 1;
	min.u32 	%r24, %r200, %r184;
	mov.b32 	%r450, 0;
$L__BB2_2:
	@%p1 bra 	$L__BB2_30;
	setp.lt.u32 	%p5, %r4, 15;
	mov.b32 	%r454, 0;
	@%p5 bra 	$L__BB2_6;
	mov.u32 	%r451, %r23;
	mov.u32 	%r452, %r22;
$L__BB2_5:
	.pragma "nounroll";
	mov.b32 	%r202, 0;
	st.shared.u32 	[%r451+-8192], %r202;
	st.shared.u32 	[%r451+-7168], %r202;
	st.shared.u32 	[%r451+-6144], %r202;
	st.shared.u32 	[%r451+-5120], %r202;
	st.shared.u32 	[%r451+-4096], %r202;
	st.shared.u32 	[%r451+-3072], %r202;
	st.shared.u32 	[%r451+-2048], %r202;
	st.shared.u32 	[%r451+-1024], %r202;
	st.shared.u32 	[%r451], %r202;
	st.shared.u32 	[%r451+1024], %r202;
	st.shared.u32 	[%r451+2048], %r202;
	st.shared.u32 	[%r451+3072], %r202;
	st.shared.u32 	[%r451+4096], %r202;
	st.shared.u32 	[%r451+5120], %r202;
	st.shared.u32 	[%r451+6144], %r202;
	st.shared.u32 	[%r451+7168], %r202;
	add.s32 	%r452, %r452, 16;
	add.s32 	%r451, %r451, 16384;
	setp.ne.s32 	%p6, %r452, 0;
	mov.u32 	%r454, %r12;
	@%p6 bra 	$L__BB2_5;
$L__BB2_6:
	setp.eq.s32 	%p7, %r5, 0;
	@%p7 bra 	$L__BB2_16;
	setp.lt.u32 	%p8, %r6, 7;
	@%p8 bra 	$L__BB2_9;
	shl.b32 	%r203, %r454, 10;
	add.s32 	%r204, %r11, %r203;
	mov.b32 	%r205, 0;
	st.shared.u32 	[%r204], %r205;
	st.shared.u32 	[%r204+1024], %r205;
	st.shared.u32 	[%r204+2048], %r205;
	st.shared.u32 	[%r204+3072], %r205;
	st.shared.u32 	[%r204+4096], %r205;
	st.shared.u32 	[%r204+5120], %r205;
	st.shared.u32 	[%r204+6144], %r205;
	st.shared.u32 	[%r204+7168], %r205;
	add.s32 	%r454, %r454, 8;
$L__BB2_9:
	setp.eq.s32 	%p9, %r7, 0;
	@%p9 bra 	$L__BB2_16;
	setp.lt.u32 	%p10, %r8, 3;
	@%p10 bra 	$L__BB2_12;
	shl.b32 	%r206, %r454, 10;
	add.s32 	%r207, %r11, %r206;
	mov.b32 	%r208, 0;
	st.shared.u32 	[%r207], %r208;
	st.shared.u32 	[%r207+1024], %r208;
	st.shared.u32 	[%r207+2048], %r208;
	st.shared.u32 	[%r207+3072], %r208;
	add.s32 	%r454, %r454, 4;
$L__BB2_12:
	setp.eq.s32 	%p11, %r9, 0;
	@%p11 bra 	$L__BB2_16;
	setp.eq.s32 	%p12, %r9, 1;
	shl.b32 	%r209, %r454, 10;
	add.s32 	%r35, %r11, %r209;
	mov.b32 	%r210, 0;
	st.shared.u32 	[%r35], %r210;
	@%p12 bra 	$L__BB2_16;
	setp.eq.s32 	%p13, %r9, 2;
	mov.b32 	%r211, 0;
	st.shared.u32 	[%r35+1024], %r211;
	@%p13 bra 	$L__BB2_16;
	mov.b32 	%r212, 0;
	st.shared.u32 	[%r35+2048], %r212;
$L__BB2_16:
	setp.gt.u32 	%p14, %r1, 127;
	@%p14 bra 	$L__BB2_30;
	setp.lt.u32 	%p15, %r4, 15;
	mov.b32 	%r458, 0;
	@%p15 bra 	$L__BB2_20;
	mov.b32 	%r456, 0;
$L__BB2_19:
	.pragma "nounroll";
	shl.b32 	%r215, %r456, 10;
	add.s32 	%r216, %r11, %r215;
	mov.b32 	%r217, 0;
	st.shared.u32 	[%r216+512], %r217;
	st.shared.u32 	[%r216+1536], %r217;
	st.shared.u32 	[%r216+2560], %r217;
	st.shared.u32 	[%r216+3584], %r217;
	st.shared.u32 	[%r216+4608], %r217;
	st.shared.u32 	[%r216+5632], %r217;
	st.shared.u32 	[%r216+6656], %r217;
	st.shared.u32 	[%r216+7680], %r217;
	st.shared.u32 	[%r216+8704], %r217;
	st.shared.u32 	[%r216+9728], %r217;
	st.shared.u32 	[%r216+10752], %r217;
	st.shared.u32 	[%r216+11776], %r217;
	st.shared.u32 	[%r216+12800], %r217;
	st.shared.u32 	[%r216+13824], %r217;
	st.shared.u32 	[%r216+14848], %r217;
	st.shared.u32 	[%r216+15872], %r217;
	add.s32 	%r456, %r456, 16;
	setp.ne.s32 	%p16, %r456, %r12;
	mov.u32 	%r458, %r12;
	@%p16 bra 	$L__BB2_19;
$L__BB2_20:
	setp.eq.s32 	%p17, %r5, 0;
	@%p17 bra 	$L__BB2_30;
	setp.lt.u32 	%p18, %r6, 7;
	@%p18 bra 	$L__BB2_23;
	shl.b32 	%r218, %r458, 10;
	add.s32 	%r219, %r11, %r218;
	mov.b32 	%r220, 0;
	st.shared.u32 	[%r219+512], %r220;
	st.shared.u32 	[%r219+1536], %r220;
	st.shared.u32 	[%r219+2560], %r220;
	st.shared.u32 	[%r219+3584], %r220;
	st.shared.u32 	[%r219+4608], %r220;
	st.shared.u32 	[%r219+5632], %r220;
	st.shared.u32 	[%r219+6656], %r220;
	st.shared.u32 	[%r219+7680], %r220;
	add.s32 	%r458, %r458, 8;
$L__BB2_23:
	setp.eq.s32 	%p19, %r7, 0;
	@%p19 bra 	$L__BB2_30;
	setp.lt.u32 	%p20, %r8, 3;
	@%p20 bra 	$L__BB2_26;
	shl.b32 	%r221, %r458, 10;
	add.s32 	%r222, %r11, %r221;
	mov.b32 	%r223, 0;
	st.shared.u32 	[%r222+512], %r223;
	st.shared.u32 	[%r222+1536], %r223;
	st.shared.u32 	[%r222+2560], %r223;
	st.shared.u32 	[%r222+3584], %r223;
	add.s32 	%r458, %r458, 4;
$L__BB2_26:
	setp.eq.s32 	%p21, %r9, 0;
	@%p21 bra 	$L__BB2_30;
	setp.eq.s32 	%p22, %r9, 1;
	shl.b32 	%r224, %r458, 10;
	add.s32 	%r43, %r11, %r224;
	mov.b32 	%r225, 0;
	st.shared.u32 	[%r43+512], %r225;
	@%p22 bra 	$L__BB2_30;
	setp.eq.s32 	%p23, %r9, 2;
	mov.b32 	%r226, 0;
	st.shared.u32 	[%r43+1536], %r226;
	@%p23 bra 	$L__BB2_30;
	mov.b32 	%r227, 0;
	st.shared.u32 	[%r43+2560], %r227;
$L__BB2_30:
	bar.sync 	0;
	bar.sync 	0;
	shl.b32 	%r44, %r450, 30;
	sub.s32 	%r228, %r184, %r44;
	min.u32 	%r45, %r228, 1073741824;
	setp.ge.u32 	%p24, %r2, %r45;
	@%p24 bra 	$L__BB2_70;
	mov.u32 	%r460, %r2;
$L__BB2_32:
	add.s32 	%r47, %r460, %r44;
	sub.s32 	%r48, %r184, %r47;
	setp.lt.u32 	%p25, %r48, 2048;
	@%p25 bra 	$L__BB2_34;
	add.s32 	%r255, %r1, %r47;
	mul.wide.u32 	%rd10, %r255, 4;
	add.s64 	%rd11, %rd1, %rd10;
	ld.global.u32 	%r491, [%rd11];
	ld.global.u32 	%r490, [%rd11+512];
	ld.global.u32 	%r489, [%rd11+1024];
	ld.global.u32 	%r488, [%rd11+1536];
	ld.global.u32 	%r487, [%rd11+2048];
	ld.global.u32 	%r486, [%rd11+2560];
	ld.global.u32 	%r485, [%rd11+3072];
	ld.global.u32 	%r484, [%rd11+3584];
	ld.global.u32 	%r483, [%rd11+4096];
	ld.global.u32 	%r482, [%rd11+4608];
	ld.global.u32 	%r481, [%rd11+5120];
	ld.global.u32 	%r480, [%rd11+5632];
	ld.global.u32 	%r479, [%rd11+6144];
	ld.global.u32 	%r478, [%rd11+6656];
	ld.global.u32 	%r477, [%rd11+7168];
	ld.global.u32 	%r476, [%rd11+7680];
	bra.uni 	$L__BB2_66;
$L__BB2_34:
	setp.ge.s32 	%p26, %r1, %r48;
	mov.b32 	%r491, 2147483647;
	@%p26 bra 	$L__BB2_36;
	add.s32 	%r230, %r1, %r47;
	mul.wide.u32 	%rd7, %r230, 4;
	add.s64 	%rd8, %rd1, %rd7;
	ld.global.u32 	%r491, [%rd8];
$L__BB2_36:
	add.s32 	%r232, %r1, 128;
	setp.ge.s32 	%p27, %r232, %r48;
	add.s32 	%r233, %r1, %r47;
	mul.wide.u32 	%rd9, %r233, 4;
	add.s64 	%rd3, %rd1, %rd9;
	mov.b32 	%r490, 2147483647;
	@%p27 bra 	$L__BB2_38;
	ld.global.u32 	%r490, [%rd3+512];
$L__BB2_38:
	setp.ge.s32 	%p28, %r13, %r48;
	mov.b32 	%r489, 2147483647;
	@%p28 bra 	$L__BB2_40;
	ld.global.u32 	%r489, [%rd3+1024];
$L__BB2_40:
	setp.ge.s32 	%p29, %r14, %r48;
	mov.b32 	%r488, 2147483647;
	@%p29 bra 	$L__BB2_42;
	ld.global.u32 	%r488, [%rd3+1536];
$L__BB2_42:
	setp.ge.s32 	%p30, %r15, %r48;
	mov.b32 	%r487, 2147483647;
	@%p30 bra 	$L__BB2_44;
	ld.global.u32 	%r487, [%rd3+2048];
$L__BB2_44:
	setp.ge.s32 	%p31, %r16, %r48;
	mov.b32 	%r486, 2147483647;
	@%p31 bra 	$L__BB2_46;
	ld.global.u32 	%r486, [%rd3+2560];
$L__BB2_46:
	setp.ge.s32 	%p32, %r17, %r48;
	mov.b32 	%r485, 2147483647;
	@%p32 bra 	$L__BB2_48;
	ld.global.u32 	%r485, [%rd3+3072];
$L__BB2_48:
	add.s32 	%r240, %r1, 896;
	setp.ge.s32 	%p33, %r240, %r48;
	mov.b32 	%r484, 2147483647;
	@%p33 bra 	$L__BB2_50;
	ld.global.u32 	%r484, [%rd3+3584];
$L__BB2_50:
	or.b32  	%r242, %r1, 1024;
	setp.ge.s32 	%p34, %r242, %r48;
	mov.b32 	%r483, 2147483647;
	@%p34 bra 	$L__BB2_52;
	ld.global.u32 	%r483, [%rd3+4096];
$L__BB2_52:
	add.s32 	%r244, %r1, 1152;
	setp.ge.s32 	%p35, %r244, %r48;
	mov.b32 	%r482, 2147483647;
	@%p35 bra 	$L__BB2_54;
	ld.global.u32 	%r482, [%rd3+4608];
$L__BB2_54:
	setp.ge.s32 	%p36, %r18, %r48;
	mov.b32 	%r481, 2147483647;
	@%p36 bra 	$L__BB2_56;
	ld.global.u32 	%r481, [%rd3+5120];
$L__BB2_56:
	add.s32 	%r247, %r1, 1408;
	setp.ge.s32 	%p37, %r247, %r48;
	mov.b32 	%r480, 2147483647;
	@%p37 bra 	$L__BB2_58;
	ld.global.u32 	%r480, [%rd3+5632];
$L__BB2_58:
	add.s32 	%r249, %r1, 1536;
	setp.ge.s32 	%p38, %r249, %r48;
	mov.b32 	%r479, 2147483647;
	@%p38 bra 	$L__BB2_60;
	ld.global.u32 	%r479, [%rd3+6144];
$L__BB2_60:
	add.s32 	%r251, %r1, 1664;
	setp.ge.s32 	%p39, %r251, %r48;
	mov.b32 	%r478, 2147483647;
	@%p39 bra 	$L__BB2_62;
	ld.global.u32 	%r478, [%rd3+6656];
$L__BB2_62:
	add.s32 	%r253, %r1, 1792;
	setp.ge.s32 	%p40, %r253, %r48;
	mov.b32 	%r477, 2147483647;
	@%p40 bra 	$L__BB2_64;
	ld.global.u32 	%r477, [%rd3+7168];
$L__BB2_64:
	setp.ge.s32 	%p41, %r19, %r48;
	mov.b32 	%r476, 2147483647;
	@%p41 bra 	$L__BB2_66;
	ld.global.u32 	%r476, [%rd3+7680];
$L__BB2_66:
	setp.le.s32 	%p42, %r186, %r185;
	@%p42 bra 	$L__BB2_69;
	xor.b32  	%r112, %r476, -2147483648;
	xor.b32  	%r113, %r477, -2147483648;
	xor.b32  	%r114, %r478, -2147483648;
	xor.b32  	%r115, %r479, -2147483648;
	xor.b32  	%r116, %r480, -2147483648;
	xor.b32  	%r117, %r481, -2147483648;
	xor.b32  	%r118, %r482, -2147483648;
	xor.b32  	%r119, %r483, -2147483648;
	xor.b32  	%r120, %r484, -2147483648;
	xor.b32  	%r121, %r485, -2147483648;
	xor.b32  	%r122, %r486, -2147483648;
	xor.b32  	%r123, %r487, -2147483648;
	xor.b32  	%r124, %r488, -2147483648;
	xor.b32  	%r125, %r489, -2147483648;
	xor.b32  	%r126, %r490, -2147483648;
	xor.b32  	%r127, %r491, -2147483648;
	mov.b32 	%r492, 0;
	mov.u32 	%r493, %r185;
$L__BB2_68:
	sub.s32 	%r257, %r186, %r493;
	shl.b32 	%r258, %r492, 10;
	mov.u32 	%r259, _ZZN3cub18CUB_300001_SM_10006detail10radix_sort30DeviceRadixSortHistogramKernelINS1_5radix10policy_hubIiijE10Policy1000ELNS0_9SortOrderE0EijNS1_21identity_decomposer_tEEEvPT2_PKT1_SA_iiT3_E12temp_storage;
	add.s32 	%r260, %r259, %r258;
	min.s32 	%r261, %r257, 8;
	mov.b32 	%r262, -1;
	shl.b32 	%r263, %r262, %r261;
	not.b32 	%r264, %r263;
	shr.u32 	%r265, %r127, %r493;
	and.b32  	%r266, %r265, %r264;
	shl.b32 	%r267, %r266, 2;
	add.s32 	%r268, %r260, %r267;
	atom.shared.add.u32 	%r269, [%r268], 1;
	shr.u32 	%r270, %r126, %r493;
	and.b32  	%r271, %r270, %r264;
	shl.b32 	%r272, %r271, 2;
	add.s32 	%r273, %r260, %r272;
	atom.shared.add.u32 	%r274, [%r273], 1;
	shr.u32 	%r275, %r125, %r493;
	and.b32  	%r276, %r275, %r264;
	shl.b32 	%r277, %r276, 2;
	add.s32 	%r278, %r260, %r277;
	atom.shared.add.u32 	%r279, [%r278], 1;
	shr.u32 	%r280, %r124, %r493;
	and.b32  	%r281, %r280, %r264;
	shl.b32 	%r282, %r281, 2;
	add.s32 	%r283, %r260, %r282;
	atom.shared.add.u32 	%r284, [%r283], 1;
	shr.u32 	%r285, %r123, %r493;
	and.b32  	%r286, %r285, %r264;
	shl.b32 	%r287, %r286, 2;
	add.s32 	%r288, %r260, %r287;
	atom.shared.add.u32 	%r289, [%r288], 1;
	shr.u32 	%r290, %r122, %r493;
	and.b32  	%r291, %r290, %r264;
	shl.b32 	%r292, %r291, 2;
	add.s32 	%r293, %r260, %r292;
	atom.shared.add.u32 	%r294, [%r293], 1;
	shr.u32 	%r295, %r121, %r493;
	and.b32  	%r296, %r295, %r264;
	shl.b32 	%r297, %r296, 2;
	add.s32 	%r298, %r260, %r297;
	atom.shared.add.u32 	%r299, [%r298], 1;
	shr.u32 	%r300, %r120, %r493;
	and.b32  	%r301, %r300, %r264;
	shl.b32 	%r302, %r301, 2;
	add.s32 	%r303, %r260, %r302;
	atom.shared.add.u32 	%r304, [%r303], 1;
	shr.u32 	%r305, %r119, %r493;
	and.b32  	%r306, %r305, %r264;
	shl.b32 	%r307, %r306, 2;
	add.s32 	%r308, %r260, %r307;
	atom.shared.add.u32 	%r309, [%r308], 1;
	shr.u32 	%r310, %r118, %r493;
	and.b32  	%r311, %r310, %r264;
	shl.b32 	%r312, %r311, 2;
	add.s32 	%r313, %r260, %r312;
	atom.shared.add.u32 	%r314, [%r313], 1;
	shr.u32 	%r315, %r117, %r493;
	and.b32  	%r316, %r315, %r264;
	shl.b32 	%r317, %r316, 2;
	add.s32 	%r318, %r260, %r317;
	atom.shared.add.u32 	%r319, [%r318], 1;
	shr.u32 	%r320, %r116, %r493;
	and.b32  	%r321, %r320, %r264;
	shl.b32 	%r322, %r321, 2;
	add.s32 	%r323, %r260, %r322;
	atom.shared.add.u32 	%r324, [%r323], 1;
	shr.u32 	%r325, %r115, %r493;
	and.b32  	%r326, %r325, %r264;
	shl.b32 	%r327, %r326, 2;
	add.s32 	%r328, %r260, %r327;
	atom.shared.add.u32 	%r329, [%r328], 1;
	shr.u32 	%r330, %r114, %r493;
	and.b32  	%r331, %r330, %r264;
	shl.b32 	%r332, %r331, 2;
	add.s32 	%r333, %r260, %r332;
	atom.shared.add.u32 	%r334, [%r333], 1;
	shr.u32 	%r335, %r113, %r493;
	and.b32  	%r336, %r335, %r264;
	shl.b32 	%r337, %r336, 2;
	add.s32 	%r338, %r260, %r337;
	atom.shared.add.u32 	%r339, [%r338], 1;
	shr.u32 	%r340, %r112, %r493;
	and.b32  	%r341, %r340, %r264;
	shl.b32 	%r342, %r341, 2;
	add.s32 	%r343, %r260, %r342;
	atom.shared.add.u32 	%r344, [%r343], 1;
	add.s32 	%r493, %r493, 8;
	add.s32 	%r492, %r492, 1;
	setp.lt.s32 	%p43, %r493, %r186;
	@%p43 bra 	$L__BB2_68;
$L__BB2_69:
	add.s32 	%r460, %r460, %r3;
	setp.lt.u32 	%p44, %r460, %r45;
	@%p44 bra 	$L__BB2_32;
$L__BB2_70:
	bar.sync 	0;
	@%p1 bra 	$L__BB2_152;
	setp.lt.u32 	%p45, %r4, 7;
	mov.b32 	%r496, 0;
	@%p45 bra 	$L__BB2_90;
	mov.b32 	%r494, 0;
$L__BB2_73:
	.pragma "nounroll";
	shl.b32 	%r347, %r494, 10;
	add.s32 	%r134, %r11, %r347;
	ld.shared.u32 	%r135, [%r134];
	setp.eq.s32 	%p46, %r135, 0;
	@%p46 bra 	$L__BB2_75;
	shl.b32 	%r348, %r494, 8;
	add.s32 	%r349, %r348, %r1;
	mul.wide.u32 	%rd12, %r349, 4;
	add.s64 	%rd13, %rd2, %rd12;
	atom.global.add.u32 	%r350, [%rd13], %r135;
$L__BB2_75:
	ld.shared.u32 	%r136, [%r134+1024];
	setp.eq.s32 	%p47, %r136, 0;
	@%p47 bra 	$L__BB2_77;
	shl.b32 	%r351, %r494, 8;
	add.s32 	%r352, %r351, %r1;
	add.s32 	%r353, %r352, 256;
	mul.wide.u32 	%rd14, %r353, 4;
	add.s64 	%rd15, %rd2, %rd14;
	atom.global.add.u32 	%r354, [%rd15], %r136;
$L__BB2_77:
	ld.shared.u32 	%r137, [%r134+2048];
	setp.eq.s32 	%p48, %r137, 0;
	@%p48 bra 	$L__BB2_79;
	shl.b32 	%r355, %r494, 8;
	add.s32 	%r356, %r355, %r1;
	add.s32 	%r357, %r356, 512;
	mul.wide.u32 	%rd16, %r357, 4;
	add.s64 	%rd17, %rd2, %rd16;
	atom.global.add.u32 	%r358, [%rd17], %r137;
$L__BB2_79:
	ld.shared.u32 	%r138, [%r134+3072];
	setp.eq.s32 	%p49, %r138, 0;
	@%p49 bra 	$L__BB2_81;
	shl.b32 	%r359, %r494, 8;
	add.s32 	%r360, %r359, %r1;
	add.s32 	%r361, %r360, 768;
	mul.wide.u32 	%rd18, %r361, 4;
	add.s64 	%rd19, %rd2, %rd18;
	atom.global.add.u32 	%r362, [%rd19], %r138;
$L__BB2_81:
	ld.shared.u32 	%r139, [%r134+4096];
	setp.eq.s32 	%p50, %r139, 0;
	@%p50 bra 	$L__BB2_83;
	shl.b32 	%r363, %r494, 8;
	add.s32 	%r364, %r363, %r1;
	add.s32 	%r365, %r364, 1024;
	mul.wide.u32 	%rd20, %r365, 4;
	add.s64 	%rd21, %rd2, %rd20;
	atom.global.add.u32 	%r366, [%rd21], %r139;
$L__BB2_83:
	ld.shared.u32 	%r140, [%r134+5120];
	setp.eq.s32 	%p51, %r140, 0;
	@%p51 bra 	$L__BB2_85;
	shl.b32 	%r367, %r494, 8;
	add.s32 	%r368, %r367, %r1;
	add.s32 	%r369, %r368, 1280;
	mul.wide.u32 	%rd22, %r369, 4;
	add.s64 	%rd23, %rd2, %rd22;
	atom.global.add.u32 	%r370, [%rd23], %r140;
$L__BB2_85:
	ld.shared.u32 	%r141, [%r134+6144];
	setp.eq.s32 	%p52, %r141, 0;
	@%p52 bra 	$L__BB2_87;
	shl.b32 	%r371, %r494, 8;
	add.s32 	%r372, %r371, %r1;
	add.s32 	%r373, %r372, 1536;
	mul.wide.u32 	%rd24, %r373, 4;
	add.s64 	%rd25, %rd2, %rd24;
	atom.global.add.u32 	%r374, [%rd25], %r141;
$L__BB2_87:
	ld.shared.u32 	%r142, [%r134+7168];
	setp.eq.s32 	%p53, %r142, 0;
	@%p53 bra 	$L__BB2_89;
	shl.b32 	%r375, %r494, 8;
	add.s32 	%r376, %r375, %r1;
	add.s32 	%r377, %r376, 1792;
	mul.wide.u32 	%rd26, %r377, 4;
	add.s64 	%rd27, %rd2, %rd26;
	atom.global.add.u32 	%r378, [%rd27], %r142;
$L__BB2_89:
	add.s32 	%r494, %r494, 8;
	setp.ne.s32 	%p54, %r494, %r20;
	mov.u32 	%r496, %r20;
	@%p54 bra 	$L__BB2_73;
$L__BB2_90:
	setp.eq.s32 	%p55, %r7, 0;
	@%p55 bra 	$L__BB2_111;
	setp.lt.u32 	%p56, %r8, 3;
	@%p56 bra 	$L__BB2_101;
	shl.b32 	%r379, %r496, 10;
	add.s32 	%r145, %r11, %r379;
	ld.shared.u32 	%r146, [%r145];
	setp.eq.s32 	%p57, %r146, 0;
	@%p57 bra 	$L__BB2_94;
	shl.b32 	%r380, %r496, 8;
	add.s32 	%r381, %r380, %r1;
	mul.wide.u32 	%rd28, %r381, 4;
	add.s64 	%rd29, %rd2, %rd28;
	atom.global.add.u32 	%r382, [%rd29], %r146;
$L__BB2_94:
	ld.shared.u32 	%r147, [%r145+1024];
	setp.eq.s32 	%p58, %r147, 0;
	@%p58 bra 	$L__BB2_96;
	shl.b32 	%r383, %r496, 8;
	add.s32 	%r384, %r383, %r1;
	add.s32 	%r385, %r384, 256;
	mul.wide.u32 	%rd30, %r385, 4;
	add.s64 	%rd31, %rd2, %rd30;
	atom.global.add.u32 	%r386, [%rd31], %r147;
$L__BB2_96:
	ld.shared.u32 	%r148, [%r145+2048];
	setp.eq.s32 	%p59, %r148, 0;
	@%p59 bra 	$L__BB2_98;
	shl.b32 	%r387, %r496, 8;
	add.s32 	%r388, %r387, %r1;
	add.s32 	%r389, %r388, 512;
	mul.wide.u32 	%rd32, %r389, 4;
	add.s64 	%rd33, %rd2, %rd32;
	atom.global.add.u32 	%r390, [%rd33], %r148;
$L__BB2_98:
	ld.shared.u32 	%r149, [%r145+3072];
	setp.eq.s32 	%p60, %r149, 0;
	@%p60 bra 	$L__BB2_100;
	shl.b32 	%r391, %r496, 8;
	add.s32 	%r392, %r391, %r1;
	add.s32 	%r393, %r392, 768;
	mul.wide.u32 	%rd34, %r393, 4;
	add.s64 	%rd35, %rd2, %rd34;
	atom.global.add.u32 	%r394, [%rd35], %r149;
$L__BB2_100:
	add.s32 	%r496, %r496, 4;
$L__BB2_101:
	setp.eq.s32 	%p61, %r9, 0;
	@%p61 bra 	$L__BB2_111;
	setp.eq.s32 	%p62, %r10, 0;
	@%p62 bra 	$L__BB2_108;
	shl.b32 	%r395, %r496, 10;
	add.s32 	%r152, %r11, %r395;
	ld.shared.u32 	%r153, [%r152];
	setp.eq.s32 	%p63, %r153, 0;
	@%p63 bra 	$L__BB2_105;
	shl.b32 	%r396, %r496, 8;
	add.s32 	%r397, %r396, %r1;
	mul.wide.u32 	%rd36, %r397, 4;
	add.s64 	%rd37, %rd2, %rd36;
	atom.global.add.u32 	%r398, [%rd37], %r153;
$L__BB2_105:
	ld.shared.u32 	%r154, [%r152+1024];
	setp.eq.s32 	%p64, %r154, 0;
	@%p64 bra 	$L__BB2_107;
	shl.b32 	%r399, %r496, 8;
	add.s32 	%r400, %r399, %r1;
	add.s32 	%r401, %r400, 256;
	mul.wide.u32 	%rd38, %r401, 4;
	add.s64 	%rd39, %rd2, %rd38;
	atom.global.add.u32 	%r402, [%rd39], %r154;
$L__BB2_107:
	add.s32 	%r496, %r496, 2;
$L__BB2_108:
	setp.eq.s32 	%p65, %r21, 0;
	@%p65 bra 	$L__BB2_111;
	shl.b32 	%r403, %r496, 10;
	add.s32 	%r404, %r11, %r403;
	ld.shared.u32 	%r157, [%r404];
	setp.eq.s32 	%p66, %r157, 0;
	@%p66 bra 	$L__BB2_111;
	shl.b32 	%r405, %r496, 8;
	add.s32 	%r406, %r405, %r1;
	mul.wide.u32 	%rd40, %r406, 4;
	add.s64 	%rd41, %rd2, %rd40;
	atom.global.add.u32 	%r407, [%rd41], %r157;
$L__BB2_111:
	setp.gt.u32 	%p67, %r1, 127;
	@%p67 bra 	$L__BB2_152;
	setp.lt.u32 	%p68, %r4, 7;
	mov.b32 	%r500, 0;
	@%p68 bra 	$L__BB2_131;
	mov.b32 	%r498, 0;
$L__BB2_114:
	.pragma "nounroll";
	shl.b32 	%r410, %r498, 10;
	add.s32 	%r159, %r11, %r410;
	ld.shared.u32 	%r160, [%r159+512];
	setp.eq.s32 	%p69, %r160, 0;
	shl.b32 	%r411, %r498, 8;
	add.s32 	%r412, %r411, %r1;
	mul.wide.u32 	%rd42, %r412, 4;
	add.s64 	%rd4, %rd2, %rd42;
	@%p69 bra 	$L__BB2_116;
	atom.global.add.u32 	%r413, [%rd4+512], %r160;
$L__BB2_116:
	ld.shared.u32 	%r161, [%r159+1536];
	setp.eq.s32 	%p70, %r161, 0;
	@%p70 bra 	$L__BB2_118;
	atom.global.add.u32 	%r414, [%rd4+1536], %r161;
$L__BB2_118:
	ld.shared.u32 	%r162, [%r159+2560];
	setp.eq.s32 	%p71, %r162, 0;
	@%p71 bra 	$L__BB2_120;
	atom.global.add.u32 	%r415, [%rd4+2560], %r162;
$L__BB2_120:
	ld.shared.u32 	%r163, [%r159+3584];
	setp.eq.s32 	%p72, %r163, 0;
	@%p72 bra 	$L__BB2_122;
	atom.global.add.u32 	%r416, [%rd4+3584], %r163;
$L__BB2_122:
	ld.shared.u32 	%r164, [%r159+4608];
	setp.eq.s32 	%p73, %r164, 0;
	@%p73 bra 	$L__BB2_124;
	atom.global.add.u32 	%r417, [%rd4+4608], %r164;
$L__BB2_124:
	ld.shared.u32 	%r165, [%r159+5632];
	setp.eq.s32 	%p74, %r165, 0;
	@%p74 bra 	$L__BB2_126;
	atom.global.add.u32 	%r418, [%rd4+5632], %r165;
$L__BB2_126:
	ld.shared.u32 	%r166, [%r159+6656];
	setp.eq.s32 	%p75, %r166, 0;
	@%p75 bra 	$L__BB2_128;
	atom.global.add.u32 	%r419, [%rd4+6656], %r166;
$L__BB2_128:
	ld.shared.u32 	%r167, [%r159+7680];
	setp.eq.s32 	%p76, %r167, 0;
	@%p76 bra 	$L__BB2_130;
	atom.global.add.u32 	%r420, [%rd4+7680], %r167;
$L__BB2_130:
	add.s32 	%r498, %r498, 8;
	setp.ne.s32 	%p77, %r498, %r20;
	mov.u32 	%r500, %r20;
	@%p77 bra 	$L__BB2_114;
$L__BB2_131:
	setp.eq.s32 	%p78, %r7, 0;
	@%p78 bra 	$L__BB2_152;
	setp.lt.u32 	%p79, %r8, 3;
	@%p79 bra 	$L__BB2_142;
	shl.b32 	%r421, %r500, 10;
	add.s32 	%r170, %r11, %r421;
	ld.shared.u32 	%r171, [%r170+512];
	setp.eq.s32 	%p80, %r171, 0;
	@%p80 bra 	$L__BB2_135;
	shl.b32 	%r422, %r500, 8;
	add.s32 	%r423, %r422, %r1;
	mul.wide.u32 	%rd43, %r423, 4;
	add.s64 	%rd44, %rd2, %rd43;
	atom.global.add.u32 	%r424, [%rd44+512], %r171;
$L__BB2_135:
	ld.shared.u32 	%r172, [%r170+1536];
	setp.eq.s32 	%p81, %r172, 0;
	@%p81 bra 	$L__BB2_137;
	shl.b32 	%r425, %r500, 8;
	add.s32 	%r426, %r425, %r1;
	add.s32 	%r427, %r426, 256;
	mul.wide.u32 	%rd45, %r427, 4;
	add.s64 	%rd46, %rd2, %rd45;
	atom.global.add.u32 	%r428, [%rd46+512], %r172;
$L__BB2_137:
	ld.shared.u32 	%r173, [%r170+2560];
	setp.eq.s32 	%p82, %r173, 0;
	@%p82 bra 	$L__BB2_139;
	shl.b32 	%r429, %r500, 8;
	add.s32 	%r430, %r429, %r1;
	add.s32 	%r431, %r430, 512;
	mul.wide.u32 	%rd47, %r431, 4;
	add.s64 	%rd48, %rd2, %rd47;
	atom.global.add.u32 	%r432, [%rd48+512], %r173;
$L__BB2_139:
	ld.shared.u32 	%r174, [%r170+3584];
	setp.eq.s32 	%p83, %r174, 0;
	@%p83 bra 	$L__BB2_141;
	shl.b32 	%r433, %r500, 8;
	add.s32 	%r434, %r433, %r1;
	add.s32 	%r435, %r434, 768;
	mul.wide.u32 	%rd49, %r435, 4;
	add.s64 	%rd50, %rd2, %rd49;
	atom.global.add.u32 	%r436, [%rd50+512], %r174;
$L__BB2_141:
	add.s32 	%r500, %r500, 4;
$L__BB2_142:
	setp.eq.s32 	%p84, %r9, 0;
	@%p84 bra 	$L__BB2_152;
	setp.eq.s32 	%p85, %r10, 0;
	@%p85 bra 	$L__BB2_149;
	shl.b32 	%r437, %r500, 10;
	add.s32 	%r177, %r11, %r437;
	ld.shared.u32 	%r178, [%r177+512];
	setp.eq.s32 	%p86, %r178, 0;
	@%p86 bra 	$L__BB2_146;
	shl.b32 	%r438, %r500, 8;
	add.s32 	%r439, %r438, %r1;
	mul.wide.u32 	%rd51, %r439, 4;
	add.s64 	%rd52, %rd2, %rd51;
	atom.global.add.u32 	%r440, [%rd52+512], %r178;
$L__BB2_146:
	ld.shared.u32 	%r179, [%r177+1536];
	setp.eq.s32 	%p87, %r179, 0;
	@%p87 bra 	$L__BB2_148;
	shl.b32 	%r441, %r500, 8;
	add.s32 	%r442, %r441, %r1;
	add.s32 	%r443, %r442, 256;
	mul.wide.u32 	%rd53, %r443, 4;
	add.s64 	%rd54, %rd2, %rd53;
	atom.global.add.u32 	%r444, [%rd54+512], %r179;
$L__BB2_148:
	add.s32 	%r500, %r500, 2;
$L__BB2_149:
	setp.eq.s32 	%p88, %r21, 0;
	@%p88 bra 	$L__BB2_152;
	shl.b32 	%r445, %r500, 10;
	add.s32 	%r446, %r11, %r445;
	ld.shared.u32 	%r182, [%r446+512];
	setp.eq.s32 	%p89, %r182, 0;
	@%p89 bra 	$L__BB2_152;
	shl.b32 	%r447, %r500, 8;
	add.s32 	%r448, %r447, %r1;
	mul.wide.u32 	%rd55, %r448, 4;
	add.s64 	%rd56, %rd2, %rd55;
	atom.global.add.u32 	%r449, [%rd56+512], %r182;
$L__BB2_152:
	bar.sync 	0;
	add.s32 	%r450, %r450, 1;
	setp.ne.s32 	%p90, %r450, %r24;
	@%p90 bra 	$L__BB2_2;
$L__BB2_153:
	ret;

}
	// .globl	_ZN3cub18CUB_300001_SM_10006detail10radix_sort33DeviceRadixSortExclusiveSumKernelINS1_5radix10policy_hubIiijE10Policy1000EjEEvPT0_
.visible .entry _ZN3cub18CUB_300001_SM_10006detail10radix_sort33DeviceRadixSortExclusiveSumKernelINS1_5radix10policy_hubIiijE10Policy1000EjEEvPT0_(
	.param .u64 .ptr .align 1 _ZN3cub18CUB_300001_SM_10006detail10radix_sort33DeviceRadixSortExclusiveSumKernelINS1_5radix10policy_hubIiijE10Policy1000EjEEvPT0__param_0
)
{
	.reg .pred 	%p<4>;
	.reg .b32 	%r<77>;
	.reg .b64 	%rd<5>;
	// demoted variable
	.shared .align 16 .b8 _ZZN3cub18CUB_300001_SM_10006detail10radix_sort33DeviceRadixSortExclusiveSumKernelINS1_5radix10policy_hubIiijE10Policy1000EjEEvPT0_E12temp_storage[1184];
	ld.param.u64 	%rd2, [_ZN3cub18CUB_300001_SM_10006detail10radix_sort33DeviceRadixSortExclusiveSumKernelINS1_5radix10policy_hubIiijE10Policy1000EjEEvPT0__param_0];
	cvta.to.global.u64 	%rd3, %rd2;
	mov.u32 	%r6, %ctaid.x;
	shl.b32 	%r7, %r6, 8;
	mov.u32 	%r1, %tid.x;
	setp.gt.u32 	%p1, %r1, 255;
	add.s32 	%r8, %r7, %r1;
	mul.wide.s32 	%rd4, %r8, 4;
	add.s64 	%rd1, %rd3, %rd4;
	@%p1 bra 	$L__BB3_2;
	ld.global.u32 	%r76, [%rd1];
$L__BB3_2:
	shr.u32 	%r9, %r1, 3;
	add.s32 	%r10, %r9, %r1;
	shl.b32 	%r11, %r10, 2;
	mov.u32 	%r12, _ZZN3cub18CUB_300001_SM_10006detail10radix_sort33DeviceRadixSortExclusiveSumKernelINS1_5radix10policy_hubIiijE10Policy1000EjEEvPT0_E12temp_storage;
	add.s32 	%r13, %r12, %r11;
	add.s32 	%r4, %r13, 16;
	st.shared.u32 	[%r13+16], %r76;
	bar.sync 	0;
	setp.gt.u32 	%p2, %r1, 31;
	@%p2 bra 	$L__BB3_4;
	mad.lo.s32 	%r45, %r1, 36, %r12;
	ld.shared.u32 	%r46, [%r45+16];
	ld.shared.u32 	%r47, [%r45+20];
	ld.shared.u32 	%r48, [%r45+24];
	ld.shared.u32 	%r49, [%r45+28];
	ld.shared.u32 	%r50, [%r45+32];
	ld.shared.u32 	%r51, [%r45+36];
	ld.shared.u32 	%r52, [%r45+40];
	ld.shared.u32 	%r53, [%r45+44];
	add.s32 	%r54, %r47, %r46;
	add.s32 	%r55, %r54, %r48;
	add.s32 	%r56, %r55, %r49;
	add.s32 	%r57, %r56, %r50;
	add.s32 	%r58, %r57, %r51;
	add.s32 	%r59, %r58, %r52;
	add.s32 	%r18, %r59, %r53;
	mov.b32 	%r16, 1;
	mov.b32 	%r41, 0;
	mov.b32 	%r43, -1;
	// begin inline asm
	{  .reg .u32 r0;  .reg .pred p;  shfl.sync.up.b32 r0|p, %r18, %r16, %r41, %r43;  @p add.u32 r0, r0, %r18;  mov.u32 %r14, r0;}
	// end inline asm
	mov.b32 	%r22, 2;
	// begin inline asm
	{  .reg .u32 r0;  .reg .pred p;  shfl.sync.up.b32 r0|p, %r14, %r22, %r41, %r43;  @p add.u32 r0, r0, %r14;  mov.u32 %r20, r0;}
	// end inline asm
	mov.b32 	%r28, 4;
	// begin inline asm
	{  .reg .u32 r0;  .reg .pred p;  shfl.sync.up.b32 r0|p, %r20, %r28, %r41, %r43;  @p add.u32 r0, r0, %r20;  mov.u32 %r26, r0;}
	// end inline asm
	mov.b32 	%r34, 8;
	// begin inline asm
	{  .reg .u32 r0;  .reg .pred p;  shfl.sync.up.b32 r0|p, %r26, %r34, %r41, %r43;  @p add.u32 r0, r0, %r26;  mov.u32 %r32, r0;}
	// end inline asm
	mov.b32 	%r40, 16;
	// begin inline asm
	{  .reg .u32 r0;  .reg .pred p;  shfl.sync.up.b32 r0|p, %r32, %r40, %r41, %r43;  @p add.u32 r0, r0, %r32;  mov.u32 %r38, r0;}
	// end inline asm
	sub.s32 	%r60, %r38, %r18;
	ld.shared.u32 	%r61, [%r45+16];
	ld.shared.u32 	%r62, [%r45+20];
	ld.shared.u32 	%r63, [%r45+24];
	ld.shared.u32 	%r64, [%r45+28];
	ld.shared.u32 	%r65, [%r45+32];
	ld.shared.u32 	%r66, [%r45+36];
	ld.shared.u32 	%r67, [%r45+40];
	add.s32 	%r68, %r61, %r60;
	add.s32 	%r69, %r62, %r68;
	add.s32 	%r70, %r63, %r69;
	add.s32 	%r71, %r64, %r70;
	add.s32 	%r72, %r65, %r71;
	add.s32 	%r73, %r66, %r72;
	add.s32 	%r74, %r67, %r73;
	st.shared.u32 	[%r45+16], %r60;
	st.shared.u32 	[%r45+20], %r68;
	st.shared.u32 	[%r45+24], %r69;
	st.shared.u32 	[%r45+28], %r70;
	st.shared.u32 	[%r45+32], %r71;
	st.shared.u32 	[%r45+36], %r72;
	st.shared.u32 	[%r45+40], %r73;
	st.shared.u32 	[%r45+44], %r74;
$L__BB3_4:
	setp.gt.u32 	%p3, %r1, 255;
	bar.sync 	0;
	@%p3 bra 	$L__BB3_6;
	ld.shared.u32 	%r75, [%r4];
	st.global.u32 	[%rd1], %r75;
$L__BB3_6:
	ret;

}
	// .globl	_ZN3cub18CUB_300001_SM_10006detail10radix_sort29DeviceRadixSortOnesweepKernelINS1_5radix10policy_hubIiijE10Policy1000ELNS0_9SortOrderE0EiijiiNS1_21identity_decomposer_tEEEvPT5_SB_PT3_PKSC_PT1_PKSG_PT2_PKSK_T4_iiT6_
.visible .entry _ZN3cub18CUB_300001_SM_10006detail10radix_sort29DeviceRadixSortOnesweepKernelINS1_5radix10policy_hubIiijE10Policy1000ELNS0_9SortOrderE0EiijiiNS1_21identity_decomposer_tEEEvPT5_SB_PT3_PKSC_PT1_PKSG_PT2_PKSK_T4_iiT6_(
	.param .u64 .ptr .align 1 _ZN3cub18CUB_300001_SM_10006detail10radix_sort29DeviceRadixSortOnesweepKernelINS1_5radix10policy_hubIiijE10Policy1000ELNS0_9SortOrderE0EiijiiNS1_21identity_decomposer_tEEEvPT5_SB_PT3_PKSC_PT1_PKSG_PT2_PKSK_T4_iiT6__param_0,
	.param .u64 .ptr .align 1 _ZN3cub18CUB_300001_SM_10006detail10radix_sort29DeviceRadixSortOnesweepKernelINS1_5radix10policy_hubIiijE10Policy1000ELNS0_9SortOrderE0EiijiiNS1_21identity_decomposer_tEEEvPT5_SB_PT3_PKSC_PT1_PKSG_PT2_PKSK_T4_iiT6__param_1,
	.param .u64 .ptr .align 1 _ZN3cub18CUB_300001_SM_10006detail10radix_sort29DeviceRadixSortOnesweepKernelINS1_5radix10policy_hubIiijE10Policy1000ELNS0_9SortOrderE0EiijiiNS1_21identity_decomposer_tEEEvPT5_SB_PT3_PKSC_PT1_PKSG_PT2_PKSK_T4_iiT6__param_2,
	.param .u64 .ptr .align 1 _ZN3cub18CUB_300001_SM_10006detail10radix_sort29DeviceRadixSortOnesweepKernelINS1_5radix10policy_hubIiijE10Policy1000ELNS0_9SortOrderE0EiijiiNS1_21identity_decomposer_tEEEvPT5_SB_PT3_PKSC_PT1_PKSG_PT2_PKSK_T4_iiT6__param_3,
	.param .u64 .ptr .align 1 _ZN3cub18CUB_300001_SM_10006detail10radix_sort29DeviceRadixSortOnesweepKernelINS1_5radix10policy_hubIiijE10Policy1000ELNS0_9SortOrderE0EiijiiNS1_21identity_decomposer_tEEEvPT5_SB_PT3_PKSC_PT1_PKSG_PT2_PKSK_T4_iiT6__param_4,
	.param .u64 .ptr .align 1 _ZN3cub18CUB_300001_SM_10006detail10radix_sort29DeviceRadixSortOnesweepKernelINS1_5radix10policy_hubIiijE10Policy1000ELNS0_9SortOrderE0EiijiiNS1_21identity_decomposer_tEEEvPT5_SB_PT3_PKSC_PT1_PKSG_PT2_PKSK_T4_iiT6__param_5,
	.param .u64 .ptr .align 1 _ZN3cub18CUB_300001_SM_10006detail10radix_sort29DeviceRadixSortOnesweepKernelINS1_5radix10policy_hubIiijE10Policy1000ELNS0_9SortOrderE0EiijiiNS1_21identity_decomposer_tEEEvPT5_SB_PT3_PKSC_PT1_PKSG_PT2_PKSK_T4_iiT6__param_6,
	.param .u64 .ptr .align 1 _ZN3cub18CUB_300001_SM_10006detail10radix_sort29DeviceRadixSortOnesweepKernelINS1_5radix10policy_hubIiijE10Policy1000ELNS0_9SortOrderE0EiijiiNS1_21identity_decomposer_tEEEvPT5_SB_PT3_PKSC_PT1_PKSG_PT2_PKSK_T4_iiT6__param_7,
	.param .u32 _ZN3cub18CUB_300001_SM_10006detail10radix_sort29DeviceRadixSortOnesweepKernelINS1_5radix10policy_hubIiijE10Policy1000ELNS0_9SortOrderE0EiijiiNS1_21identity_decomposer_tEEEvPT5_SB_PT3_PKSC_PT1_PKSG_PT2_PKSK_T4_iiT6__param_8,
	.param .u32 _ZN3cub18CUB_300001_SM_10006detail10radix_sort29DeviceRadixSortOnesweepKernelINS1_5radix10policy_hubIiijE10Policy1000ELNS0_9SortOrderE0EiijiiNS1_21identity_decomposer_tEEEvPT5_SB_PT3_PKSC_PT1_PKSG_PT2_PKSK_T4_iiT6__param_9,
	.param .u32 _ZN3cub18CUB_300001_SM_10006detail10radix_sort29DeviceRadixSortOnesweepKernelINS1_5radix10policy_hubIiijE10Policy1000ELNS0_9SortOrderE0EiijiiNS1_21identity_decomposer_tEEEvPT5_SB_PT3_PKSC_PT1_PKSG_PT2_PKSK_T4_iiT6__param_10,
	.param .align 1 .b8 _ZN3cub18CUB_300001_SM_10006detail10radix_sort29DeviceRadixSortOnesweepKernelINS1_5radix10policy_hubIiijE10Policy1000ELNS0_9SortOrderE0EiijiiNS1_21identity_decomposer_tEEEvPT5_SB_PT3_PKSC_PT1_PKSG_PT2_PKSK_T4_iiT6__param_11[1]
)
.maxntid 384
{
	.reg .pred 	%p<258>;
	.reg .b32 	%r<3045>;
	.reg .b64 	%rd<250>;
	// demoted variable
	.shared .align 16 .b8 _ZZN3cub18CUB_300001_SM_10006detail10radix_sort29DeviceRadixSortOnesweepKernelINS1_5radix10policy_hubIiijE10Policy1000ELNS0_9SortOrderE0EiijiiNS1_21identity_decomposer_tEEEvPT5_SB_PT3_PKSC_PT1_PKSG_PT2_PKSK_T4_iiT6_E1s[36352];
	ld.param.u64 	%rd17, [_ZN3cub18CUB_300001_SM_10006detail10radix_sort29DeviceRadixSortOnesweepKernelINS1_5radix10policy_hubIiijE10Policy1000ELNS0_9SortOrderE0EiijiiNS1_21identity_decomposer_tEEEvPT5_SB_PT3_PKSC_PT1_PKSG_PT2_PKSK_T4_iiT6__param_0];
	ld.param.u64 	%rd18, [_ZN3cub18CUB_300001_SM_10006detail10radix_sort29DeviceRadixSortOnesweepKernelINS1_5radix10policy_hubIiijE10Policy1000ELNS0_9SortOrderE0EiijiiNS1_21identity_decomposer_tEEEvPT5_SB_PT3_PKSC_PT1_PKSG_PT2_PKSK_T4_iiT6__param_1];
	ld.param.u64 	%rd22, [_ZN3cub18CUB_300001_SM_10006detail10radix_sort29DeviceRadixSortOnesweepKernelINS1_5radix10policy_hubIiijE10Policy1000ELNS0_9SortOrderE0EiijiiNS1_21identity_decomposer_tEEEvPT5_SB_PT3_PKSC_PT1_PKSG_PT2_PKSK_T4_iiT6__param_4];
	ld.param.u64 	%rd23, [_ZN3cub18CUB_300001_SM_10006detail10radix_sort29DeviceRadixSortOnesweepKernelINS1_5radix10policy_hubIiijE10Policy1000ELNS0_9SortOrderE0EiijiiNS1_21identity_decomposer_tEEEvPT5_SB_PT3_PKSC_PT1_PKSG_PT2_PKSK_T4_iiT6__param_5];
	ld.param.u64 	%rd24, [_ZN3cub18CUB_300001_SM_10006detail10radix_sort29DeviceRadixSortOnesweepKernelINS1_5radix10policy_hubIiijE10Policy1000ELNS0_9SortOrderE0EiijiiNS1_21identity_decomposer_tEEEvPT5_SB_PT3_PKSC_PT1_PKSG_PT2_PKSK_T4_iiT6__param_6];
	ld.param.u32 	%r642, [_ZN3cub18CUB_300001_SM_10006detail10radix_sort29DeviceRadixSortOnesweepKernelINS1_5radix10policy_hubIiijE10Policy1000ELNS0_9SortOrderE0EiijiiNS1_21identity_decomposer_tEEEvPT5_SB_PT3_PKSC_PT1_PKSG_PT2_PKSK_T4_iiT6__param_9];
	ld.param.u32 	%r643, [_ZN3cub18CUB_300001_SM_10006detail10radix_sort29DeviceRadixSortOnesweepKernelINS1_5radix10policy_hubIiijE10Policy1000ELNS0_9SortOrderE0EiijiiNS1_21identity_decomposer_tEEEvPT5_SB_PT3_PKSC_PT1_PKSG_PT2_PKSK_T4_iiT6__param_10];
	cvta.to.global.u64 	%rd1, %rd24;
	cvta.to.global.u64 	%rd2, %rd22;
	cvta.to.global.u64 	%rd3, %rd17;
	cvta.to.global.u64 	%rd4, %rd23;
	mov.u32 	%r1, %tid.x;
	shr.u32 	%r2, %r1, 5;
	// begin inline asm
	mov.u32 %r644, %laneid;
	// end inline asm
	setp.ne.s32 	%p1, %r1, 0;
	@%p1 bra 	$L__BB4_2;
	cvta.to.global.u64 	%rd25, %rd18;
	atom.global.add.u32 	%r645, [%rd25], 1;
	st.shared.u32 	[_ZZN3cub18CUB_300001_SM_10006detail10radix_sort29DeviceRadixSortOnesweepKernelINS1_5radix10policy_hubIiijE10Policy1000ELNS0_9SortOrderE0EiijiiNS1_21identity_decomposer_tEEEvPT5_SB_PT3_PKSC_PT1_PKSG_PT2_PKSK_T4_iiT6_E1s+35328], %r645;
$L__BB4_2:
	ld.param.u32 	%r2829, [_ZN3cub18CUB_300001_SM_10006detail10radix_sort29DeviceRadixSortOnesweepKernelINS1_5radix10policy_hubIiijE10Policy1000ELNS0_9SortOrderE0EiijiiNS1_21identity_decomposer_tEEEvPT5_SB_PT3_PKSC_PT1_PKSG_PT2_PKSK_T4_iiT6__param_8];
	bar.sync 	0;
	ld.shared.u32 	%r4, [_ZZN3cub18CUB_300001_SM_10006detail10radix_sort29DeviceRadixSortOnesweepKernelINS1_5radix10policy_hubIiijE10Policy1000ELNS0_9SortOrderE0EiijiiNS1_21identity_decomposer_tEEEvPT5_SB_PT3_PKSC_PT1_PKSG_PT2_PKSK_T4_iiT6_E1s+35328];
	mul.lo.s32 	%r5, %r4, 8832;
	add.s32 	%r6, %r5, 8832;
	setp.gt.s32 	%p2, %r6, %r2829;
	@%p2 bra 	$L__BB4_4;
	and.b32  	%r646, %r1, 31;
	and.b32  	%r647, %r1, 992;
	mul.lo.s32 	%r648, %r647, 23;
	or.b32  	%r649, %r648, %r646;
	cvt.u64.u32 	%rd26, %r5;
	cvt.u64.u32 	%rd27, %r649;
	add.s64 	%rd28, %rd27, %rd26;
	shl.b64 	%rd29, %rd28, 2;
	add.s64 	%rd30, %rd4, %rd29;
	ld.global.u32 	%r2889, [%rd30];
	ld.global.u32 	%r2888, [%rd30+128];
	ld.global.u32 	%r2887, [%rd30+256];
	ld.global.u32 	%r2886, [%rd30+384];
	ld.global.u32 	%r2885, [%rd30+512];
	ld.global.u32 	%r2884, [%rd30+640];
	ld.global.u32 	%r2883, [%rd30+768];
	ld.global.u32 	%r2882, [%rd30+896];
	ld.global.u32 	%r2881, [%rd30+1024];
	ld.global.u32 	%r2880, [%rd30+1152];
	ld.global.u32 	%r2879, [%rd30+1280];
	ld.global.u32 	%r2878, [%rd30+1408];
	ld.global.u32 	%r2877, [%rd30+1536];
	ld.global.u32 	%r2876, [%rd30+1664];
	ld.global.u32 	%r2875, [%rd30+1792];
	ld.global.u32 	%r2874, [%rd30+1920];
	ld.global.u32 	%r2873, [%rd30+2048];
	ld.global.u32 	%r2872, [%rd30+2176];
	ld.global.u32 	%r2871, [%rd30+2304];
	ld.global.u32 	%r2870, [%rd30+2432];
	ld.global.u32 	%r2869, [%rd30+2560];
	ld.global.u32 	%r2868, [%rd30+2688];
	ld.global.u32 	%r2867, [%rd30+2816];
	bra.uni 	$L__BB4_50;
$L__BB4_4:
	ld.param.u32 	%r2830, [_ZN3cub18CUB_300001_SM_10006detail10radix_sort29DeviceRadixSortOnesweepKernelINS1_5radix10policy_hubIiijE10Policy1000ELNS0_9SortOrderE0EiijiiNS1_21identity_decomposer_tEEEvPT5_SB_PT3_PKSC_PT1_PKSG_PT2_PKSK_T4_iiT6__param_8];
	cvt.u64.u32 	%rd31, %r5;
	sub.s32 	%r30, %r2830, %r5;
	and.b32  	%r651, %r1, 31;
	and.b32  	%r652, %r1, 992;
	mul.lo.s32 	%r653, %r652, 23;
	or.b32  	%r31, %r653, %r651;
	setp.ge.s32 	%p3, %r31, %r30;
	cvt.u64.u32 	%rd32, %r31;
	add.s64 	%rd33, %rd32, %rd31;
	shl.b64 	%rd34, %rd33, 2;
	add.s64 	%rd5, %rd4, %rd34;
	mov.b32 	%r2889, 2147483647;
	@%p3 bra 	$L__BB4_6;
	ld.global.u32 	%r2889, [%rd5];
$L__BB4_6:
	add.s32 	%r655, %r31, 32;
	setp.ge.s32 	%p4, %r655, %r30;
	mov.b32 	%r2888, 2147483647;
	@%p4 bra 	$L__BB4_8;
	ld.global.u32 	%r2888, [%rd5+128];
$L__BB4_8:
	add.s32 	%r657, %r31, 64;
	setp.ge.s32 	%p5, %r657, %r30;
	mov.b32 	%r2887, 2147483647;
	@%p5 bra 	$L__BB4_10;
	ld.global.u32 	%r2887, [%rd5+256];
$L__BB4_10:
	add.s32 	%r659, %r31, 96;
	setp.ge.s32 	%p6, %r659, %r30;
	mov.b32 	%r2886, 2147483647;
	@%p6 bra 	$L__BB4_12;
	ld.global.u32 	%r2886, [%rd5+384];
$L__BB4_12:
	add.s32 	%r661, %r31, 128;
	setp.ge.s32 	%p7, %r661, %r30;
	mov.b32 	%r2885, 2147483647;
	@%p7 bra 	$L__BB4_14;
	ld.global.u32 	%r2885, [%rd5+512];
$L__BB4_14:
	add.s32 	%r663, %r31, 160;
	setp.ge.s32 	%p8, %r663, %r30;
	mov.b32 	%r2884, 2147483647;
	@%p8 bra 	$L__BB4_16;
	ld.global.u32 	%r2884, [%rd5+640];
$L__BB4_16:
	add.s32 	%r665, %r31, 192;
	setp.ge.s32 	%p9, %r665, %r30;
	mov.b32 	%r2883, 2147483647;
	@%p9 bra 	$L__BB4_18;
	ld.global.u32 	%r2883, [%rd5+768];
$L__BB4_18:
	add.s32 	%r667, %r31, 224;
	setp.ge.s32 	%p10, %r667, %r30;
	mov.b32 	%r2882, 2147483647;
	@%p10 bra 	$L__BB4_20;
	ld.global.u32 	%r2882, [%rd5+896];
$L__BB4_20:
	add.s32 	%r669, %r31, 256;
	setp.ge.s32 	%p11, %r669, %r30;
	mov.b32 	%r2881, 2147483647;
	@%p11 bra 	$L__BB4_22;
	ld.global.u32 	%r2881, [%rd5+1024];
$L__BB4_22:
	add.s32 	%r671, %r31, 288;
	setp.ge.s32 	%p12, %r671, %r30;
	mov.b32 	%r2880, 2147483647;
	@%p12 bra 	$L__BB4_24;
	ld.global.u32 	%r2880, [%rd5+1152];
$L__BB4_24:
	add.s32 	%r673, %r31, 320;
	setp.ge.s32 	%p13, %r673, %r30;
	mov.b32 	%r2879, 2147483647;
	@%p13 bra 	$L__BB4_26;
	ld.global.u32 	%r2879, [%rd5+1280];
$L__BB4_26:
	add.s32 	%r675, %r31, 352;
	setp.ge.s32 	%p14, %r675, %r30;
	mov.b32 	%r2878, 2147483647;
	@%p14 bra 	$L__BB4_28;
	ld.global.u32 	%r2878, [%rd5+1408];
$L__BB4_28:
	add.s32 	%r677, %r31, 384;
	setp.ge.s32 	%p15, %r677, %r30;
	mov.b32 	%r2877, 2147483647;
	@%p15 bra 	$L__BB4_30;
	ld.global.u32 	%r2877, [%rd5+1536];
$L__BB4_30:
	add.s32 	%r679, %r31, 416;
	setp.ge.s32 	%p16, %r679, %r30;
	mov.b32 	%r2876, 2147483647;
	@%p16 bra 	$L__BB4_32;
	ld.global.u32 	%r2876, [%rd5+1664];
$L__BB4_32:
	add.s32 	%r681, %r31, 448;
	setp.ge.s32 	%p17, %r681, %r30;
	mov.b32 	%r2875, 2147483647;
	@%p17 bra 	$L__BB4_34;
	ld.global.u32 	%r2875, [%rd5+1792];
$L__BB4_34:
	add.s32 	%r683, %r31, 480;
	setp.ge.s32 	%p18, %r683, %r30;
	mov.b32 	%r2874, 2147483647;
	@%p18 bra 	$L__BB4_36;
	ld.global.u32 	%r2874, [%rd5+1920];
$L__BB4_36:
	add.s32 	%r685, %r31, 512;
	setp.ge.s32 	%p19, %r685, %r30;
	mov.b32 	%r2873, 2147483647;
	@%p19 bra 	$L__BB4_38;
	ld.global.u32 	%r2873, [%rd5+2048];
$L__BB4_38:
	add.s32 	%r687, %r31, 544;
	setp.ge.s32 	%p20, %r687, %r30;
	mov.b32 	%r2872, 2147483647;
	@%p20 bra 	$L__BB4_40;
	ld.global.u32 	%r2872, [%rd5+2176];
$L__BB4_40:
	add.s32 	%r689, %r31, 576;
	setp.ge.s32 	%p21, %r689, %r30;
	mov.b32 	%r2871, 2147483647;
	@%p21 bra 	$L__BB4_42;
	ld.global.u32 	%r2871, [%rd5+2304];
$L__BB4_42:
	add.s32 	%r691, %r31, 608;
	setp.ge.s32 	%p22, %r691, %r30;
	mov.b32 	%r2870, 2147483647;
	@%p22 bra 	$L__BB4_44;
	ld.global.u32 	%r2870, [%rd5+2432];
$L__BB4_44:
	add.s32 	%r693, %r31, 640;
	setp.ge.s32 	%p23, %r693, %r30;
	mov.b32 	%r2869, 2147483647;
	@%p23 bra 	$L__BB4_46;
	ld.global.u32 	%r2869, [%rd5+2560];
$L__BB4_46:
	add.s32 	%r695, %r31, 672;
	setp.ge.s32 	%p24, %r695, %r30;
	mov.b32 	%r2868, 2147483647;
	@%p24 bra 	$L__BB4_48;
	ld.global.u32 	%r2868, [%rd5+2688];
$L__BB4_48:
	add.s32 	%r697, %r31, 704;
	setp.ge.s32 	%p25, %r697, %r30;
	mov.b32 	%r2867, 2147483647;
	@%p25 bra 	$L__BB4_50;
	ld.global.u32 	%r2867, [%rd5+2816];
$L__BB4_50:
	xor.b32  	%r2964, %r2882, -2147483648;
	xor.b32  	%r2962, %r2880, -2147483648;
	xor.b32  	%r2949, %r2867, -2147483648;
	mov.b32 	%r698, -1;
	shl.b32 	%r699, %r698, %r643;
	not.b32 	%r103, %r699;
	shl.b32 	%r700, %r2, 10;
	mov.u32 	%r701, _ZZN3cub18CUB_300001_SM_10006detail10radix_sort29DeviceRadixSortOnesweepKernelINS1_5radix10policy_hubIiijE10Policy1000ELNS0_9SortOrderE0EiijiiNS1_21identity_decomposer_tEEEvPT5_SB_PT3_PKSC_PT1_PKSG_PT2_PKSK_T4_iiT6_E1s;
	add.s32 	%r104, %r701, %r700;
	setp.gt.s32 	%p26, %r644, 255;
	@%p26 bra 	$L__BB4_63;
	max.s32 	%r702, %r644, 224;
	sub.s32 	%r703, %r702, %r644;
	add.s32 	%r704, %r703, 31;
	shr.u32 	%r705, %r704, 5;
	add.s32 	%r105, %r705, 1;
	and.b32  	%r106, %r105, 15;
	setp.lt.u32 	%p27, %r704, 480;
	mov.u32 	%r2893, %r644;
	@%p27 bra 	$L__BB4_54;
	and.b32  	%r706, %r105, 268435440;
	neg.s32 	%r2891, %r706;
	shl.b32 	%r708, %r644, 2;
	add.s32 	%r709, %r700, %r708;
	add.s32 	%r711, %r709, %r701;
	add.s32 	%r2890, %r711, 1024;
	mov.u32 	%r2893, %r644;
$L__BB4_53:
	.pragma "nounroll";
	mov.b32 	%r712, 0;
	st.shared.u32 	[%r2890+-1024], %r712;
	st.shared.u32 	[%r2890+-896], %r712;
	st.shared.u32 	[%r2890+-768], %r712;
	st.shared.u32 	[%r2890+-640], %r712;
	st.shared.u32 	[%r2890+-512], %r712;
	st.shared.u32 	[%r2890+-384], %r712;
	st.shared.u32 	[%r2890+-256], %r712;
	st.shared.u32 	[%r2890+-128], %r712;
	st.shared.u32 	[%r2890], %r712;
	st.shared.u32 	[%r2890+128], %r712;
	st.shared.u32 	[%r2890+256], %r712;
	st.shared.u32 	[%r2890+384], %r712;
	st.shared.u32 	[%r2890+512], %r712;
	st.shared.u32 	[%r2890+640], %r712;
	st.shared.u32 	[%r2890+768], %r712;
	st.shared.u32 	[%r2890+896], %r712;
	add.s32 	%r2893, %r2893, 512;
	add.s32 	%r2891, %r2891, 16;
	add.s32 	%r2890, %r2890, 2048;
	setp.ne.s32 	%p28, %r2891, 0;
	@%p28 bra 	$L__BB4_53;
$L__BB4_54:
	setp.eq.s32 	%p29, %r106, 0;
	@%p29 bra 	$L__BB4_63;
	and.b32  	%r116, %r105, 7;
	setp.lt.u32 	%p30, %r106, 8;
	@%p30 bra 	$L__BB4_57;
	shl.b32 	%r713, %r2893, 2;
	add.s32 	%r714, %r104, %r713;
	mov.b32 	%r715, 0;
	st.shared.u32 	[%r714], %r715;
	st.shared.u32 	[%r714+128], %r715;
	st.shared.u32 	[%r714+256], %r715;
	st.shared.u32 	[%r714+384], %r715;
	st.shared.u32 	[%r714+512], %r715;
	st.shared.u32 	[%r714+640], %r715;
	st.shared.u32 	[%r714+768], %r715;
	st.shared.u32 	[%r714+896], %r715;
	add.s32 	%r2893, %r2893, 256;
$L__BB4_57:
	setp.eq.s32 	%p31, %r116, 0;
	@%p31 bra 	$L__BB4_63;
	and.b32  	%r119, %r105, 3;
	setp.lt.u32 	%p32, %r116, 4;
	@%p32 bra 	$L__BB4_60;
	shl.b32 	%r716, %r2893, 2;
	add.s32 	%r717, %r104, %r716;
	mov.b32 	%r718, 0;
	st.shared.u32 	[%r717], %r718;
	st.shared.u32 	[%r717+128], %r718;
	st.shared.u32 	[%r717+256], %r718;
	st.shared.u32 	[%r717+384], %r718;
	add.s32 	%r2893, %r2893, 128;
$L__BB4_60:
	setp.eq.s32 	%p33, %r119, 0;
	@%p33 bra 	$L__BB4_63;
	shl.b32 	%r720, %r2893, 2;
	add.s32 	%r721, %r700, %r720;
	add.s32 	%r2897, %r701, %r721;
	neg.s32 	%r2896, %r119;
$L__BB4_62:
	.pragma "nounroll";
	mov.b32 	%r723, 0;
	st.shared.u32 	[%r2897], %r723;
	add.s32 	%r2897, %r2897, 128;
	add.s32 	%r2896, %r2896, 1;
	setp.ne.s32 	%p34, %r2896, 0;
	@%p34 bra 	$L__BB4_62;
$L__BB4_63:
	bar.warp.sync 	-1;
	xor.b32  	%r725, %r2889, -2147483648;
	shr.u32 	%r726, %r725, %r642;
	and.b32  	%r128, %r726, %r103;
	shl.b32 	%r727, %r128, 2;
	add.s32 	%r728, %r104, %r727;
	atom.shared.add.u32 	%r729, [%r728], 1;
	xor.b32  	%r2970, %r2888, -2147483648;
	shr.u32 	%r730, %r2970, %r642;
	and.b32  	%r731, %r730, %r103;
	shl.b32 	%r732, %r731, 2;
	add.s32 	%r733, %r104, %r732;
	atom.shared.add.u32 	%r734, [%r733], 1;
	xor.b32  	%r735, %r2887, -2147483648;
	shr.u32 	%r736, %r735, %r642;
	and.b32  	%r737, %r736, %r103;
	shl.b32 	%r738, %r737, 2;
	add.s32 	%r739, %r104, %r738;
	atom.shared.add.u32 	%r740, [%r739], 1;
	xor.b32  	%r741, %r2886, -2147483648;
	shr.u32 	%r742, %r741, %r642;
	and.b32  	%r743, %r742, %r103;
	shl.b32 	%r744, %r743, 2;
	add.s32 	%r745, %r104, %r744;
	atom.shared.add.u32 	%r746, [%r745], 1;
	xor.b32  	%r747, %r2885, -2147483648;
	shr.u32 	%r748, %r747, %r642;
	and.b32  	%r749, %r748, %r103;
	shl.b32 	%r750, %r749, 2;
	add.s32 	%r751, %r104, %r750;
	atom.shared.add.u32 	%r752, [%r751], 1;
	xor.b32  	%r753, %r2884, -2147483648;
	shr.u32 	%r754, %r753, %r642;
	and.b32  	%r755, %r754, %r103;
	shl.b32 	%r756, %r755, 2;
	add.s32 	%r757, %r104, %r756;
	atom.shared.add.u32 	%r758, [%r757], 1;
	xor.b32  	%r2965, %r2883, -2147483648;
	shr.u32 	%r759, %r2965, %r642;
	and.b32  	%r760, %r759, %r103;
	shl.b32 	%r761, %r760, 2;
	add.s32 	%r762, %r104, %r761;
	atom.shared.add.u32 	%r763, [%r762], 1;
	shr.u32 	%r764, %r2964, %r642;
	and.b32  	%r765, %r764, %r103;
	shl.b32 	%r766, %r765, 2;
	add.s32 	%r767, %r104, %r766;
	atom.shared.add.u32 	%r768, [%r767], 1;
	xor.b32  	%r2963, %r2881, -2147483648;
	shr.u32 	%r769, %r2963, %r642;
	and.b32  	%r770, %r769, %r103;
	shl.b32 	%r771, %r770, 2;
	add.s32 	%r772, %r104, %r771;
	atom.shared.add.u32 	%r773, [%r772], 1;
	shr.u32 	%r774, %r2962, %r642;
	and.b32  	%r775, %r774, %r103;
	shl.b32 	%r776, %r775, 2;
	add.s32 	%r777, %r104, %r776;
	atom.shared.add.u32 	%r778, [%r777], 1;
	xor.b32  	%r2961, %r2879, -2147483648;
	shr.u32 	%r779, %r2961, %r642;
	and.b32  	%r780, %r779, %r103;
	shl.b32 	%r781, %r780, 2;
	add.s32 	%r782, %r104, %r781;
	atom.shared.add.u32 	%r783, [%r782], 1;
	xor.b32  	%r2960, %r2878, -2147483648;
	shr.u32 	%r784, %r2960, %r642;
	and.b32  	%r785, %r784, %r103;
	shl.b32 	%r786, %r785, 2;
	add.s32 	%r787, %r104, %r786;
	atom.shared.add.u32 	%r788, [%r787], 1;
	xor.b32  	%r2959, %r2877, -2147483648;
	shr.u32 	%r789, %r2959, %r642;
	and.b32  	%r790, %r789, %r103;
	shl.b32 	%r791, %r790, 2;
	add.s32 	%r792, %r104, %r791;
	atom.shared.add.u32 	%r793, [%r792], 1;
	xor.b32  	%r2958, %r2876, -2147483648;
	shr.u32 	%r794, %r2958, %r642;
	and.b32  	%r795, %r794, %r103;
	shl.b32 	%r796, %r795, 2;
	add.s32 	%r797, %r104, %r796;
	atom.shared.add.u32 	%r798, [%r797], 1;
	xor.b32  	%r2957, %r2875, -2147483648;
	shr.u32 	%r800, %r2957, %r642;
	and.b32  	%r801, %r800, %r103;
	shl.b32 	%r802, %r801, 2;
	add.s32 	%r803, %r104, %r802;
	atom.shared.add.u32 	%r804, [%r803], 1;
	xor.b32  	%r2956, %r2874, -2147483648;
	shr.u32 	%r805, %r2956, %r642;
	and.b32  	%r806, %r805, %r103;
	shl.b32 	%r807, %r806, 2;
	add.s32 	%r808, %r104, %r807;
	atom.shared.add.u32 	%r809, [%r808], 1;
	xor.b32  	%r2955, %r2873, -2147483648;
	shr.u32 	%r811, %r2955, %r642;
	and.b32  	%r812, %r811, %r103;
	shl.b32 	%r813, %r812, 2;
	add.s32 	%r814, %r104, %r813;
	atom.shared.add.u32 	%r815, [%r814], 1;
	xor.b32  	%r2954, %r2872, -2147483648;
	shr.u32 	%r817, %r2954, %r642;
	and.b32  	%r818, %r817, %r103;
	shl.b32 	%r819, %r818, 2;
	add.s32 	%r820, %r104, %r819;
	atom.shared.add.u32 	%r821, [%r820], 1;
	xor.b32  	%r822, %r2871, -2147483648;
	shr.u32 	%r823, %r822, %r642;
	and.b32  	%r824, %r823, %r103;
	shl.b32 	%r825, %r824, 2;
	add.s32 	%r826, %r104, %r825;
	atom.shared.add.u32 	%r827, [%r826], 1;
	xor.b32  	%r828, %r2870, -2147483648;
	shr.u32 	%r829, %r828, %r642;
	and.b32  	%r830, %r829, %r103;
	shl.b32 	%r831, %r830, 2;
	add.s32 	%r832, %r104, %r831;
	atom.shared.add.u32 	%r833, [%r832], 1;
	xor.b32  	%r834, %r2869, -2147483648;
	shr.u32 	%r835, %r834, %r642;
	and.b32  	%r836, %r835, %r103;
	shl.b32 	%r837, %r836, 2;
	add.s32 	%r838, %r104, %r837;
	atom.shared.add.u32 	%r839, [%r838], 1;
	xor.b32  	%r840, %r2868, -2147483648;
	shr.u32 	%r841, %r840, %r642;
	and.b32  	%r842, %r841, %r103;
	shl.b32 	%r843, %r842, 2;
	add.s32 	%r844, %r104, %r843;
	atom.shared.add.u32 	%r845, [%r844], 1;
	shr.u32 	%r846, %r2949, %r642;
	and.b32  	%r847, %r846, %r103;
	shl.b32 	%r848, %r847, 2;
	add.s32 	%r849, %r104, %r848;
	atom.shared.add.u32 	%r850, [%r849], 1;
	bar.sync 	0;
	setp.gt.u32 	%p35, %r1, 255;
	shl.b32 	%r851, %r1, 2;
	add.s32 	%r137, %r701, %r851;
	mov.b32 	%r2898, 0;
	@%p35 bra 	$L__BB4_65;
	ld.shared.u32 	%r853, [%r137];
	mov.b32 	%r854, 0;
	st.shared.u32 	[%r137], %r854;
	ld.shared.u32 	%r855, [%r137+1024];
	st.shared.u32 	[%r137+1024], %r853;
	add.s32 	%r856, %r855, %r853;
	ld.shared.u32 	%r857, [%r137+2048];
	st.shared.u32 	[%r137+2048], %r856;
	add.s32 	%r858, %r857, %r856;
	ld.shared.u32 	%r859, [%r137+3072];
	st.shared.u32 	[%r137+3072], %r858;
	add.s32 	%r860, %r859, %r858;
	ld.shared.u32 	%r861, [%r137+4096];
	st.shared.u32 	[%r137+4096], %r860;
	add.s32 	%r862, %r861, %r860;
	ld.shared.u32 	%r863, [%r137+5120];
	st.shared.u32 	[%r137+5120], %r862;
	add.s32 	%r864, %r863, %r862;
	ld.shared.u32 	%r865, [%r137+6144];
	st.shared.u32 	[%r137+6144], %r864;
	add.s32 	%r866, %r865, %r864;
	ld.shared.u32 	%r867, [%r137+7168];
	st.shared.u32 	[%r137+7168], %r866;
	add.s32 	%r868, %r867, %r866;
	ld.shared.u32 	%r869, [%r137+8192];
	st.shared.u32 	[%r137+8192], %r868;
	add.s32 	%r870, %r869, %r868;
	ld.shared.u32 	%r871, [%r137+9216];
	st.shared.u32 	[%r137+9216], %r870;
	add.s32 	%r872, %r871, %r870;
	ld.shared.u32 	%r873, [%r137+10240];
	st.shared.u32 	[%r137+10240], %r872;
	add.s32 	%r874, %r873, %r872;
	ld.shared.u32 	%r875, [%r137+11264];
	st.shared.u32 	[%r137+11264], %r874;
	add.s32 	%r2898, %r875, %r874;
$L__BB4_65:
	setp.gt.u32 	%p36, %r1, 255;
	shl.b32 	%r876, %r4, 8;
	add.s32 	%r877, %r876, %r1;
	mul.wide.s32 	%rd35, %r877, 4;
	add.s64 	%rd6, %rd3, %rd35;
	@%p36 bra 	$L__BB4_67;
	or.b32  	%r878, %r2898, 1073741824;
	st.volatile.global.u32 	[%rd6], %r878;
$L__BB4_67:
	ld.param.u64 	%rd249, [_ZN3cub18CUB_300001_SM_10006detail10radix_sort29DeviceRadixSortOnesweepKernelINS1_5radix10policy_hubIiijE10Policy1000ELNS0_9SortOrderE0EiijiiNS1_21identity_decomposer_tEEEvPT5_SB_PT3_PKSC_PT1_PKSG_PT2_PKSK_T4_iiT6__param_7];
	ld.param.u64 	%rd248, [_ZN3cub18CUB_300001_SM_10006detail10radix_sort29DeviceRadixSortOnesweepKernelINS1_5radix10policy_hubIiijE10Policy1000ELNS0_9SortOrderE0EiijiiNS1_21identity_decomposer_tEEEvPT5_SB_PT3_PKSC_PT1_PKSG_PT2_PKSK_T4_iiT6__param_3];
	ld.param.u64 	%rd245, [_ZN3cub18CUB_300001_SM_10006detail10radix_sort29DeviceRadixSortOnesweepKernelINS1_5radix10policy_hubIiijE10Policy1000ELNS0_9SortOrderE0EiijiiNS1_21identity_decomposer_tEEEvPT5_SB_PT3_PKSC_PT1_PKSG_PT2_PKSK_T4_iiT6__param_2];
	xor.b32  	%r2968, %r2886, -2147483648;
	xor.b32  	%r2952, %r2870, -2147483648;
	xor.b32  	%r2953, %r2871, -2147483648;
	xor.b32  	%r2951, %r2869, -2147483648;
	xor.b32  	%r2950, %r2868, -2147483648;
	xor.b32  	%r2966, %r2884, -2147483648;
	xor.b32  	%r2967, %r2885, -2147483648;
	xor.b32  	%r2969, %r2887, -2147483648;
	xor.b32  	%r2971, %r2889, -2147483648;
	setp.lt.u32 	%p37, %r1, 256;
	setp.eq.s32 	%p38, %r2898, 8832;
	and.pred  	%p39, %p37, %p38;
	selp.u32 	%r879, 1, 0, %p39;
	{ 
	.reg .pred 	%p1; 
	.reg .pred 	%p2; 
	setp.ne.u32 	%p1, %r879, 0; 
	bar.red.or.pred 	%p2, 0, %p1; 
	selp.u32 	%r880, 1, 0, %p2; 
	}
	setp.eq.s32 	%p40, %r880, 0;
	and.b32  	%r881, %r1, 992;
	and.b32  	%r882, %r1, 31;
	mul.lo.s32 	%r883, %r881, 23;
	or.b32  	%r884, %r883, %r882;
	cvt.u64.u32 	%rd36, %r5;
	cvt.u64.u32 	%rd7, %r884;
	add.s64 	%rd37, %rd7, %rd36;
	cvta.to.global.u64 	%rd38, %rd249;
	shl.b64 	%rd39, %rd37, 2;
	add.s64 	%rd8, %rd38, %rd39;
	cvta.to.global.u64 	%rd40, %rd245;
	mul.wide.u32 	%rd41, %r1, 4;
	add.s64 	%rd9, %rd40, %rd41;
	cvta.to.global.u64 	%rd42, %rd248;
	add.s64 	%rd10, %rd42, %rd41;
	@%p40 bra 	$L__BB4_223;
	setp.gt.u32 	%p41, %r1, 255;
	setp.gt.u32 	%p42, %r1, %r128;
	selp.b32 	%r152, 8832, 0, %p42;
	@%p41 bra 	$L__BB4_76;
	ld.global.u32 	%r885, [%rd10];
	sub.s32 	%r2902, %r885, %r152;
	st.shared.u32 	[%r137+35328], %r2902;
	setp.lt.s32 	%p43, %r4, 1;
	mov.u32 	%r2903, %r2898;
	@%p43 bra 	$L__BB4_75;
	mov.b32 	%r2900, -1;
	mov.u32 	%r2899, %r4;
	mov.u32 	%r2903, %r2898;
$L__BB4_71:
	add.s32 	%r157, %r2899, -1;
	shl.b32 	%r887, %r157, 8;
	add.s32 	%r888, %r887, %r1;
	mul.wide.s32 	%rd43, %r888, 4;
	add.s64 	%rd11, %rd3, %rd43;
$L__BB4_72:
	membar.cta;
	ld.volatile.global.u32 	%r158, [%rd11];
	setp.eq.s32 	%p44, %r158, 0;
	@%p44 bra 	$L__BB4_72;
	and.b32  	%r889, %r158, 1073741823;
	add.s32 	%r2903, %r889, %r2903;
	setp.gt.s32 	%p45, %r158, -1;
	vote.sync.ballot.b32 	%r2900, %p45, %r2900;
	setp.gt.u32 	%p47, %r2899, 1;
	and.pred  	%p48, %p45, %p47;
	mov.u32 	%r2899, %r157;
	@%p48 bra 	$L__BB4_71;
	ld.shared.u32 	%r2902, [%r137+35328];
$L__BB4_75:
	or.b32  	%r890, %r2903, -2147483648;
	st.volatile.global.u32 	[%rd6], %r890;
	sub.s32 	%r891, %r2903, %r2898;
	add.s32 	%r892, %r891, %r2902;
	st.shared.u32 	[%r137+35328], %r892;
$L__BB4_76:
	ld.param.u32 	%r2831, [_ZN3cub18CUB_300001_SM_10006detail10radix_sort29DeviceRadixSortOnesweepKernelINS1_5radix10policy_hubIiijE10Policy1000ELNS0_9SortOrderE0EiijiiNS1_21identity_decomposer_tEEEvPT5_SB_PT3_PKSC_PT1_PKSG_PT2_PKSK_T4_iiT6__param_8];
	ld.param.u64 	%rd246, [_ZN3cub18CUB_300001_SM_10006detail10radix_sort29DeviceRadixSortOnesweepKernelINS1_5radix10policy_hubIiijE10Policy1000ELNS0_9SortOrderE0EiijiiNS1_21identity_decomposer_tEEEvPT5_SB_PT3_PKSC_PT1_PKSG_PT2_PKSK_T4_iiT6__param_2];
	setp.gt.u32 	%p49, %r1, 255;
	setp.lt.s32 	%p50, %r6, %r2831;
	setp.eq.s64 	%p51, %rd246, 0;
	or.pred  	%p52, %p51, %p50;
	or.pred  	%p53, %p49, %p52;
	@%p53 bra 	$L__BB4_78;
	ld.shared.u32 	%r893, [%r137+35328];
	add.s32 	%r894, %r152, %r2898;
	add.s32 	%r895, %r894, %r893;
	st.global.u32 	[%rd9], %r895;
$L__BB4_78:
	ld.param.u32 	%r2832, [_ZN3cub18CUB_300001_SM_10006detail10radix_sort29DeviceRadixSortOnesweepKernelINS1_5radix10policy_hubIiijE10Policy1000ELNS0_9SortOrderE0EiijiiNS1_21identity_decomposer_tEEEvPT5_SB_PT3_PKSC_PT1_PKSG_PT2_PKSK_T4_iiT6__param_8];
	setp.gt.s32 	%p54, %r6, %r2832;
	bar.sync 	0;
	shl.b32 	%r896, %r128, 2;
	mov.u32 	%r897, _ZZN3cub18CUB_300001_SM_10006detail10radix_sort29DeviceRadixSortOnesweepKernelINS1_5radix10policy_hubIiijE10Policy1000ELNS0_9SortOrderE0EiijiiNS1_21identity_decomposer_tEEEvPT5_SB_PT3_PKSC_PT1_PKSG_PT2_PKSK_T4_iiT6_E1s;
	add.s32 	%r898, %r897, %r896;
	ld.shared.u32 	%rd13, [%r898+35328];
	@%p54 bra 	$L__BB4_80;
	add.s64 	%rd44, %rd7, %rd13;
	shl.b64 	%rd45, %rd44, 2;
	add.s64 	%rd46, %rd2, %rd45;
	st.global.u32 	[%rd46], %r2889;
	st.global.u32 	[%rd46+128], %r2888;
	st.global.u32 	[%rd46+256], %r2887;
	st.global.u32 	[%rd46+384], %r2886;
	st.global.u32 	[%rd46+512], %r2885;
	st.global.u32 	[%rd46+640], %r2884;
	st.global.u32 	[%rd46+768], %r2883;
	st.global.u32 	[%rd46+896], %r2882;
	st.global.u32 	[%rd46+1024], %r2881;
	st.global.u32 	[%rd46+1152], %r2880;
	st.global.u32 	[%rd46+1280], %r2879;
	st.global.u32 	[%rd46+1408], %r2878;
	st.global.u32 	[%rd46+1536], %r2877;
	st.global.u32 	[%rd46+1664], %r2876;
	st.global.u32 	[%rd46+1792], %r2875;
	st.global.u32 	[%rd46+1920], %r2874;
	st.global.u32 	[%rd46+2048], %r2873;
	st.global.u32 	[%rd46+2176], %r2872;
	st.global.u32 	[%rd46+2304], %r2871;
	st.global.u32 	[%rd46+2432], %r2870;
	st.global.u32 	[%rd46+2560], %r2869;
	st.global.u32 	[%rd46+2688], %r2868;
	st.global.u32 	[%rd46+2816], %r2867;
	bra.uni 	$L__BB4_126;
$L__BB4_80:
	ld.param.u32 	%r2833, [_ZN3cub18CUB_300001_SM_10006detail10radix_sort29DeviceRadixSortOnesweepKernelINS1_5radix10policy_hubIiijE10Policy1000ELNS0_9SortOrderE0EiijiiNS1_21identity_decomposer_tEEEvPT5_SB_PT3_PKSC_PT1_PKSG_PT2_PKSK_T4_iiT6__param_8];
	cvt.u32.u64 	%r899, %rd7;
	mad.lo.s32 	%r164, %r4, -8832, %r2833;
	setp.ge.s32 	%p55, %r899, %r164;
	add.s64 	%rd47, %rd7, %rd13;
	shl.b64 	%rd48, %rd47, 2;
	add.s64 	%rd14, %rd2, %rd48;
	@%p55 bra 	$L__BB4_82;
	st.global.u32 	[%rd14], %r2889;
$L__BB4_82:
	add.s32 	%r901, %r899, 32;
	setp.ge.s32 	%p56, %r901, %r164;
	@%p56 bra 	$L__BB4_84;
	st.global.u32 	[%rd14+128], %r2888;
$L__BB4_84:
	add.s32 	%r903, %r899, 64;
	setp.ge.s32 	%p57, %r903, %r164;
	@%p57 bra 	$L__BB4_86;
	st.global.u32 	[%rd14+256], %r2887;
$L__BB4_86:
	add.s32 	%r905, %r899, 96;
	setp.ge.s32 	%p58, %r905, %r164;
	@%p58 bra 	$L__BB4_88;
	st.global.u32 	[%rd14+384], %r2886;
$L__BB4_88:
	add.s32 	%r907, %r899, 128;
	setp.ge.s32 	%p59, %r907, %r164;
	@%p59 bra 	$L__BB4_90;
	st.global.u32 	[%rd14+512], %r2885;
$L__BB4_90:
	add.s32 	%r909, %r899, 160;
	setp.ge.s32 	%p60, %r909, %r164;
	@%p60 bra 	$L__BB4_92;
	st.global.u32 	[%rd14+640], %r2884;
$L__BB4_92:
	add.s32 	%r911, %r899, 192;
	setp.ge.s32 	%p61, %r911, %r164;
	@%p61 bra 	$L__BB4_94;
	st.global.u32 	[%rd14+768], %r2883;
$L__BB4_94:
	add.s32 	%r913, %r899, 224;
	setp.ge.s32 	%p62, %r913, %r164;
	@%p62 bra 	$L__BB4_96;
	st.global.u32 	[%rd14+896], %r2882;
$L__BB4_96:
	add.s32 	%r915, %r899, 256;
	setp.ge.s32 	%p63, %r915, %r164;
	@%p63 bra 	$L__BB4_98;
	st.global.u32 	[%rd14+1024], %r2881;
$L__BB4_98:
	add.s32 	%r917, %r899, 288;
	setp.ge.s32 	%p64, %r917, %r164;
	@%p64 bra 	$L__BB4_100;
	st.global.u32 	[%rd14+1152], %r2880;
$L__BB4_100:
	add.s32 	%r919, %r899, 320;
	setp.ge.s32 	%p65, %r919, %r164;
	@%p65 bra 	$L__BB4_102;
	st.global.u32 	[%rd14+1280], %r2879;
$L__BB4_102:
	add.s32 	%r921, %r899, 352;
	setp.ge.s32 	%p66, %r921, %r164;
	@%p66 bra 	$L__BB4_104;
	st.global.u32 	[%rd14+1408], %r2878;
$L__BB4_104:
	add.s32 	%r923, %r899, 384;
	setp.ge.s32 	%p67, %r923, %r164;
	@%p67 bra 	$L__BB4_106;
	st.global.u32 	[%rd14+1536], %r2877;
$L__BB4_106:
	add.s32 	%r925, %r899, 416;
	setp.ge.s32 	%p68, %r925, %r164;
	@%p68 bra 	$L__BB4_108;
	st.global.u32 	[%rd14+1664], %r2876;
$L__BB4_108:
	add.s32 	%r927, %r899, 448;
	setp.ge.s32 	%p69, %r927, %r164;
	@%p69 bra 	$L__BB4_110;
	st.global.u32 	[%rd14+1792], %r2875;
$L__BB4_110:
	add.s32 	%r929, %r899, 480;
	setp.ge.s32 	%p70, %r929, %r164;
	@%p70 bra 	$L__BB4_112;
	st.global.u32 	[%rd14+1920], %r2874;
$L__BB4_112:
	add.s32 	%r931, %r899, 512;
	setp.ge.s32 	%p71, %r931, %r164;
	@%p71 bra 	$L__BB4_114;
	st.global.u32 	[%rd14+2048], %r2873;
$L__BB4_114:
	add.s32 	%r933, %r899, 544;
	setp.ge.s32 	%p72, %r933, %r164;
	@%p72 bra 	$L__BB4_116;
	st.global.u32 	[%rd14+2176], %r2872;
$L__BB4_116:
	add.s32 	%r935, %r899, 576;
	setp.ge.s32 	%p73, %r935, %r164;
	@%p73 bra 	$L__BB4_118;
	st.global.u32 	[%rd14+2304], %r2871;
$L__BB4_118:
	add.s32 	%r937, %r899, 608;
	setp.ge.s32 	%p74, %r937, %r164;
	@%p74 bra 	$L__BB4_120;
	st.global.u32 	[%rd14+2432], %r2870;
$L__BB4_120:
	add.s32 	%r939, %r899, 640;
	setp.ge.s32 	%p75, %r939, %r164;
	@%p75 bra 	$L__BB4_122;
	st.global.u32 	[%rd14+2560], %r2869;
$L__BB4_122:
	add.s32 	%r941, %r899, 672;
	setp.ge.s32 	%p76, %r941, %r164;
	@%p76 bra 	$L__BB4_124;
	st.global.u32 	[%rd14+2688], %r2868;
$L__BB4_124:
	add.s32 	%r943, %r899, 704;
	setp.ge.s32 	%p77, %r943, %r164;
	@%p77 bra 	$L__BB4_126;
	st.global.u32 	[%rd14+2816], %r2867;
$L__BB4_126:
	ld.param.u32 	%r2834, [_ZN3cub18CUB_300001_SM_10006detail10radix_sort29DeviceRadixSortOnesweepKernelINS1_5radix10policy_hubIiijE10Policy1000ELNS0_9SortOrderE0EiijiiNS1_21identity_decomposer_tEEEvPT5_SB_PT3_PKSC_PT1_PKSG_PT2_PKSK_T4_iiT6__param_8];
	setp.gt.s32 	%p78, %r6, %r2834;
	@%p78 bra 	$L__BB4_128;
	ld.global.u32 	%r2948, [%rd8];
	ld.global.u32 	%r2947, [%rd8+128];
	ld.global.u32 	%r2946, [%rd8+256];
	ld.global.u32 	%r2945, [%rd8+384];
	ld.global.u32 	%r2944, [%rd8+512];
	ld.global.u32 	%r2943, [%rd8+640];
	ld.global.u32 	%r2942, [%rd8+768];
	ld.global.u32 	%r2941, [%rd8+896];
	ld.global.u32 	%r2940, [%rd8+1024];
	ld.global.u32 	%r2939, [%rd8+1152];
	ld.global.u32 	%r2938, [%rd8+1280];
	ld.global.u32 	%r2937, [%rd8+1408];
	ld.global.u32 	%r2936, [%rd8+1536];
	ld.global.u32 	%r2935, [%rd8+1664];
	ld.global.u32 	%r2934, [%rd8+1792];
	ld.global.u32 	%r2933, [%rd8+1920];
	ld.global.u32 	%r2932, [%rd8+2048];
	ld.global.u32 	%r2931, [%rd8+2176];
	ld.global.u32 	%r2930, [%rd8+2304];
	ld.global.u32 	%r2929, [%rd8+2432];
	ld.global.u32 	%r2928, [%rd8+2560];
	ld.global.u32 	%r2927, [%rd8+2688];
	ld.global.u32 	%r2926, [%rd8+2816];
	bra.uni 	$L__BB4_174;
$L__BB4_128:
	ld.param.u32 	%r2835, [_ZN3cub18CUB_300001_SM_10006detail10radix_sort29DeviceRadixSortOnesweepKernelINS1_5radix10policy_hubIiijE10Policy1000ELNS0_9SortOrderE0EiijiiNS1_21identity_decomposer_tEEEvPT5_SB_PT3_PKSC_PT1_PKSG_PT2_PKSK_T4_iiT6__param_8];
	cvt.u32.u64 	%r945, %rd7;
	sub.s32 	%r188, %r2835, %r5;
	setp.ge.s32 	%p79, %r945, %r188;
	@%p79 bra 	$L__BB4_130;
	ld.global.u32 	%r2948, [%rd8];
$L__BB4_130:
	add.s32 	%r948, %r945, 32;
	setp.ge.s32 	%p80, %r948, %r188;
	@%p80 bra 	$L__BB4_132;
	ld.global.u32 	%r2947, [%rd8+128];
$L__BB4_132:
	add.s32 	%r951, %r945, 64;
	setp.ge.s32 	%p81, %r951, %r188;
	@%p81 bra 	$L__BB4_134;
	ld.global.u32 	%r2946, [%rd8+256];
$L__BB4_134:
	add.s32 	%r954, %r945, 96;
	setp.ge.s32 	%p82, %r954, %r188;
	@%p82 bra 	$L__BB4_136;
	ld.global.u32 	%r2945, [%rd8+384];
$L__BB4_136:
	add.s32 	%r957, %r945, 128;
	setp.ge.s32 	%p83, %r957, %r188;
	@%p83 bra 	$L__BB4_138;
	ld.global.u32 	%r2944, [%rd8+512];
$L__BB4_138:
	add.s32 	%r960, %r945, 160;
	setp.ge.s32 	%p84, %r960, %r188;
	@%p84 bra 	$L__BB4_140;
	ld.global.u32 	%r2943, [%rd8+640];
$L__BB4_140:
	add.s32 	%r963, %r945, 192;
	setp.ge.s32 	%p85, %r963, %r188;
	@%p85 bra 	$L__BB4_142;
	ld.global.u32 	%r2942, [%rd8+768];
$L__BB4_142:
	add.s32 	%r966, %r945, 224;
	setp.ge.s32 	%p86, %r966, %r188;
	@%p86 bra 	$L__BB4_144;
	ld.global.u32 	%r2941, [%rd8+896];
$L__BB4_144:
	add.s32 	%r969, %r945, 256;
	setp.ge.s32 	%p87, %r969, %r188;
	@%p87 bra 	$L__BB4_146;
	ld.global.u32 	%r2940, [%rd8+1024];
$L__BB4_146:
	add.s32 	%r972, %r945, 288;
	setp.ge.s32 	%p88, %r972, %r188;
	@%p88 bra 	$L__BB4_148;
	ld.global.u32 	%r2939, [%rd8+1152];
$L__BB4_148:
	add.s32 	%r975, %r945, 320;
	setp.ge.s32 	%p89, %r975, %r188;
	@%p89 bra 	$L__BB4_150;
	ld.global.u32 	%r2938, [%rd8+1280];
$L__BB4_150:
	add.s32 	%r978, %r945, 352;
	setp.ge.s32 	%p90, %r978, %r188;
	@%p90 bra 	$L__BB4_152;
	ld.global.u32 	%r2937, [%rd8+1408];
$L__BB4_152:
	add.s32 	%r981, %r945, 384;
	setp.ge.s32 	%p91, %r981, %r188;
	@%p91 bra 	$L__BB4_154;
	ld.global.u32 	%r2936, [%rd8+1536];
$L__BB4_154:
	add.s32 	%r984, %r945, 416;
	setp.ge.s32 	%p92, %r984, %r188;
	@%p92 bra 	$L__BB4_156;
	ld.global.u32 	%r2935, [%rd8+1664];
$L__BB4_156:
	add.s32 	%r987, %r945, 448;
	setp.ge.s32 	%p93, %r987, %r188;
	@%p93 bra 	$L__BB4_158;
	ld.global.u32 	%r2934, [%rd8+1792];
$L__BB4_158:
	add.s32 	%r990, %r945, 480;
	setp.ge.s32 	%p94, %r990, %r188;
	@%p94 bra 	$L__BB4_160;
	ld.global.u32 	%r2933, [%rd8+1920];
$L__BB4_160:
	add.s32 	%r993, %r945, 512;
	setp.ge.s32 	%p95, %r993, %r188;
	@%p95 bra 	$L__BB4_162;
	ld.global.u32 	%r2932, [%rd8+2048];
$L__BB4_162:
	add.s32 	%r996, %r945, 544;
	setp.ge.s32 	%p96, %r996, %r188;
	@%p96 bra 	$L__BB4_164;
	ld.global.u32 	%r2931, [%rd8+2176];
$L__BB4_164:
	add.s32 	%r999, %r945, 576;
	setp.ge.s32 	%p97, %r999, %r188;
	@%p97 bra 	$L__BB4_166;
	ld.global.u32 	%r2930, [%rd8+2304];
$L__BB4_166:
	add.s32 	%r1002, %r945, 608;
	setp.ge.s32 	%p98, %r1002, %r188;
	@%p98 bra 	$L__BB4_168;
	ld.global.u32 	%r2929, [%rd8+2432];
$L__BB4_168:
	add.s32 	%r1005, %r945, 640;
	setp.ge.s32 	%p99, %r1005, %r188;
	@%p99 bra 	$L__BB4_170;
	ld.global.u32 	%r2928, [%rd8+2560];
$L__BB4_170:
	add.s32 	%r1008, %r945, 672;
	setp.ge.s32 	%p100, %r1008, %r188;
	@%p100 bra 	$L__BB4_172;
	ld.global.u32 	%r2927, [%rd8+2688];
$L__BB4_172:
	add.s32 	%r1011, %r945, 704;
	setp.ge.s32 	%p101, %r1011, %r188;
	@%p101 bra 	$L__BB4_174;
	ld.global.u32 	%r2926, [%rd8+2816];
$L__BB4_174:
	ld.param.u32 	%r2836, [_ZN3cub18CUB_300001_SM_10006detail10radix_sort29DeviceRadixSortOnesweepKernelINS1_5radix10policy_hubIiijE10Policy1000ELNS0_9SortOrderE0EiijiiNS1_21identity_decomposer_tEEEvPT5_SB_PT3_PKSC_PT1_PKSG_PT2_PKSK_T4_iiT6__param_8];
	setp.gt.s32 	%p102, %r6, %r2836;
	@%p102 bra 	$L__BB4_176;
	add.s64 	%rd49, %rd7, %rd13;
	shl.b64 	%rd50, %rd49, 2;
	add.s64 	%rd51, %rd1, %rd50;
	st.global.u32 	[%rd51], %r2948;
	st.global.u32 	[%rd51+128], %r2947;
	st.global.u32 	[%rd51+256], %r2946;
	st.global.u32 	[%rd51+384], %r2945;
	st.global.u32 	[%rd51+512], %r2944;
	st.global.u32 	[%rd51+640], %r2943;
	st.global.u32 	[%rd51+768], %r2942;
	st.global.u32 	[%rd51+896], %r2941;
	st.global.u32 	[%rd51+1024], %r2940;
	st.global.u32 	[%rd51+1152], %r2939;
	st.global.u32 	[%rd51+1280], %r2938;
	st.global.u32 	[%rd51+1408], %r2937;
	st.global.u32 	[%rd51+1536], %r2936;
	st.global.u32 	[%rd51+1664], %r2935;
	st.global.u32 	[%rd51+1792], %r2934;
	st.global.u32 	[%rd51+1920], %r2933;
	st.global.u32 	[%rd51+2048], %r2932;
	st.global.u32 	[%rd51+2176], %r2931;
	st.global.u32 	[%rd51+2304], %r2930;
	st.global.u32 	[%rd51+2432], %r2929;
	st.global.u32 	[%rd51+2560], %r2928;
	st.global.u32 	[%rd51+2688], %r2927;
	st.global.u32 	[%rd51+2816], %r2926;
	bra.uni 	$L__BB4_222;
$L__BB4_176:
	ld.param.u32 	%r2837, [_ZN3cub18CUB_300001_SM_10006detail10radix_sort29DeviceRadixSortOnesweepKernelINS1_5radix10policy_hubIiijE10Policy1000ELNS0_9SortOrderE0EiijiiNS1_21identity_decomposer_tEEEvPT5_SB_PT3_PKSC_PT1_PKSG_PT2_PKSK_T4_iiT6__param_8];
	cvt.u32.u64 	%r1013, %rd7;
	mad.lo.s32 	%r257, %r4, -8832, %r2837;
	setp.ge.s32 	%p103, %r1013, %r257;
	add.s64 	%rd52, %rd7, %rd13;
	shl.b64 	%rd53, %rd52, 2;
	add.s64 	%rd15, %rd1, %rd53;
	@%p103 bra 	$L__BB4_178;
	st.global.u32 	[%rd15], %r2948;
$L__BB4_178:
	add.s32 	%r1015, %r1013, 32;
	setp.ge.s32 	%p104, %r1015, %r257;
	@%p104 bra 	$L__BB4_180;
	st.global.u32 	[%rd15+128], %r2947;
$L__BB4_180:
	add.s32 	%r1017, %r1013, 64;
	setp.ge.s32 	%p105, %r1017, %r257;
	@%p105 bra 	$L__BB4_182;
	st.global.u32 	[%rd15+256], %r2946;
$L__BB4_182:
	add.s32 	%r1019, %r1013, 96;
	setp.ge.s32 	%p106, %r1019, %r257;
	@%p106 bra 	$L__BB4_184;
	st.global.u32 	[%rd15+384], %r2945;
$L__BB4_184:
	add.s32 	%r1021, %r1013, 128;
	setp.ge.s32 	%p107, %r1021, %r257;
	@%p107 bra 	$L__BB4_186;
	st.global.u32 	[%rd15+512], %r2944;
$L__BB4_186:
	add.s32 	%r1023, %r1013, 160;
	setp.ge.s32 	%p108, %r1023, %r257;
	@%p108 bra 	$L__BB4_188;
	st.global.u32 	[%rd15+640], %r2943;
$L__BB4_188:
	add.s32 	%r1025, %r1013, 192;
	setp.ge.s32 	%p109, %r1025, %r257;
	@%p109 bra 	$L__BB4_190;
	st.global.u32 	[%rd15+768], %r2942;
$L__BB4_190:
	add.s32 	%r1027, %r1013, 224;
	setp.ge.s32 	%p110, %r1027, %r257;
	@%p110 bra 	$L__BB4_192;
	st.global.u32 	[%rd15+896], %r2941;
$L__BB4_192:
	add.s32 	%r1029, %r1013, 256;
	setp.ge.s32 	%p111, %r1029, %r257;
	@%p111 bra 	$L__BB4_194;
	st.global.u32 	[%rd15+1024], %r2940;
$L__BB4_194:
	add.s32 	%r1031, %r1013, 288;
	setp.ge.s32 	%p112, %r1031, %r257;
	@%p112 bra 	$L__BB4_196;
	st.global.u32 	[%rd15+1152], %r2939;
$L__BB4_196:
	add.s32 	%r1033, %r1013, 320;
	setp.ge.s32 	%p113, %r1033, %r257;
	@%p113 bra 	$L__BB4_198;
	st.global.u32 	[%rd15+1280], %r2938;
$L__BB4_198:
	add.s32 	%r1035, %r1013, 352;
	setp.ge.s32 	%p114, %r1035, %r257;
	@%p114 bra 	$L__BB4_200;
	st.global.u32 	[%rd15+1408], %r2937;
$L__BB4_200:
	add.s32 	%r1037, %r1013, 384;
	setp.ge.s32 	%p115, %r1037, %r257;
	@%p115 bra 	$L__BB4_202;
	st.global.u32 	[%rd15+1536], %r2936;
$L__BB4_202:
	add.s32 	%r1039, %r1013, 416;
	setp.ge.s32 	%p116, %r1039, %r257;
	@%p116 bra 	$L__BB4_204;
	st.global.u32 	[%rd15+1664], %r2935;
$L__BB4_204:
	add.s32 	%r1041, %r1013, 448;
	setp.ge.s32 	%p117, %r1041, %r257;
	@%p117 bra 	$L__BB4_206;
	st.global.u32 	[%rd15+1792], %r2934;
$L__BB4_206:
	add.s32 	%r1043, %r1013, 480;
	setp.ge.s32 	%p118, %r1043, %r257;
	@%p118 bra 	$L__BB4_208;
	st.global.u32 	[%rd15+1920], %r2933;
$L__BB4_208:
	add.s32 	%r1045, %r1013, 512;
	setp.ge.s32 	%p119, %r1045, %r257;
	@%p119 bra 	$L__BB4_210;
	st.global.u32 	[%rd15+2048], %r2932;
$L__BB4_210:
	add.s32 	%r1047, %r1013, 544;
	setp.ge.s32 	%p120, %r1047, %r257;
	@%p120 bra 	$L__BB4_212;
	st.global.u32 	[%rd15+2176], %r2931;
$L__BB4_212:
	add.s32 	%r1049, %r1013, 576;
	setp.ge.s32 	%p121, %r1049, %r257;
	@%p121 bra 	$L__BB4_214;
	st.global.u32 	[%rd15+2304], %r2930;
$L__BB4_214:
	add.s32 	%r1051, %r1013, 608;
	setp.ge.s32 	%p122, %r1051, %r257;
	@%p122 bra 	$L__BB4_216;
	st.global.u32 	[%rd15+2432], %r2929;
$L__BB4_216:
	add.s32 	%r1053, %r1013, 640;
	setp.ge.s32 	%p123, %r1053, %r257;
	@%p123 bra 	$L__BB4_218;
	st.global.u32 	[%rd15+2560], %r2928;
$L__BB4_218:
	add.s32 	%r1055, %r1013, 672;
	setp.ge.s32 	%p124, %r1055, %r257;
	@%p124 bra 	$L__BB4_220;
	st.global.u32 	[%rd15+2688], %r2927;
$L__BB4_220:
	add.s32 	%r1057, %r1013, 704;
	setp.ge.s32 	%p125, %r1057, %r257;
	@%p125 bra 	$L__BB4_222;
	st.global.u32 	[%rd15+2816], %r2926;
$L__BB4_222:
	// begin inline asm
	exit;
	// end inline asm
	mov.u32 	%r2949, %r2867;
	mov.u32 	%r2950, %r2868;
	mov.u32 	%r2951, %r2869;
	mov.u32 	%r2952, %r2870;
	mov.u32 	%r2953, %r2871;
	mov.u32 	%r2954, %r2872;
	mov.u32 	%r2955, %r2873;
	mov.u32 	%r2956, %r2874;
	mov.u32 	%r2957, %r2875;
	mov.u32 	%r2958, %r2876;
	mov.u32 	%r2959, %r2877;
	mov.u32 	%r2960, %r2878;
	mov.u32 	%r2961, %r2879;
	mov.u32 	%r2962, %r2880;
	mov.u32 	%r2963, %r2881;
	mov.u32 	%r2964, %r2882;
	mov.u32 	%r2965, %r2883;
	mov.u32 	%r2966, %r2884;
	mov.u32 	%r2967, %r2885;
	mov.u32 	%r2968, %r2886;
	mov.u32 	%r2969, %r2887;
	mov.u32 	%r2970, %r2888;
	mov.u32 	%r2971, %r2889;
$L__BB4_223:
	mul.hi.u32 	%r1058, %r1, 357913942;
	add.s32 	%r1059, %r1058, %r1;
	shl.b32 	%r1060, %r1059, 2;
	mov.u32 	%r1061, _ZZN3cub18CUB_300001_SM_10006detail10radix_sort29DeviceRadixSortOnesweepKernelINS1_5radix10policy_hubIiijE10Policy1000ELNS0_9SortOrderE0EiijiiNS1_21identity_decomposer_tEEEvPT5_SB_PT3_PKSC_PT1_PKSG_PT2_PKSK_T4_iiT6_E1s;
	add.s32 	%r1062, %r1061, %r1060;
	add.s32 	%r281, %r1062, 13328;
	st.shared.u32 	[%r1062+13328], %r2898;
	bar.sync 	0;
	setp.gt.u32 	%p126, %r1, 31;
	@%p126 bra 	$L__BB4_225;
	mad.lo.s32 	%r1094, %r1, 52, %r1061;
	ld.shared.u32 	%r1095, [%r1094+13328];
	ld.shared.u32 	%r1096, [%r1094+13332];
	ld.shared.u32 	%r1097, [%r1094+13336];
	ld.shared.u32 	%r1098, [%r1094+13340];
	ld.shared.u32 	%r1099, [%r1094+13344];
	ld.shared.u32 	%r1100, [%r1094+13348];
	ld.shared.u32 	%r1101, [%r1094+13352];
	ld.shared.u32 	%r1102, [%r1094+13356];
	ld.shared.u32 	%r1103, [%r1094+13360];
	ld.shared.u32 	%r1104, [%r1094+13364];
	ld.shared.u32 	%r1105, [%r1094+13368];
	ld.shared.u32 	%r1106, [%r1094+13372];
	add.s32 	%r1107, %r1096, %r1095;
	add.s32 	%r1108, %r1107, %r1097;
	add.s32 	%r1109, %r1108, %r1098;
	add.s32 	%r1110, %r1109, %r1099;
	add.s32 	%r1111, %r1110, %r1100;
	add.s32 	%r1112, %r1111, %r1101;
	add.s32 	%r1113, %r1112, %r1102;
	add.s32 	%r1114, %r1113, %r1103;
	add.s32 	%r1115, %r1114, %r1104;
	add.s32 	%r1116, %r1115, %r1105;
	add.s32 	%r1067, %r1116, %r1106;
	mov.b32 	%r1065, 1;
	mov.b32 	%r1090, 0;
	mov.b32 	%r1092, -1;
	// begin inline asm
	{  .reg .s32 r0;  .reg .pred p;  shfl.sync.up.b32 r0|p, %r1067, %r1065, %r1090, %r1092;  @p add.s32 r0, r0, %r1067;  mov.s32 %r1063, r0;}
	// end inline asm
	mov.b32 	%r1071, 2;
	// begin inline asm
	{  .reg .s32 r0;  .reg .pred p;  shfl.sync.up.b32 r0|p, %r1063, %r1071, %r1090, %r1092;  @p add.s32 r0, r0, %r1063;  mov.s32 %r1069, r0;}
	// end inline asm
	mov.b32 	%r1077, 4;
	// begin inline asm
	{  .reg .s32 r0;  .reg .pred p;  shfl.sync.up.b32 r0|p, %r1069, %r1077, %r1090, %r1092;  @p add.s32 r0, r0, %r1069;  mov.s32 %r1075, r0;}
	// end inline asm
	mov.b32 	%r1083, 8;
	// begin inline asm
	{  .reg .s32 r0;  .reg .pred p;  shfl.sync.up.b32 r0|p, %r1075, %r1083, %r1090, %r1092;  @p add.s32 r0, r0, %r1075;  mov.s32 %r1081, r0;}
	// end inline asm
	mov.b32 	%r1089, 16;
	// begin inline asm
	{  .reg .s32 r0;  .reg .pred p;  shfl.sync.up.b32 r0|p, %r1081, %r1089, %r1090, %r1092;  @p add.s32 r0, r0, %r1081;  mov.s32 %r1087, r0;}
	// end inline asm
	sub.s32 	%r1117, %r1087, %r1067;
	add.s32 	%r1118, %r1095, %r1117;
	add.s32 	%r1119, %r1096, %r1118;
	add.s32 	%r1120, %r1097, %r1119;
	add.s32 	%r1121, %r1098, %r1120;
	add.s32 	%r1122, %r1099, %r1121;
	add.s32 	%r1123, %r1100, %r1122;
	add.s32 	%r1124, %r1101, %r1123;
	add.s32 	%r1125, %r1102, %r1124;
	add.s32 	%r1126, %r1103, %r1125;
	add.s32 	%r1127, %r1104, %r1126;
	add.s32 	%r1128, %r1105, %r1127;
	st.shared.u32 	[%r1094+13328], %r1117;
	st.shared.u32 	[%r1094+13332], %r1118;
	st.shared.u32 	[%r1094+13336], %r1119;
	st.shared.u32 	[%r1094+13340], %r1120;
	st.shared.u32 	[%r1094+13344], %r1121;
	st.shared.u32 	[%r1094+13348], %r1122;
	st.shared.u32 	[%r1094+13352], %r1123;
	st.shared.u32 	[%r1094+13356], %r1124;
	st.shared.u32 	[%r1094+13360], %r1125;
	st.shared.u32 	[%r1094+13364], %r1126;
	st.shared.u32 	[%r1094+13368], %r1127;
	st.shared.u32 	[%r1094+13372], %r1128;
$L__BB4_225:
	setp.gt.u32 	%p127, %r1, 255;
	bar.sync 	0;
	ld.shared.u32 	%r282, [%r281];
	@%p127 bra 	$L__BB4_227;
	ld.shared.u32 	%r1129, [%r137];
	add.s32 	%r1130, %r1129, %r282;
	st.shared.u32 	[%r137], %r1130;
	ld.shared.u32 	%r1131, [%r137+1024];
	add.s32 	%r1132, %r1131, %r282;
	st.shared.u32 	[%r137+1024], %r1132;
	ld.shared.u32 	%r1133, [%r137+2048];
	add.s32 	%r1134, %r1133, %r282;
	st.shared.u32 	[%r137+2048], %r1134;
	ld.shared.u32 	%r1135, [%r137+3072];
	add.s32 	%r1136, %r1135, %r282;
	st.shared.u32 	[%r137+3072], %r1136;
	ld.shared.u32 	%r1137, [%r137+4096];
	add.s32 	%r1138, %r1137, %r282;
	st.shared.u32 	[%r137+4096], %r1138;
	ld.shared.u32 	%r1139, [%r137+5120];
	add.s32 	%r1140, %r1139, %r282;
	st.shared.u32 	[%r137+5120], %r1140;
	ld.shared.u32 	%r1141, [%r137+6144];
	add.s32 	%r1142, %r1141, %r282;
	st.shared.u32 	[%r137+6144], %r1142;
	ld.shared.u32 	%r1143, [%r137+7168];
	add.s32 	%r1144, %r1143, %r282;
	st.shared.u32 	[%r137+7168], %r1144;
	ld.shared.u32 	%r1145, [%r137+8192];
	add.s32 	%r1146, %r1145, %r282;
	st.shared.u32 	[%r137+8192], %r1146;
	ld.shared.u32 	%r1147, [%r137+9216];
	add.s32 	%r1148, %r1147, %r282;
	st.shared.u32 	[%r137+9216], %r1148;
	ld.shared.u32 	%r1149, [%r137+10240];
	add.s32 	%r1150, %r1149, %r282;
	st.shared.u32 	[%r137+10240], %r1150;
	ld.shared.u32 	%r1151, [%r137+11264];
	add.s32 	%r1152, %r1151, %r282;
	st.shared.u32 	[%r137+11264], %r1152;
$L__BB4_227:
	bar.sync 	0;
	// begin inline asm
	mov.u32 %r1153, %lanemask_le;
	// end inline asm
	shr.u32 	%r1179, %r2971, %r642;
	and.b32  	%r1176, %r1179, %r103;
	mov.b32 	%r1156, 1;
	// begin inline asm
	{
    .reg .pred p;
    and.b32 %r1154, %r1176, %r1156;    setp.ne.u32 p, %r1154, 0;
    vote.ballot.sync.b32 %r1154, p, 0xffffffff;
    @!p not.b32 %r1154, %r1154;
}

	// end inline asm
	mov.b32 	%r1159, 2;
	// begin inline asm
	{
    .reg .pred p;
    and.b32 %r1157, %r1176, %r1159;    setp.ne.u32 p, %r1157, 0;
    vote.ballot.sync.b32 %r1157, p, 0xffffffff;
    @!p not.b32 %r1157, %r1157;
}

	// end inline asm
	and.b32  	%r1180, %r1157, %r1154;
	mov.b32 	%r1162, 4;
	// begin inline asm
	{
    .reg .pred p;
    and.b32 %r1160, %r1176, %r1162;    setp.ne.u32 p, %r1160, 0;
    vote.ballot.sync.b32 %r1160, p, 0xffffffff;
    @!p not.b32 %r1160, %r1160;
}

	// end inline asm
	and.b32  	%r1181, %r1160, %r1180;
	mov.b32 	%r1165, 8;
	// begin inline asm
	{
    .reg .pred p;
    and.b32 %r1163, %r1176, %r1165;    setp.ne.u32 p, %r1163, 0;
    vote.ballot.sync.b32 %r1163, p, 0xffffffff;
    @!p not.b32 %r1163, %r1163;
}

	// end inline asm
	and.b32  	%r1182, %r1163, %r1181;
	mov.b32 	%r1168, 16;
	// begin inline asm
	{
    .reg .pred p;
    and.b32 %r1166, %r1176, %r1168;    setp.ne.u32 p, %r1166, 0;
    vote.ballot.sync.b32 %r1166, p, 0xffffffff;
    @!p not.b32 %r1166, %r1166;
}

	// end inline asm
	and.b32  	%r1183, %r1166, %r1182;
	mov.b32 	%r1171, 32;
	// begin inline asm
	{
    .reg .pred p;
    and.b32 %r1169, %r1176, %r1171;    setp.ne.u32 p, %r1169, 0;
    vote.ballot.sync.b32 %r1169, p, 0xffffffff;
    @!p not.b32 %r1169, %r1169;
}

	// end inline asm
	and.b32  	%r1184, %r1169, %r1183;
	mov.b32 	%r1174, 64;
	// begin inline asm
	{
    .reg .pred p;
    and.b32 %r1172, %r1176, %r1174;    setp.ne.u32 p, %r1172, 0;
    vote.ballot.sync.b32 %r1172, p, 0xffffffff;
    @!p not.b32 %r1172, %r1172;
}

	// end inline asm
	and.b32  	%r1185, %r1172, %r1184;
	mov.b32 	%r1177, 128;
	// begin inline asm
	{
    .reg .pred p;
    and.b32 %r1175, %r1176, %r1177;    setp.ne.u32 p, %r1175, 0;
    vote.ballot.sync.b32 %r1175, p, 0xffffffff;
    @!p not.b32 %r1175, %r1175;
}

	// end inline asm
	and.b32  	%r1186, %r1175, %r1185;
	clz.b32 	%r1187, %r1186;
	sub.s32 	%r285, 31, %r1187;
	and.b32  	%r1188, %r1153, %r1186;
	popc.b32 	%r286, %r1188;
	setp.ne.s32 	%p128, %r644, %r285;
	mov.b32 	%r2972, 0;
	@%p128 bra 	$L__BB4_229;
	shl.b32 	%r1189, %r1176, 2;
	add.s32 	%r1190, %r104, %r1189;
	atom.shared.add.u32 	%r2972, [%r1190], %r286;
$L__BB4_229:
	shfl.sync.idx.b32	%r1216|%p129, %r2972, %r285, 31, -1;
	add.s32 	%r289, %r286, %r1216;
	shr.u32 	%r1217, %r2970, %r642;
	and.b32  	%r1213, %r1217, %r103;
	mov.b32 	%r1193, 1;
	// begin inline asm
	{
    .reg .pred p;
    and.b32 %r1191, %r1213, %r1193;    setp.ne.u32 p, %r1191, 0;
    vote.ballot.sync.b32 %r1191, p, 0xffffffff;
    @!p not.b32 %r1191, %r1191;
}

	// end inline asm
	mov.b32 	%r1196, 2;
	// begin inline asm
	{
    .reg .pred p;
    and.b32 %r1194, %r1213, %r1196;    setp.ne.u32 p, %r1194, 0;
    vote.ballot.sync.b32 %r1194, p, 0xffffffff;
    @!p not.b32 %r1194, %r1194;
}

	// end inline asm
	and.b32  	%r1218, %r1194, %r1191;
	mov.b32 	%r1199, 4;
	// begin inline asm
	{
    .reg .pred p;
    and.b32 %r1197, %r1213, %r1199;    setp.ne.u32 p, %r1197, 0;
    vote.ballot.sync.b32 %r1197, p, 0xffffffff;
    @!p not.b32 %r1197, %r1197;
}

	// end inline asm
	and.b32  	%r1219, %r1197, %r1218;
	mov.b32 	%r1202, 8;
	// begin inline asm
	{
    .reg .pred p;
    and.b32 %r1200, %r1213, %r1202;    setp.ne.u32 p, %r1200, 0;
    vote.ballot.sync.b32 %r1200, p, 0xffffffff;
    @!p not.b32 %r1200, %r1200;
}

	// end inline asm
	and.b32  	%r1220, %r1200, %r1219;
	mov.b32 	%r1205, 16;
	// begin inline asm
	{
    .reg .pred p;
    and.b32 %r1203, %r1213, %r1205;    setp.ne.u32 p, %r1203, 0;
    vote.ballot.sync.b32 %r1203, p, 0xffffffff;
    @!p not.b32 %r1203, %r1203;
}

	// end inline asm
	and.b32  	%r1221, %r1203, %r1220;
	mov.b32 	%r1208, 32;
	// begin inline asm
	{
    .reg .pred p;
    and.b32 %r1206, %r1213, %r1208;    setp.ne.u32 p, %r1206, 0;
    vote.ballot.sync.b32 %r1206, p, 0xffffffff;
    @!p not.b32 %r1206, %r1206;
}

	// end inline asm
	and.b32  	%r1222, %r1206, %r1221;
	mov.b32 	%r1211, 64;
	// begin inline asm
	{
    .reg .pred p;
    and.b32 %r1209, %r1213, %r1211;    setp.ne.u32 p, %r1209, 0;
    vote.ballot.sync.b32 %r1209, p, 0xffffffff;
    @!p not.b32 %r1209, %r1209;
}

	// end inline asm
	and.b32  	%r1223, %r1209, %r1222;
	mov.b32 	%r1214, 128;
	// begin inline asm
	{
    .reg .pred p;
    and.b32 %r1212, %r1213, %r1214;    setp.ne.u32 p, %r1212, 0;
    vote.ballot.sync.b32 %r1212, p, 0xffffffff;
    @!p not.b32 %r1212, %r1212;
}

	// end inline asm
	and.b32  	%r1224, %r1212, %r1223;
	clz.b32 	%r1225, %r1224;
	sub.s32 	%r291, 31, %r1225;
	and.b32  	%r1226, %r1153, %r1224;
	popc.b32 	%r292, %r1226;
	setp.ne.s32 	%p130, %r644, %r291;
	mov.b32 	%r2973, 0;
	@%p130 bra 	$L__BB4_231;
	shl.b32 	%r1227, %r1213, 2;
	add.s32 	%r1228, %r104, %r1227;
	atom.shared.add.u32 	%r2973, [%r1228], %r292;
$L__BB4_231:
	shfl.sync.idx.b32	%r1254|%p131, %r2973, %r291, 31, -1;
	add.s32 	%r295, %r292, %r1254;
	shr.u32 	%r1255, %r2969, %r642;
	and.b32  	%r1251, %r1255, %r103;
	mov.b32 	%r1231, 1;
	// begin inline asm
	{
    .reg .pred p;
    and.b32 %r1229, %r1251, %r1231;    setp.ne.u32 p, %r1229, 0;
    vote.ballot.sync.b32 %r1229, p, 0xffffffff;
    @!p not.b32 %r1229, %r1229;
}

	// end inline asm
	mov.b32 	%r1234, 2;
	// begin inline asm
	{
    .reg .pred p;
    and.b32 %r1232, %r1251, %r1234;    setp.ne.u32 p, %r1232, 0;
    vote.ballot.sync.b32 %r1232, p, 0xffffffff;
    @!p not.b32 %r1232, %r1232;
}

	// end inline asm
	and.b32  	%r1256, %r1232, %r1229;
	mov.b32 	%r1237, 4;
	// begin inline asm
	{
    .reg .pred p;
    and.b32 %r1235, %r1251, %r1237;    setp.ne.u32 p, %r1235, 0;
    vote.ballot.sync.b32 %r1235, p, 0xffffffff;
    @!p not.b32 %r1235, %r1235;
}

	// end inline asm
	and.b32  	%r1257, %r1235, %r1256;
	mov.b32 	%r1240, 8;
	// begin inline asm
	{
    .reg .pred p;
    and.b32 %r1238, %r1251, %r1240;    setp.ne.u32 p, %r1238, 0;
    vote.ballot.sync.b32 %r1238, p, 0xffffffff;
    @!p not.b32 %r1238, %r1238;
}

	// end inline asm
	and.b32  	%r1258, %r1238, %r1257;
	mov.b32 	%r1243, 16;
	// begin inline asm
	{
    .reg .pred p;
    and.b32 %r1241, %r1251, %r1243;    setp.ne.u32 p, %r1241, 0;
    vote.ballot.sync.b32 %r1241, p, 0xffffffff;
    @!p not.b32 %r1241, %r1241;
}

	// end inline asm
	and.b32  	%r1259, %r1241, %r1258;
	mov.b32 	%r1246, 32;
	// begin inline asm
	{
    .reg .pred p;
    and.b32 %r1244, %r1251, %r1246;    setp.ne.u32 p, %r1244, 0;
    vote.ballot.sync.b32 %r1244, p, 0xffffffff;
    @!p not.b32 %r1244, %r1244;
}

	// end inline asm
	and.b32  	%r1260, %r1244, %r1259;
	mov.b32 	%r1249, 64;
	// begin inline asm
	{
    .reg .pred p;
    and.b32 %r1247, %r1251, %r1249;    setp.ne.u32 p, %r1247, 0;
    vote.ballot.sync.b32 %r1247, p, 0xffffffff;
    @!p not.b32 %r1247, %r1247;
}

	// end inline asm
	and.b32  	%r1261, %r1247, %r1260;
	mov.b32 	%r1252, 128;
	// begin inline asm
	{
    .reg .pred p;
    and.b32 %r1250, %r1251, %r1252;    setp.ne.u32 p, %r1250, 0;
    vote.ballot.sync.b32 %r1250, p, 0xffffffff;
    @!p not.b32 %r1250, %r1250;
}

	// end inline asm
	and.b32  	%r1262, %r1250, %r1261;
	clz.b32 	%r1263, %r1262;
	sub.s32 	%r297, 31, %r1263;
	and.b32  	%r1264, %r1153, %r1262;
	popc.b32 	%r298, %r1264;
	setp.ne.s32 	%p132, %r644, %r297;
	mov.b32 	%r2974, 0;
	@%p132 bra 	$L__BB4_233;
	shl.b32 	%r1265, %r1251, 2;
	add.s32 	%r1266, %r104, %r1265;
	atom.shared.add.u32 	%r2974, [%r1266], %r298;
$L__BB4_233:
	shfl.sync.idx.b32	%r1292|%p133, %r2974, %r297, 31, -1;
	add.s32 	%r301, %r298, %r1292;
	shr.u32 	%r1293, %r2968, %r642;
	and.b32  	%r1289, %r1293, %r103;
	mov.b32 	%r1269, 1;
	// begin inline asm
	{
    .reg .pred p;
    and.b32 %r1267, %r1289, %r1269;    setp.ne.u32 p, %r1267, 0;
    vote.ballot.sync.b32 %r1267, p, 0xffffffff;
    @!p not.b32 %r1267, %r1267;
}

	// end inline asm
	mov.b32 	%r1272, 2;
	// begin inline asm
	{
    .reg .pred p;
    and.b32 %r1270, %r1289, %r1272;    setp.ne.u32 p, %r1270, 0;
    vote.ballot.sync.b32 %r1270, p, 0xffffffff;
    @!p not.b32 %r1270, %r1270;
}

	// end inline asm
	and.b32  	%r1294, %r1270, %r1267;
	mov.b32 	%r1275, 4;
	// begin inline asm
	{
    .reg .pred p;
    and.b32 %r1273, %r1289, %r1275;    setp.ne.u32 p, %r1273, 0;
    vote.ballot.sync.b32 %r1273, p, 0xffffffff;
    @!p not.b32 %r1273, %r1273;
}

	// end inline asm
	and.b32  	%r1295, %r1273, %r1294;
	mov.b32 	%r1278, 8;
	// begin inline asm
	{
    .reg .pred p;
    and.b32 %r1276, %r1289, %r1278;    setp.ne.u32 p, %r1276, 0;
    vote.ballot.sync.b32 %r1276, p, 0xffffffff;
    @!p not.b32 %r1276, %r1276;
}

	// end inline asm
	and.b32  	%r1296, %r1276, %r1295;
	mov.b32 	%r1281, 16;
	// begin inline asm
	{
    .reg .pred p;
    and.b32 %r1279, %r1289, %r1281;    setp.ne.u32 p, %r1279, 0;
    vote.ballot.sync.b32 %r1279, p, 0xffffffff;
    @!p not.b32 %r1279, %r1279;
}

	// end inline asm
	and.b32  	%r1297, %r1279, %r1296;
	mov.b32 	%r1284, 32;
	// begin inline asm
	{
    .reg .pred p;
    and.b32 %r1282, %r1289, %r1284;    setp.ne.u32 p, %r1282, 0;
    vote.ballot.sync.b32 %r1282, p, 0xffffffff;
    @!p not.b32 %r1282, %r1282;
}

	// end inline asm
	and.b32  	%r1298, %r1282, %r1297;
	mov.b32 	%r1287, 64;
	// begin inline asm
	{
    .reg .pred p;
    and.b32 %r1285, %r1289, %r1287;    setp.ne.u32 p, %r1285, 0;
    vote.ballot.sync.b32 %r1285, p, 0xffffffff;
    @!p not.b32 %r1285, %r1285;
}

	// end inline asm
	and.b32  	%r1299, %r1285, %r1298;
	mov.b32 	%r1290, 128;
	// begin inline asm
	{
    .reg .pred p;
    and.b32 %r1288, %r1289, %r1290;    setp.ne.u32 p, %r1288, 0;
    vote.ballot.sync.b32 %r1288, p, 0xffffffff;
    @!p not.b32 %r1288, %r1288;
}

	// end inline asm
	and.b32  	%r1300, %r1288, %r1299;
	clz.b32 	%r1301, %r1300;
	sub.s32 	%r303, 31, %r1301;
	and.b32  	%r1302, %r1153, %r1300;
	popc.b32 	%r304, %r1302;
	setp.ne.s32 	%p134, %r644, %r303;
	mov.b32 	%r2975, 0;
	@%p134 bra 	$L__BB4_235;
	shl.b32 	%r1303, %r1289, 2;
	add.s32 	%r1304, %r104, %r1303;
	atom.shared.add.u32 	%r2975, [%r1304], %r304;
$L__BB4_235:
	shfl.sync.idx.b32	%r1330|%p135, %r2975, %r303, 31, -1;
	add.s32 	%r307, %r304, %r1330;
	shr.u32 	%r1331, %r2967, %r642;
	and.b32  	%r1327, %r1331, %r103;
	mov.b32 	%r1307, 1;
	// begin inline asm
	{
    .reg .pred p;
    and.b32 %r1305, %r1327, %r1307;    setp.ne.u32 p, %r1305, 0;
    vote.ballot.sync.b32 %r1305, p, 0xffffffff;
    @!p not.b32 %r1305, %r1305;
}

	// end inline asm
	mov.b32 	%r1310, 2;
	// begin inline asm
	{
    .reg .pred p;
    and.b32 %r1308, %r1327, %r1310;    setp.ne.u32 p, %r1308, 0;
    vote.ballot.sync.b32 %r1308, p, 0xffffffff;
    @!p not.b32 %r1308, %r1308;
}

	// end inline asm
	and.b32  	%r1332, %r1308, %r1305;
	mov.b32 	%r1313, 4;
	// begin inline asm
	{
    .reg .pred p;
    and.b32 %r1311, %r1327, %r1313;    setp.ne.u32 p, %r1311, 0;
    vote.ballot.sync.b32 %r1311, p, 0xffffffff;
    @!p not.b32 %r1311, %r1311;
}

	// end inline asm
	and.b32  	%r1333, %r1311, %r1332;
	mov.b32 	%r1316, 8;
	// begin inline asm
	{
    .reg .pred p;
    and.b32 %r1314, %r1327, %r1316;    setp.ne.u32 p, %r1314, 0;
    vote.ballot.sync.b32 %r1314, p, 0xffffffff;
    @!p not.b32 %r1314, %r1314;
}

	// end inline asm
	and.b32  	%r1334, %r1314, %r1333;
	mov.b32 	%r1319, 16;
	// begin inline asm
	{
    .reg .pred p;
    and.b32 %r1317, %r1327, %r1319;    setp.ne.u32 p, %r1317, 0;
    vote.ballot.sync.b32 %r1317, p, 0xffffffff;
    @!p not.b32 %r1317, %r1317;
}

	// end inline asm
	and.b32  	%r1335, %r1317, %r1334;
	mov.b32 	%r1322, 32;
	// begin inline asm
	{
    .reg .pred p;
    and.b32 %r1320, %r1327, %r1322;    setp.ne.u32 p, %r1320, 0;
    vote.ballot.sync.b32 %r1320, p, 0xffffffff;
    @!p not.b32 %r1320, %r1320;
}

	// end inline asm
	and.b32  	%r1336, %r1320, %r1335;
	mov.b32 	%r1325, 64;
	// begin inline asm
	{
    .reg .pred p;
    and.b32 %r1323, %r1327, %r1325;    setp.ne.u32 p, %r1323, 0;
    vote.ballot.sync.b32 %r1323, p, 0xffffffff;
    @!p not.b32 %r1323, %r1323;
}

	// end inline asm
	and.b32  	%r1337, %r1323, %r1336;
	mov.b32 	%r1328, 128;
	// begin inline asm
	{
    .reg .pred p;
    and.b32 %r1326, %r1327, %r1328;    setp.ne.u32 p, %r1326, 0;
    vote.ballot.sync.b32 %r1326, p, 0xffffffff;
    @!p not.b32 %r1326, %r1326;
}

	// end inline asm
	and.b32  	%r1338, %r1326, %r1337;
	clz.b32 	%r1339, %r1338;
	sub.s32 	%r309, 31, %r1339;
	and.b32  	%r1340, %r1153, %r1338;
	popc.b32 	%r310, %r1340;
	setp.ne.s32 	%p136, %r644, %r309;
	mov.b32 	%r2976, 0;
	@%p136 bra 	$L__BB4_237;
	shl.b32 	%r1341, %r1327, 2;
	add.s32 	%r1342, %r104, %r1341;
	atom.shared.add.u32 	%r2976, [%r1342], %r310;
$L__BB4_237:
	shfl.sync.idx.b32	%r1368|%p137, %r2976, %r309, 31, -1;
	add.s32 	%r313, %r310, %r1368;
	shr.u32 	%r1369, %r2966, %r642;
	and.b32  	%r1365, %r1369, %r103;
	mov.b32 	%r1345, 1;
	// begin inline asm
	{
    .reg .pred p;
    and.b32 %r1343, %r1365, %r1345;    setp.ne.u32 p, %r1343, 0;
    vote.ballot.sync.b32 %r1343, p, 0xffffffff;
    @!p not.b32 %r1343, %r1343;
}

	// end inline asm
	mov.b32 	%r1348, 2;
	// begin inline asm
	{
    .reg .pred p;
    and.b32 %r1346, %r1365, %r1348;    setp.ne.u32 p, %r1346, 0;
    vote.ballot.sync.b32 %r1346, p, 0xffffffff;
    @!p not.b32 %r1346, %r1346;
}

	// end inline asm
	and.b32  	%r1370, %r1346, %r1343;
	mov.b32 	%r1351, 4;
	// begin inline asm
	{
    .reg .pred p;
    and.b32 %r1349, %r1365, %r1351;    setp.ne.u32 p, %r1349, 0;
    vote.ballot.sync.b32 %r1349, p, 0xffffffff;
    @!p not.b32 %r1349, %r1349;
}

	// end inline asm
	and.b32  	%r1371, %r1349, %r1370;
	mov.b32 	%r1354, 8;
	// begin inline asm
	{
    .reg .pred p;
    and.b32 %r1352, %r1365, %r1354;    setp.ne.u32 p, %r1352, 0;
    vote.ballot.sync.b32 %r1352, p, 0xffffffff;
    @!p not.b32 %r1352, %r1352;
}

	// end inline asm
	and.b32  	%r1372, %r1352, %r1371;
	mov.b32 	%r1357, 16;
	// begin inline asm
	{
    .reg .pred p;
    and.b32 %r1355, %r1365, %r1357;    setp.ne.u32 p, %r1355, 0;
    vote.ballot.sync.b32 %r1355, p, 0xffffffff;
    @!p not.b32 %r1355, %r1355;
}

	// end inline asm
	and.b32  	%r1373, %r1355, %r1372;
	mov.b32 	%r1360, 32;
	// begin inline asm
	{
    .reg .pred p;
    and.b32 %r1358, %r1365, %r1360;    setp.ne.u32 p, %r1358, 0;
    vote.ballot.sync.b32 %r1358, p, 0xffffffff;
    @!p not.b32 %r1358, %r1358;
}

	// end inline asm
	and.b32  	%r1374, %r1358, %r1373;
	mov.b32 	%r1363, 64;
	// begin inline asm
	{
    .reg .pred p;
    and.b32 %r1361, %r1365, %r1363;    setp.ne.u32 p, %r1361, 0;
    vote.ballot.sync.b32 %r1361, p, 0xffffffff;
    @!p not.b32 %r1361, %r1361;
}

	// end inline asm
	and.b32  	%r1375, %r1361, %r1374;
	mov.b32 	%r1366, 128;
	// begin inline asm
	{
    .reg .pred p;
    and.b32 %r1364, %r1365, %r1366;    setp.ne.u32 p, %r1364, 0;
    vote.ballot.sync.b32 %r1364, p, 0xffffffff;
    @!p not.b32 %r1364, %r1364;
}

	// end inline asm
	and.b32  	%r1376, %r1364, %r1375;
	clz.b32 	%r1377, %r1376;
	sub.s32 	%r315, 31, %r1377;
	and.b32  	%r1378, %r1153, %r1376;
	popc.b32 	%r316, %r1378;
	setp.ne.s32 	%p138, %r644, %r315;
	mov.b32 	%r2977, 0;
	@%p138 bra 	$L__BB4_239;
	shl.b32 	%r1379, %r1365, 2;
	add.s32 	%r1380, %r104, %r1379;
	atom.shared.add.u32 	%r2977, [%r1380], %r316;
$L__BB4_239:
	shfl.sync.idx.b32	%r1406|%p139, %r2977, %r315, 31, -1;
	add.s32 	%r319, %r316, %r1406;
	shr.u32 	%r1407, %r2965, %r642;
	and.b32  	%r1403, %r1407, %r103;
	mov.b32 	%r1383, 1;
	// begin inline asm
	{
    .reg .pred p;
    and.b32 %r1381, %r1403, %r1383;    setp.ne.u32 p, %r1381, 0;
    vote.ballot.sync.b32 %r1381, p, 0xffffffff;
    @!p not.b32 %r1381, %r1381;
}

	// end inline asm
	mov.b32 	%r1386, 2;
	// begin inline asm
	{
    .reg .pred p;
    and.b32 %r1384, %r1403, %r1386;    setp.ne.u32 p, %r1384, 0;
    vote.ballot.sync.b32 %r1384, p, 0xffffffff;
    @!p not.b32 %r1384, %r1384;
}

	// end inline asm
	and.b32  	%r1408, %r1384, %r1381;
	mov.b32 	%r1389, 4;
	// begin inline asm
	{
    .reg .pred p;
    and.b32 %r1387, %r1403, %r1389;    setp.ne.u32 p, %r1387, 0;
    vote.ballot.sync.b32 %r1387, p, 0xffffffff;
    @!p not.b32 %r1387, %r1387;
}

	// end inline asm
	and.b32  	%r1409, %r1387, %r1408;
	mov.b32 	%r1392, 8;
	// begin inline asm
	{
    .reg .pred p;
    and.b32 %r1390, %r1403, %r1392;    setp.ne.u32 p, %r1390, 0;
    vote.ballot.sync.b32 %r1390, p, 0xffffffff;
    @!p not.b32 %r1390, %r1390;
}

	// end inline asm
	and.b32  	%r1410, %r1390, %r1409;
	mov.b32 	%r1395, 16;
	// begin inline asm
	{
    .reg .pred p;
    and.b32 %r1393, %r1403, %r1395;    setp.ne.u32 p, %r1393, 0;
    vote.ballot.sync.b32 %r1393, p, 0xffffffff;
    @!p not.b32 %r1393, %r1393;
}

	// end inline asm
	and.b32  	%r1411, %r1393, %r1410;
	mov.b32 	%r1398, 32;
	// begin inline asm
	{
    .reg .pred p;
    and.b32 %r1396, %r1403, %r1398;    setp.ne.u32 p, %r1396, 0;
    vote.ballot.sync.b32 %r1396, p, 0xffffffff;
    @!p not.b32 %r1396, %r1396;
}

	// end inline asm
	and.b32  	%r1412, %r1396, %r1411;
	mov.b32 	%r1401, 64;
	// begin inline asm
	{
    .reg .pred p;
    and.b32 %r1399, %r1403, %r1401;    setp.ne.u32 p, %r1399, 0;
    vote.ballot.sync.b32 %r1399, p, 0xffffffff;
    @!p not.b32 %r1399, %r1399;
}

	// end inline asm
	and.b32  	%r1413, %r1399, %r1412;
	mov.b32 	%r1404, 128;
	// begin inline asm
	{
    .reg .pred p;
    and.b32 %r1402, %r1403, %r1404;    setp.ne.u32 p, %r1402, 0;
    vote.ballot.sync.b32 %r1402, p, 0xffffffff;
    @!p not.b32 %r1402, %r1402;
}

	// end inline asm
	and.b32  	%r1414, %r1402, %r1413;
	clz.b32 	%r1415, %r1414;
	sub.s32 	%r321, 31, %r1415;
	and.b32  	%r1416, %r1153, %r1414;
	popc.b32 	%r322, %r1416;
	setp.ne.s32 	%p140, %r644, %r321;
	mov.b32 	%r2978, 0;
	@%p140 bra 	$L__BB4_241;
	shl.b32 	%r1417, %r1403, 2;
	add.s32 	%r1418, %r104, %r1417;
	atom.shared.add.u32 	%r2978, [%r1418], %r322;
$L__BB4_241:
	shfl.sync.idx.b32	%r1444|%p141, %r2978, %r321, 31, -1;
	add.s32 	%r325, %r322, %r1444;
	shr.u32 	%r1445, %r2964, %r642;
	and.b32  	%r1441, %r1445, %r103;
	mov.b32 	%r1421, 1;
	// begin inline asm
	{
    .reg .pred p;
    and.b32 %r1419, %r1441, %r1421;    setp.ne.u32 p, %r1419, 0;
    vote.ballot.sync.b32 %r1419, p, 0xffffffff;
    @!p not.b32 %r1419, %r1419;
}

	// end inline asm
	mov.b32 	%r1424, 2;
	// begin inline asm
	{
    .reg .pred p;
    and.b32 %r1422, %r1441, %r1424;    setp.ne.u32 p, %r1422, 0;
    vote.ballot.sync.b32 %r1422, p, 0xffffffff;
    @!p not.b32 %r1422, %r1422;
}

	// end inline asm
	and.b32  	%r1446, %r1422, %r1419;
	mov.b32 	%r1427, 4;
	// begin inline asm
	{
    .reg .pred p;
    and.b32 %r1425, %r1441, %r1427;    setp.ne.u32 p, %r1425, 0;
    vote.ballot.sync.b32 %r1425, p, 0xffffffff;
    @!p not.b32 %r1425, %r1425;
}

	// end inline asm
	and.b32  	%r1447, %r1425, %r1446;
	mov.b32 	%r1430, 8;
	// begin inline asm
	{
    .reg .pred p;
    and.b32 %r1428, %r1441, %r1430;    setp.ne.u32 p, %r1428, 0;
    vote.ballot.sync.b32 %r1428, p, 0xffffffff;
    @!p not.b32 %r1428, %r1428;
}

	// end inline asm
	and.b32  	%r1448, %r1428, %r1447;
	mov.b32 	%r1433, 16;
	// begin inline asm
	{
    .reg .pred p;
    and.b32 %r1431, %r1441, %r1433;    setp.ne.u32 p, %r1431, 0;
    vote.ballot.sync.b32 %r1431, p, 0xffffffff;
    @!p not.b32 %r1431, %r1431;
}

	// end inline asm
	and.b32  	%r1449, %r1431, %r1448;
	mov.b32 	%r1436, 32;
	// begin inline asm
	{
    .reg .pred p;
    and.b32 %r1434, %r1441, %r1436;    setp.ne.u32 p, %r1434, 0;
    vote.ballot.sync.b32 %r1434, p, 0xffffffff;
    @!p not.b32 %r1434, %r1434;
}

	// end inline asm
	and.b32  	%r1450, %r1434, %r1449;
	mov.b32 	%r1439, 64;
	// begin inline asm
	{
    .reg .pred p;
    and.b32 %r1437, %r1441, %r1439;    setp.ne.u32 p, %r1437, 0;
    vote.ballot.sync.b32 %r1437, p, 0xffffffff;
    @!p not.b32 %r1437, %r1437;
}

	// end inline asm
	and.b32  	%r1451, %r1437, %r1450;
	mov.b32 	%r1442, 128;
	// begin inline asm
	{
    .reg .pred p;
    and.b32 %r1440, %r1441, %r1442;    setp.ne.u32 p, %r1440, 0;
    vote.ballot.sync.b32 %r1440, p, 0xffffffff;
    @!p not.b32 %r1440, %r1440;
}

	// end inline asm
	and.b32  	%r1452, %r1440, %r1451;
	clz.b32 	%r1453, %r1452;
	sub.s32 	%r327, 31, %r1453;
	and.b32  	%r1454, %r1153, %r1452;
	popc.b32 	%r328, %r1454;
	setp.ne.s32 	%p142, %r644, %r327;
	mov.b32 	%r2979, 0;
	@%p142 bra 	$L__BB4_243;
	shl.b32 	%r1455, %r1441, 2;
	add.s32 	%r1456, %r104, %r1455;
	atom.shared.add.u32 	%r2979, [%r1456], %r328;
$L__BB4_243:
	shfl.sync.idx.b32	%r1482|%p143, %r2979, %r327, 31, -1;
	add.s32 	%r331, %r328, %r1482;
	shr.u32 	%r1483, %r2963, %r642;
	and.b32  	%r1479, %r1483, %r103;
	mov.b32 	%r1459, 1;
	// begin inline asm
	{
    .reg .pred p;
    and.b32 %r1457, %r1479, %r1459;    setp.ne.u32 p, %r1457, 0;
    vote.ballot.sync.b32 %r1457, p, 0xffffffff;
    @!p not.b32 %r1457, %r1457;
}

	// end inline asm
	mov.b32 	%r1462, 2;
	// begin inline asm
	{
    .reg .pred p;
    and.b32 %r1460, %r1479, %r1462;    setp.ne.u32 p, %r1460, 0;
    vote.ballot.sync.b32 %r1460, p, 0xffffffff;
    @!p not.b32 %r1460, %r1460;
}

	// end inline asm
	and.b32  	%r1484, %r1460, %r1457;
	mov.b32 	%r1465, 4;
	// begin inline asm
	{
    .reg .pred p;
    and.b32 %r1463, %r1479, %r1465;    setp.ne.u32 p, %r1463, 0;
    vote.ballot.sync.b32 %r1463, p, 0xffffffff;
    @!p not.b32 %r1463, %r1463;
}

	// end inline asm
	and.b32  	%r1485, %r1463, %r1484;
	mov.b32 	%r1468, 8;
	// begin inline asm
	{
    .reg .pred p;
    and.b32 %r1466, %r1479, %r1468;    setp.ne.u32 p, %r1466, 0;
    vote.ballot.sync.b32 %r1466, p, 0xffffffff;
    @!p not.b32 %r1466, %r1466;
}

	// end inline asm
	and.b32  	%r1486, %r1466, %r1485;
	mov.b32 	%r1471, 16;
	// begin inline asm
	{
    .reg .pred p;
    and.b32 %r1469, %r1479, %r1471;    setp.ne.u32 p, %r1469, 0;
    vote.ballot.sync.b32 %r1469, p, 0xffffffff;
    @!p not.b32 %r1469, %r1469;
}

	// end inline asm
	and.b32  	%r1487, %r1469, %r1486;
	mov.b32 	%r1474, 32;
	// begin inline asm
	{
    .reg .pred p;
    and.b32 %r1472, %r1479, %r1474;    setp.ne.u32 p, %r1472, 0;
    vote.ballot.sync.b32 %r1472, p, 0xffffffff;
    @!p not.b32 %r1472, %r1472;
}

	// end inline asm
	and.b32  	%r1488, %r1472, %r1487;
	mov.b32 	%r1477, 64;
	// begin inline asm
	{
    .reg .pred p;
    and.b32 %r1475, %r1479, %r1477;    setp.ne.u32 p, %r1475, 0;
    vote.ballot.sync.b32 %r1475, p, 0xffffffff;
    @!p not.b32 %r1475, %r1475;
}

	// end inline asm
	and.b32  	%r1489, %r1475, %r1488;
	mov.b32 	%r1480, 128;
	// begin inline asm
	{
    .reg .pred p;
    and.b32 %r1478, %r1479, %r1480;    setp.ne.u32 p, %r1478, 0;
    vote.ballot.sync.b32 %r1478, p, 0xffffffff;
    @!p not.b32 %r1478, %r1478;
}

	// end inline asm
	and.b32  	%r1490, %r1478, %r1489;
	clz.b32 	%r1491, %r1490;
	sub.s32 	%r333, 31, %r1491;
	and.b32  	%r1492, %r1153, %r1490;
	popc.b32 	%r334, %r1492;
	setp.ne.s32 	%p144, %r644, %r333;
	mov.b32 	%r2980, 0;
	@%p144 bra 	$L__BB4_245;
	shl.b32 	%r1493, %r1479, 2;
	add.s32 	%r1494, %r104, %r1493;
	atom.shared.add.u32 	%r2980, [%r1494], %r334;
$L__BB4_245:
	shfl.sync.idx.b32	%r1520|%p145, %r2980, %r333, 31, -1;
	add.s32 	%r337, %r334, %r1520;
	shr.u32 	%r1521, %r2962, %r642;
	and.b32  	%r1517, %r1521, %r103;
	mov.b32 	%r1497, 1;
	// begin inline asm
	{
    .reg .pred p;
    and.b32 %r1495, %r1517, %r1497;    setp.ne.u32 p, %r1495, 0;
    vote.ballot.sync.b32 %r1495, p, 0xffffffff;
    @!p not.b32 %r1495, %r1495;
}

	// end inline asm
	mov.b32 	%r1500, 2;
	// begin inline asm
	{
    .reg .pred p;
    and.b32 %r1498, %r1517, %r1500;    setp.ne.u32 p, %r1498, 0;
    vote.ballot.sync.b32 %r1498, p, 0xffffffff;
    @!p not.b32 %r1498, %r1498;
}

	// end inline asm
	and.b32  	%r1522, %r1498, %r1495;
	mov.b32 	%r1503, 4;
	// begin inline asm
	{
    .reg .pred p;
    and.b32 %r1501, %r1517, %r1503;    setp.ne.u32 p, %r1501, 0;
    vote.ballot.sync.b32 %r1501, p, 0xffffffff;
    @!p not.b32 %r1501, %r1501;
}

	// end inline asm
	and.b32  	%r1523, %r1501, %r1522;
	mov.b32 	%r1506, 8;
	// begin inline asm
	{
    .reg .pred p;
    and.b32 %r1504, %r1517, %r1506;    setp.ne.u32 p, %r1504, 0;
    vote.ballot.sync.b32 %r1504, p, 0xffffffff;
    @!p not.b32 %r1504, %r1504;
}

	// end inline asm
	and.b32  	%r1524, %r1504, %r1523;
	mov.b32 	%r1509, 16;
	// begin inline asm
	{
    .reg .pred p;
    and.b32 %r1507, %r1517, %r1509;    setp.ne.u32 p, %r1507, 0;
    vote.ballot.sync.b32 %r1507, p, 0xffffffff;
    @!p not.b32 %r1507, %r1507;
}

	// end inline asm
	and.b32  	%r1525, %r1507, %r1524;
	mov.b32 	%r1512, 32;
	// begin inline asm
	{
    .reg .pred p;
    and.b32 %r1510, %r1517, %r1512;    setp.ne.u32 p, %r1510, 0;
    vote.ballot.sync.b32 %r1510, p, 0xffffffff;
    @!p not.b32 %r1510, %r1510;
}

	// end inline asm
	and.b32  	%r1526, %r1510, %r1525;
	mov.b32 	%r1515, 64;
	// begin inline asm
	{
    .reg .pred p;
    and.b32 %r1513, %r1517, %r1515;    setp.ne.u32 p, %r1513, 0;
    vote.ballot.sync.b32 %r1513, p, 0xffffffff;
    @!p not.b32 %r1513, %r1513;
}

	// end inline asm
	and.b32  	%r1527, %r1513, %r1526;
	mov.b32 	%r1518, 128;
	// begin inline asm
	{
    .reg .pred p;
    and.b32 %r1516, %r1517, %r1518;    setp.ne.u32 p, %r1516, 0;
    vote.ballot.sync.b32 %r1516, p, 0xffffffff;
    @!p not.b32 %r1516, %r1516;
}

	// end inline asm
	and.b32  	%r1528, %r1516, %r1527;
	clz.b32 	%r1529, %r1528;
	sub.s32 	%r339, 31, %r1529;
	and.b32  	%r1530, %r1153, %r1528;
	popc.b32 	%r340, %r1530;
	setp.ne.s32 	%p146, %r644, %r339;
	mov.b32 	%r2981, 0;
	@%p146 bra 	$L__BB4_247;
	shl.b32 	%r1531, %r1517, 2;
	add.s32 	%r1532, %r104, %r1531;
	atom.shared.add.u32 	%r2981, [%r1532], %r340;
$L__BB4_247:
	shfl.sync.idx.b32	%r1558|%p147, %r2981, %r339, 31, -1;
	add.s32 	%r343, %r340, %r1558;
	shr.u32 	%r1559, %r2961, %r642;
	and.b32  	%r1555, %r1559, %r103;
	mov.b32 	%r1535, 1;
	// begin inline asm
	{
    .reg .pred p;
    and.b32 %r1533, %r1555, %r1535;    setp.ne.u32 p, %r1533, 0;
    vote.ballot.sync.b32 %r1533, p, 0xffffffff;
    @!p not.b32 %r1533, %r1533;
}

	// end inline asm
	mov.b32 	%r1538, 2;
	// begin inline asm
	{
    .reg .pred p;
    and.b32 %r1536, %r1555, %r1538;    setp.ne.u32 p, %r1536, 0;
    vote.ballot.sync.b32 %r1536, p, 0xffffffff;
    @!p not.b32 %r1536, %r1536;
}

	// end inline asm
	and.b32  	%r1560, %r1536, %r1533;
	mov.b32 	%r1541, 4;
	// begin inline asm
	{
    .reg .pred p;
    and.b32 %r1539, %r1555, %r1541;    setp.ne.u32 p, %r1539, 0;
    vote.ballot.sync.b32 %r1539, p, 0xffffffff;
    @!p not.b32 %r1539, %r1539;
}

	// end inline asm
	and.b32  	%r1561, %r1539, %r1560;
	mov.b32 	%r1544, 8;
	// begin inline asm
	{
    .reg .pred p;
    and.b32 %r1542, %r1555, %r1544;    setp.ne.u32 p, %r1542, 0;
    vote.ballot.sync.b32 %r1542, p, 0xffffffff;
    @!p not.b32 %r1542, %r1542;
}

	// end inline asm
	and.b32  	%r1562, %r1542, %r1561;
	mov.b32 	%r1547, 16;
	// begin inline asm
	{
    .reg .pred p;
    and.b32 %r1545, %r1555, %r1547;    setp.ne.u32 p, %r1545, 0;
    vote.ballot.sync.b32 %r1545, p, 0xffffffff;
    @!p not.b32 %r1545, %r1545;
}

	// end inline asm
	and.b32  	%r1563, %r1545, %r1562;
	mov.b32 	%r1550, 32;
	// begin inline asm
	{
    .reg .pred p;
    and.b32 %r1548, %r1555, %r1550;    setp.ne.u32 p, %r1548, 0;
    vote.ballot.sync.b32 %r1548, p, 0xffffffff;
    @!p not.b32 %r1548, %r1548;
}

	// end inline asm
	and.b32  	%r1564, %r1548, %r1563;
	mov.b32 	%r1553, 64;
	// begin inline asm
	{
    .reg .pred p;
    and.b32 %r1551, %r1555, %r1553;    setp.ne.u32 p, %r1551, 0;
    vote.ballot.sync.b32 %r1551, p, 0xffffffff;
    @!p not.b32 %r1551, %r1551;
}

	// end inline asm
	and.b32  	%r1565, %r1551, %r1564;
	mov.b32 	%r1556, 128;
	// begin inline asm
	{
    .reg .pred p;
    and.b32 %r1554, %r1555, %r1556;    setp.ne.u32 p, %r1554, 0;
    vote.ballot.sync.b32 %r1554, p, 0xffffffff;
    @!p not.b32 %r1554, %r1554;
}

	// end inline asm
	and.b32  	%r1566, %r1554, %r1565;
	clz.b32 	%r1567, %r1566;
	sub.s32 	%r345, 31, %r1567;
	and.b32  	%r1568, %r1153, %r1566;
	popc.b32 	%r346, %r1568;
	setp.ne.s32 	%p148, %r644, %r345;
	mov.b32 	%r2982, 0;
	@%p148 bra 	$L__BB4_249;
	shl.b32 	%r1569, %r1555, 2;
	add.s32 	%r1570, %r104, %r1569;
	atom.shared.add.u32 	%r2982, [%r1570], %r346;
$L__BB4_249:
	shfl.sync.idx.b32	%r1596|%p149, %r2982, %r345, 31, -1;
	add.s32 	%r349, %r346, %r1596;
	shr.u32 	%r1597, %r2960, %r642;
	and.b32  	%r1593, %r1597, %r103;
	mov.b32 	%r1573, 1;
	// begin inline asm
	{
    .reg .pred p;
    and.b32 %r1571, %r1593, %r1573;    setp.ne.u32 p, %r1571, 0;
    vote.ballot.sync.b32 %r1571, p, 0xffffffff;
    @!p not.b32 %r1571, %r1571;
}

	// end inline asm
	mov.b32 	%r1576, 2;
	// begin inline asm
	{
    .reg .pred p;
    and.b32 %r1574, %r1593, %r1576;    setp.ne.u32 p, %r1574, 0;
    vote.ballot.sync.b32 %r1574, p, 0xffffffff;
    @!p not.b32 %r1574, %r1574;
}

	// end inline asm
	and.b32  	%r1598, %r1574, %r1571;
	mov.b32 	%r1579, 4;
	// begin inline asm
	{
    .reg .pred p;
    and.b32 %r1577, %r1593, %r1579;    setp.ne.u32 p, %r1577, 0;
    vote.ballot.sync.b32 %r1577, p, 0xffffffff;
    @!p not.b32 %r1577, %r1577;
}

	// end inline asm
	and.b32  	%r1599, %r1577, %r1598;
	mov.b32 	%r1582, 8;
	// begin inline asm
	{
    .reg .pred p;
    and.b32 %r1580, %r1593, %r1582;    setp.ne.u32 p, %r1580, 0;
    vote.ballot.sync.b32 %r1580, p, 0xffffffff;
    @!p not.b32 %r1580, %r1580;
}

	// end inline asm
	and.b32  	%r1600, %r1580, %r1599;
	mov.b32 	%r1585, 16;
	// begin inline asm
	{
    .reg .pred p;
    and.b32 %r1583, %r1593, %r1585;    setp.ne.u32 p, %r1583, 0;
    vote.ballot.sync.b32 %r1583, p, 0xffffffff;
    @!p not.b32 %r1583, %r1583;
}

	// end inline asm
	and.b32  	%r1601, %r1583, %r1600;
	mov.b32 	%r1588, 32;
	// begin inline asm
	{
    .reg .pred p;
    and.b32 %r1586, %r1593, %r1588;    setp.ne.u32 p, %r1586, 0;
    vote.ballot.sync.b32 %r1586, p, 0xffffffff;
    @!p not.b32 %r1586, %r1586;
}

	// end inline asm
	and.b32  	%r1602, %r1586, %r1601;
	mov.b32 	%r1591, 64;
	// begin inline asm
	{
    .reg .pred p;
    and.b32 %r1589, %r1593, %r1591;    setp.ne.u32 p, %r1589, 0;
    vote.ballot.sync.b32 %r1589, p, 0xffffffff;
    @!p not.b32 %r1589, %r1589;
}

	// end inline asm
	and.b32  	%r1603, %r1589, %r1602;
	mov.b32 	%r1594, 128;
	// begin inline asm
	{
    .reg .pred p;
    and.b32 %r1592, %r1593, %r1594;    setp.ne.u32 p, %r1592, 0;
    vote.ballot.sync.b32 %r1592, p, 0xffffffff;
    @!p not.b32 %r1592, %r1592;
}

	// end inline asm
	and.b32  	%r1604, %r1592, %r1603;
	clz.b32 	%r1605, %r1604;
	sub.s32 	%r351, 31, %r1605;
	and.b32  	%r1606, %r1153, %r1604;
	popc.b32 	%r352, %r1606;
	setp.ne.s32 	%p150, %r644, %r351;
	mov.b32 	%r2983, 0;
	@%p150 bra 	$L__BB4_251;
	shl.b32 	%r1607, %r1593, 2;
	add.s32 	%r1608, %r104, %r1607;
	atom.shared.add.u32 	%r2983, [%r1608], %r352;
$L__BB4_251:
	shfl.sync.idx.b32	%r1634|%p151, %r2983, %r351, 31, -1;
	add.s32 	%r355, %r352, %r1634;
	shr.u32 	%r1635, %r2959, %r642;
	and.b32  	%r1631, %r1635, %r103;
	mov.b32 	%r1611, 1;
	// begin inline asm
	{
    .reg .pred p;
    and.b32 %r1609, %r1631, %r1611;    setp.ne.u32 p, %r1609, 0;
    vote.ballot.sync.b32 %r1609, p, 0xffffffff;
    @!p not.b32 %r1609, %r1609;
}

	// end inline asm
	mov.b32 	%r1614, 2;
	// begin inline asm
	{
    .reg .pred p;
    and.b32 %r1612, %r1631, %r1614;    setp.ne.u32 p, %r1612, 0;
    vote.ballot.sync.b32 %r1612, p, 0xffffffff;
    @!p not.b32 %r1612, %r1612;
}

	// end inline asm
	and.b32  	%r1636, %r1612, %r1609;
	mov.b32 	%r1617, 4;
	// begin inline asm
	{
    .reg .pred p;
    and.b32 %r1615, %r1631, %r1617;    setp.ne.u32 p, %r1615, 0;
    vote.ballot.sync.b32 %r1615, p, 0xffffffff;
    @!p not.b32 %r1615, %r1615;
}

	// end inline asm
	and.b32  	%r1637, %r1615, %r1636;
	mov.b32 	%r1620, 8;
	// begin inline asm
	{
    .reg .pred p;
    and.b32 %r1618, %r1631, %r1620;    setp.ne.u32 p, %r1618, 0;
    vote.ballot.sync.b32 %r1618, p, 0xffffffff;
    @!p not.b32 %r1618, %r1618;
}

	// end inline asm
	and.b32  	%r1638, %r1618, %r1637;
	mov.b32 	%r1623, 16;
	// begin inline asm
	{
    .reg .pred p;
    and.b32 %r1621, %r1631, %r1623;    setp.ne.u32 p, %r1621, 0;
    vote.ballot.sync.b32 %r1621, p, 0xffffffff;
    @!p not.b32 %r1621, %r1621;
}

	// end inline asm
	and.b32  	%r1639, %r1621, %r1638;
	mov.b32 	%r1626, 32;
	// begin inline asm
	{
    .reg .pred p;
    and.b32 %r1624, %r1631, %r1626;    setp.ne.u32 p, %r1624, 0;
    vote.ballot.sync.b32 %r1624, p, 0xffffffff;
    @!p not.b32 %r1624, %r1624;
}

	// end inline asm
	and.b32  	%r1640, %r1624, %r1639;
	mov.b32 	%r1629, 64;
	// begin inline asm
	{
    .reg .pred p;
    and.b32 %r1627, %r1631, %r1629;    setp.ne.u32 p, %r1627, 0;
    vote.ballot.sync.b32 %r1627, p, 0xffffffff;
    @!p not.b32 %r1627, %r1627;
}

	// end inline asm
	and.b32  	%r1641, %r1627, %r1640;
	mov.b32 	%r1632, 128;
	// begin inline asm
	{
    .reg .pred p;
    and.b32 %r1630, %r1631, %r1632;    setp.ne.u32 p, %r1630, 0;
    vote.ballot.sync.b32 %r1630, p, 0xffffffff;
    @!p not.b32 %r1630, %r1630;
}

	// end inline asm
	and.b32  	%r1642, %r1630, %r1641;
	clz.b32 	%r1643, %r1642;
	sub.s32 	%r357, 31, %r1643;
	and.b32  	%r1644, %r1153, %r1642;
	popc.b32 	%r358, %r1644;
	setp.ne.s32 	%p152, %r644, %r357;
	mov.b32 	%r2984, 0;
	@%p152 bra 	$L__BB4_253;
	shl.b32 	%r1645, %r1631, 2;
	add.s32 	%r1646, %r104, %r1645;
	atom.shared.add.u32 	%r2984, [%r1646], %r358;
$L__BB4_253:
	shfl.sync.idx.b32	%r1672|%p153, %r2984, %r357, 31, -1;
	add.s32 	%r361, %r358, %r1672;
	shr.u32 	%r1673, %r2958, %r642;
	and.b32  	%r1669, %r1673, %r103;
	mov.b32 	%r1649, 1;
	// begin inline asm
	{
    .reg .pred p;
    and.b32 %r1647, %r1669, %r1649;    setp.ne.u32 p, %r1647, 0;
    vote.ballot.sync.b32 %r1647, p, 0xffffffff;
    @!p not.b32 %r1647, %r1647;
}

	// end inline asm
	mov.b32 	%r1652, 2;
	// begin inline asm
	{
    .reg .pred p;
    and.b32 %r1650, %r1669, %r1652;    setp.ne.u32 p, %r1650, 0;
    vote.ballot.sync.b32 %r1650, p, 0xffffffff;
    @!p not.b32 %r1650, %r1650;
}

	// end inline asm
	and.b32  	%r1674, %r1650, %r1647;
	mov.b32 	%r1655, 4;
	// begin inline asm
	{
    .reg .pred p;
    and.b32 %r1653, %r1669, %r1655;    setp.ne.u32 p, %r1653, 0;
    vote.ballot.sync.b32 %r1653, p, 0xffffffff;
    @!p not.b32 %r1653, %r1653;
}

	// end inline asm
	and.b32  	%r1675, %r1653, %r1674;
	mov.b32 	%r1658, 8;
	// begin inline asm
	{
    .reg .pred p;
    and.b32 %r1656, %r1669, %r1658;    setp.ne.u32 p, %r1656, 0;
    vote.ballot.sync.b32 %r1656, p, 0xffffffff;
    @!p not.b32 %r1656, %r1656;
}

	// end inline asm
	and.b32  	%r1676, %r1656, %r1675;
	mov.b32 	%r1661, 16;
	// begin inline asm
	{
    .reg .pred p;
    and.b32 %r1659, %r1669, %r1661;    setp.ne.u32 p, %r1659, 0;
    vote.ballot.sync.b32 %r1659, p, 0xffffffff;
    @!p not.b32 %r1659, %r1659;
}

	// end inline asm
	and.b32  	%r1677, %r1659, %r1676;
	mov.b32 	%r1664, 32;
	// begin inline asm
	{
    .reg .pred p;
    and.b32 %r1662, %r1669, %r1664;    setp.ne.u32 p, %r1662, 0;
    vote.ballot.sync.b32 %r1662, p, 0xffffffff;
    @!p not.b32 %r1662, %r1662;
}

	// end inline asm
	and.b32  	%r1678, %r1662, %r1677;
	mov.b32 	%r1667, 64;
	// begin inline asm
	{
    .reg .pred p;
    and.b32 %r1665, %r1669, %r1667;    setp.ne.u32 p, %r1665, 0;
    vote.ballot.sync.b32 %r1665, p, 0xffffffff;
    @!p not.b32 %r1665, %r1665;
}

	// end inline asm
	and.b32  	%r1679, %r1665, %r1678;
	mov.b32 	%r1670, 128;
	// begin inline asm
	{
    .reg .pred p;
    and.b32 %r1668, %r1669, %r1670;    setp.ne.u32 p, %r1668, 0;
    vote.ballot.sync.b32 %r1668, p, 0xffffffff;
    @!p not.b32 %r1668, %r1668;
}

	// end inline asm
	and.b32  	%r1680, %r1668, %r1679;
	clz.b32 	%r1681, %r1680;
	sub.s32 	%r363, 31, %r1681;
	and.b32  	%r1682, %r1153, %r1680;
	popc.b32 	%r364, %r1682;
	setp.ne.s32 	%p154, %r644, %r363;
	mov.b32 	%r2985, 0;
	@%p154 bra 	$L__BB4_255;
	shl.b32 	%r1683, %r1669, 2;
	add.s32 	%r1684, %r104, %r1683;
	atom.shared.add.u32 	%r2985, [%r1684], %r364;
$L__BB4_255:
	shfl.sync.idx.b32	%r1710|%p155, %r2985, %r363, 31, -1;
	add.s32 	%r367, %r364, %r1710;
	shr.u32 	%r1711, %r2957, %r642;
	and.b32  	%r1707, %r1711, %r103;
	mov.b32 	%r1687, 1;
	// begin inline asm
	{
    .reg .pred p;
    and.b32 %r1685, %r1707, %r1687;    setp.ne.u32 p, %r1685, 0;
    vote.ballot.sync.b32 %r1685, p, 0xffffffff;
    @!p not.b32 %r1685, %r1685;
}

	// end inline asm
	mov.b32 	%r1690, 2;
	// begin inline asm
	{
    .reg .pred p;
    and.b32 %r1688, %r1707, %r1690;    setp.ne.u32 p, %r1688, 0;
    vote.ballot.sync.b32 %r1688, p, 0xffffffff;
    @!p not.b32 %r1688, %r1688;
}

	// end inline asm
	and.b32  	%r1712, %r1688, %r1685;
	mov.b32 	%r1693, 4;
	// begin inline asm
	{
    .reg .pred p;
    and.b32 %r1691, %r1707, %r1693;    setp.ne.u32 p, %r1691, 0;
    vote.ballot.sync.b32 %r1691, p, 0xffffffff;
    @!p not.b32 %r1691, %r1691;
}

	// end inline asm
	and.b32  	%r1713, %r1691, %r1712;
	mov.b32 	%r1696, 8;
	// begin inline asm
	{
    .reg .pred p;
    and.b32 %r1694, %r1707, %r1696;    setp.ne.u32 p, %r1694, 0;
    vote.ballot.sync.b32 %r1694, p, 0xffffffff;
    @!p not.b32 %r1694, %r1694;
}

	// end inline asm
	and.b32  	%r1714, %r1694, %r1713;
	mov.b32 	%r1699, 16;
	// begin inline asm
	{
    .reg .pred p;
    and.b32 %r1697, %r1707, %r1699;    setp.ne.u32 p, %r1697, 0;
    vote.ballot.sync.b32 %r1697, p, 0xffffffff;
    @!p not.b32 %r1697, %r1697;
}

	// end inline asm
	and.b32  	%r1715, %r1697, %r1714;
	mov.b32 	%r1702, 32;
	// begin inline asm
	{
    .reg .pred p;
    and.b32 %r1700, %r1707, %r1702;    setp.ne.u32 p, %r1700, 0;
    vote.ballot.sync.b32 %r1700, p, 0xffffffff;
    @!p not.b32 %r1700, %r1700;
}

	// end inline asm
	and.b32  	%r1716, %r1700, %r1715;
	mov.b32 	%r1705, 64;
	// begin inline asm
	{
    .reg .pred p;
    and.b32 %r1703, %r1707, %r1705;    setp.ne.u32 p, %r1703, 0;
    vote.ballot.sync.b32 %r1703, p, 0xffffffff;
    @!p not.b32 %r1703, %r1703;
}

	// end inline asm
	and.b32  	%r1717, %r1703, %r1716;
	mov.b32 	%r1708, 128;
	// begin inline asm
	{
    .reg .pred p;
    and.b32 %r1706, %r1707, %r1708;    setp.ne.u32 p, %r1706, 0;
    vote.ballot.sync.b32 %r1706, p, 0xffffffff;
    @!p not.b32 %r1706, %r1706;
}

	// end inline asm
	and.b32  	%r1718, %r1706, %r1717;
	clz.b32 	%r1719, %r1718;
	sub.s32 	%r369, 31, %r1719;
	and.b32  	%r1720, %r1153, %r1718;
	popc.b32 	%r370, %r1720;
	setp.ne.s32 	%p156, %r644, %r369;
	mov.b32 	%r2986, 0;
	@%p156 bra 	$L__BB4_257;
	shl.b32 	%r1721, %r1707, 2;
	add.s32 	%r1722, %r104, %r1721;
	atom.shared.add.u32 	%r2986, [%r1722], %r370;
$L__BB4_257:
	shfl.sync.idx.b32	%r1748|%p157, %r2986, %r369, 31, -1;
	add.s32 	%r373, %r370, %r1748;
	shr.u32 	%r1749, %r2956, %r642;
	and.b32  	%r1745, %r1749, %r103;
	mov.b32 	%r1725, 1;
	// begin inline asm
	{
    .reg .pred p;
    and.b32 %r1723, %r1745, %r1725;    setp.ne.u32 p, %r1723, 0;
    vote.ballot.sync.b32 %r1723, p, 0xffffffff;
    @!p not.b32 %r1723, %r1723;
}

	// end inline asm
	mov.b32 	%r1728, 2;
	// begin inline asm
	{
    .reg .pred p;
    and.b32 %r1726, %r1745, %r1728;    setp.ne.u32 p, %r1726, 0;
    vote.ballot.sync.b32 %r1726, p, 0xffffffff;
    @!p not.b32 %r1726, %r1726;
}

	// end inline asm
	and.b32  	%r1750, %r1726, %r1723;
	mov.b32 	%r1731, 4;
	// begin inline asm
	{
    .reg .pred p;
    and.b32 %r1729, %r1745, %r1731;    setp.ne.u32 p, %r1729, 0;
    vote.ballot.sync.b32 %r1729, p, 0xffffffff;
    @!p not.b32 %r1729, %r1729;
}

	// end inline asm
	and.b32  	%r1751, %r1729, %r1750;
	mov.b32 	%r1734, 8;
	// begin inline asm
	{
    .reg .pred p;
    and.b32 %r1732, %r1745, %r1734;    setp.ne.u32 p, %r1732, 0;
    vote.ballot.sync.b32 %r1732, p, 0xffffffff;
    @!p not.b32 %r1732, %r1732;
}

	// end inline asm
	and.b32  	%r1752, %r1732, %r1751;
	mov.b32 	%r1737, 16;
	// begin inline asm
	{
    .reg .pred p;
    and.b32 %r1735, %r1745, %r1737;    setp.ne.u32 p, %r1735, 0;
    vote.ballot.sync.b32 %r1735, p, 0xffffffff;
    @!p not.b32 %r1735, %r1735;
}

	// end inline asm
	and.b32  	%r1753, %r1735, %r1752;
	mov.b32 	%r1740, 32;
	// begin inline asm
	{
    .reg .pred p;
    and.b32 %r1738, %r1745, %r1740;    setp.ne.u32 p, %r1738, 0;
    vote.ballot.sync.b32 %r1738, p, 0xffffffff;
    @!p not.b32 %r1738, %r1738;
}

	// end inline asm
	and.b32  	%r1754, %r1738, %r1753;
	mov.b32 	%r1743, 64;
	// begin inline asm
	{
    .reg .pred p;
    and.b32 %r1741, %r1745, %r1743;    setp.ne.u32 p, %r1741, 0;
    vote.ballot.sync.b32 %r1741, p, 0xffffffff;
    @!p not.b32 %r1741, %r1741;
}

	// end inline asm
	and.b32  	%r1755, %r1741, %r1754;
	mov.b32 	%r1746, 128;
	// begin inline asm
	{
    .reg .pred p;
    and.b32 %r1744, %r1745, %r1746;    setp.ne.u32 p, %r1744, 0;
    vote.ballot.sync.b32 %r1744, p, 0xffffffff;
    @!p not.b32 %r1744, %r1744;
}

	// end inline asm
	and.b32  	%r1756, %r1744, %r1755;
	clz.b32 	%r1757, %r1756;
	sub.s32 	%r375, 31, %r1757;
	and.b32  	%r1758, %r1153, %r1756;
	popc.b32 	%r376, %r1758;
	setp.ne.s32 	%p158, %r644, %r375;
	mov.b32 	%r2987, 0;
	@%p158 bra 	$L__BB4_259;
	shl.b32 	%r1759, %r1745, 2;
	add.s32 	%r1760, %r104, %r1759;
	atom.shared.add.u32 	%r2987, [%r1760], %r376;
$L__BB4_259:
	shfl.sync.idx.b32	%r1786|%p159, %r2987, %r375, 31, -1;
	add.s32 	%r379, %r376, %r1786;
	shr.u32 	%r1787, %r2955, %r642;
	and.b32  	%r1783, %r1787, %r103;
	mov.b32 	%r1763, 1;
	// begin inline asm
	{
    .reg .pred p;
    and.b32 %r1761, %r1783, %r1763;    setp.ne.u32 p, %r1761, 0;
    vote.ballot.sync.b32 %r1761, p, 0xffffffff;
    @!p not.b32 %r1761, %r1761;
}

	// end inline asm
	mov.b32 	%r1766, 2;
	// begin inline asm
	{
    .reg .pred p;
    and.b32 %r1764, %r1783, %r1766;    setp.ne.u32 p, %r1764, 0;
    vote.ballot.sync.b32 %r1764, p, 0xffffffff;
    @!p not.b32 %r1764, %r1764;
}

	// end inline asm
	and.b32  	%r1788, %r1764, %r1761;
	mov.b32 	%r1769, 4;
	// begin inline asm
	{
    .reg .pred p;
    and.b32 %r1767, %r1783, %r1769;    setp.ne.u32 p, %r1767, 0;
    vote.ballot.sync.b32 %r1767, p, 0xffffffff;
    @!p not.b32 %r1767, %r1767;
}

	// end inline asm
	and.b32  	%r1789, %r1767, %r1788;
	mov.b32 	%r1772, 8;
	// begin inline asm
	{
    .reg .pred p;
    and.b32 %r1770, %r1783, %r1772;    setp.ne.u32 p, %r1770, 0;
    vote.ballot.sync.b32 %r1770, p, 0xffffffff;
    @!p not.b32 %r1770, %r1770;
}

	// end inline asm
	and.b32  	%r1790, %r1770, %r1789;
	mov.b32 	%r1775, 16;
	// begin inline asm
	{
    .reg .pred p;
    and.b32 %r1773, %r1783, %r1775;    setp.ne.u32 p, %r1773, 0;
    vote.ballot.sync.b32 %r1773, p, 0xffffffff;
    @!p not.b32 %r1773, %r1773;
}

	// end inline asm
	and.b32  	%r1791, %r1773, %r1790;
	mov.b32 	%r1778, 32;
	// begin inline asm
	{
    .reg .pred p;
    and.b32 %r1776, %r1783, %r1778;    setp.ne.u32 p, %r1776, 0;
    vote.ballot.sync.b32 %r1776, p, 0xffffffff;
    @!p not.b32 %r1776, %r1776;
}

	// end inline asm
	and.b32  	%r1792, %r1776, %r1791;
	mov.b32 	%r1781, 64;
	// begin inline asm
	{
    .reg .pred p;
    and.b32 %r1779, %r1783, %r1781;    setp.ne.u32 p, %r1779, 0;
    vote.ballot.sync.b32 %r1779, p, 0xffffffff;
    @!p not.b32 %r1779, %r1779;
}

	// end inline asm
	and.b32  	%r1793, %r1779, %r1792;
	mov.b32 	%r1784, 128;
	// begin inline asm
	{
    .reg .pred p;
    and.b32 %r1782, %r1783, %r1784;    setp.ne.u32 p, %r1782, 0;
    vote.ballot.sync.b32 %r1782, p, 0xffffffff;
    @!p not.b32 %r1782, %r1782;
}

	// end inline asm
	and.b32  	%r1794, %r1782, %r1793;
	clz.b32 	%r1795, %r1794;
	sub.s32 	%r381, 31, %r1795;
	and.b32  	%r1796, %r1153, %r1794;
	popc.b32 	%r382, %r1796;
	setp.ne.s32 	%p160, %r644, %r381;
	mov.b32 	%r2988, 0;
	@%p160 bra 	$L__BB4_261;
	shl.b32 	%r1797, %r1783, 2;
	add.s32 	%r1798, %r104, %r1797;
	atom.shared.add.u32 	%r2988, [%r1798], %r382;
$L__BB4_261:
	shfl.sync.idx.b32	%r1824|%p161, %r2988, %r381, 31, -1;
	add.s32 	%r385, %r382, %r1824;
	shr.u32 	%r1825, %r2954, %r642;
	and.b32  	%r1821, %r1825, %r103;
	mov.b32 	%r1801, 1;
	// begin inline asm
	{
    .reg .pred p;
    and.b32 %r1799, %r1821, %r1801;    setp.ne.u32 p, %r1799, 0;
    vote.ballot.sync.b32 %r1799, p, 0xffffffff;
    @!p not.b32 %r1799, %r1799;
}

	// end inline asm
	mov.b32 	%r1804, 2;
	// begin inline asm
	{
    .reg .pred p;
    and.b32 %r1802, %r1821, %r1804;    setp.ne.u32 p, %r1802, 0;
    vote.ballot.sync.b32 %r1802, p, 0xffffffff;
    @!p not.b32 %r1802, %r1802;
}

	// end inline asm
	and.b32  	%r1826, %r1802, %r1799;
	mov.b32 	%r1807, 4;
	// begin inline asm
	{
    .reg .pred p;
    and.b32 %r1805, %r1821, %r1807;    setp.ne.u32 p, %r1805, 0;
    vote.ballot.sync.b32 %r1805, p, 0xffffffff;
    @!p not.b32 %r1805, %r1805;
}

	// end inline asm
	and.b32  	%r1827, %r1805, %r1826;
	mov.b32 	%r1810, 8;
	// begin inline asm
	{
    .reg .pred p;
    and.b32 %r1808, %r1821, %r1810;    setp.ne.u32 p, %r1808, 0;
    vote.ballot.sync.b32 %r1808, p, 0xffffffff;
    @!p not.b32 %r1808, %r1808;
}

	// end inline asm
	and.b32  	%r1828, %r1808, %r1827;
	mov.b32 	%r1813, 16;
	// begin inline asm
	{
    .reg .pred p;
    and.b32 %r1811, %r1821, %r1813;    setp.ne.u32 p, %r1811, 0;
    vote.ballot.sync.b32 %r1811, p, 0xffffffff;
    @!p not.b32 %r1811, %r1811;
}

	// end inline asm
	and.b32  	%r1829, %r1811, %r1828;
	mov.b32 	%r1816, 32;
	// begin inline asm
	{
    .reg .pred p;
    and.b32 %r1814, %r1821, %r1816;    setp.ne.u32 p, %r1814, 0;
    vote.ballot.sync.b32 %r1814, p, 0xffffffff;
    @!p not.b32 %r1814, %r1814;
}

	// end inline asm
	and.b32  	%r1830, %r1814, %r1829;
	mov.b32 	%r1819, 64;
	// begin inline asm
	{
    .reg .pred p;
    and.b32 %r1817, %r1821, %r1819;    setp.ne.u32 p, %r1817, 0;
    vote.ballot.sync.b32 %r1817, p, 0xffffffff;
    @!p not.b32 %r1817, %r1817;
}

	// end inline asm
	and.b32  	%r1831, %r1817, %r1830;
	mov.b32 	%r1822, 128;
	// begin inline asm
	{
    .reg .pred p;
    and.b32 %r1820, %r1821, %r1822;    setp.ne.u32 p, %r1820, 0;
    vote.ballot.sync.b32 %r1820, p, 0xffffffff;
    @!p not.b32 %r1820, %r1820;
}

	// end inline asm
	and.b32  	%r1832, %r1820, %r1831;
	clz.b32 	%r1833, %r1832;
	sub.s32 	%r387, 31, %r1833;
	and.b32  	%r1834, %r1153, %r1832;
	popc.b32 	%r388, %r1834;
	setp.ne.s32 	%p162, %r644, %r387;
	mov.b32 	%r2989, 0;
	@%p162 bra 	$L__BB4_263;
	shl.b32 	%r1835, %r1821, 2;
	add.s32 	%r1836, %r104, %r1835;
	atom.shared.add.u32 	%r2989, [%r1836], %r388;
$L__BB4_263:
	shfl.sync.idx.b32	%r1862|%p163, %r2989, %r387, 31, -1;
	add.s32 	%r391, %r388, %r1862;
	shr.u32 	%r1863, %r2953, %r642;
	and.b32  	%r1859, %r1863, %r103;
	mov.b32 	%r1839, 1;
	// begin inline asm
	{
    .reg .pred p;
    and.b32 %r1837, %r1859, %r1839;    setp.ne.u32 p, %r1837, 0;
    vote.ballot.sync.b32 %r1837, p, 0xffffffff;
    @!p not.b32 %r1837, %r1837;
}

	// end inline asm
	mov.b32 	%r1842, 2;
	// begin inline asm
	{
    .reg .pred p;
    and.b32 %r1840, %r1859, %r1842;    setp.ne.u32 p, %r1840, 0;
    vote.ballot.sync.b32 %r1840, p, 0xffffffff;
    @!p not.b32 %r1840, %r1840;
}

	// end inline asm
	and.b32  	%r1864, %r1840, %r1837;
	mov.b32 	%r1845, 4;
	// begin inline asm
	{
    .reg .pred p;
    and.b32 %r1843, %r1859, %r1845;    setp.ne.u32 p, %r1843, 0;
    vote.ballot.sync.b32 %r1843, p, 0xffffffff;
    @!p not.b32 %r1843, %r1843;
}

	// end inline asm
	and.b32  	%r1865, %r1843, %r1864;
	mov.b32 	%r1848, 8;
	// begin inline asm
	{
    .reg .pred p;
    and.b32 %r1846, %r1859, %r1848;    setp.ne.u32 p, %r1846, 0;
    vote.ballot.sync.b32 %r1846, p, 0xffffffff;
    @!p not.b32 %r1846, %r1846;
}

	// end inline asm
	and.b32  	%r1866, %r1846, %r1865;
	mov.b32 	%r1851, 16;
	// begin inline asm
	{
    .reg .pred p;
    and.b32 %r1849, %r1859, %r1851;    setp.ne.u32 p, %r1849, 0;
    vote.ballot.sync.b32 %r1849, p, 0xffffffff;
    @!p not.b32 %r1849, %r1849;
}

	// end inline asm
	and.b32  	%r1867, %r1849, %r1866;
	mov.b32 	%r1854, 32;
	// begin inline asm
	{
    .reg .pred p;
    and.b32 %r1852, %r1859, %r1854;    setp.ne.u32 p, %r1852, 0;
    vote.ballot.sync.b32 %r1852, p, 0xffffffff;
    @!p not.b32 %r1852, %r1852;
}

	// end inline asm
	and.b32  	%r1868, %r1852, %r1867;
	mov.b32 	%r1857, 64;
	// begin inline asm
	{
    .reg .pred p;
    and.b32 %r1855, %r1859, %r1857;    setp.ne.u32 p, %r1855, 0;
    vote.ballot.sync.b32 %r1855, p, 0xffffffff;
    @!p not.b32 %r1855, %r1855;
}

	// end inline asm
	and.b32  	%r1869, %r1855, %r1868;
	mov.b32 	%r1860, 128;
	// begin inline asm
	{
    .reg .pred p;
    and.b32 %r1858, %r1859, %r1860;    setp.ne.u32 p, %r1858, 0;
    vote.ballot.sync.b32 %r1858, p, 0xffffffff;
    @!p not.b32 %r1858, %r1858;
}

	// end inline asm
	and.b32  	%r1870, %r1858, %r1869;
	clz.b32 	%r1871, %r1870;
	sub.s32 	%r393, 31, %r1871;
	and.b32  	%r1872, %r1153, %r1870;
	popc.b32 	%r394, %r1872;
	setp.ne.s32 	%p164, %r644, %r393;
	mov.b32 	%r2990, 0;
	@%p164 bra 	$L__BB4_265;
	shl.b32 	%r1873, %r1859, 2;
	add.s32 	%r1874, %r104, %r1873;
	atom.shared.add.u32 	%r2990, [%r1874], %r394;
$L__BB4_265:
	shfl.sync.idx.b32	%r1900|%p165, %r2990, %r393, 31, -1;
	add.s32 	%r397, %r394, %r1900;
	shr.u32 	%r1901, %r2952, %r642;
	and.b32  	%r1897, %r1901, %r103;
	mov.b32 	%r1877, 1;
	// begin inline asm
	{
    .reg .pred p;
    and.b32 %r1875, %r1897, %r1877;    setp.ne.u32 p, %r1875, 0;
    vote.ballot.sync.b32 %r1875, p, 0xffffffff;
    @!p not.b32 %r1875, %r1875;
}

	// end inline asm
	mov.b32 	%r1880, 2;
	// begin inline asm
	{
    .reg .pred p;
    and.b32 %r1878, %r1897, %r1880;    setp.ne.u32 p, %r1878, 0;
    vote.ballot.sync.b32 %r1878, p, 0xffffffff;
    @!p not.b32 %r1878, %r1878;
}

	// end inline asm
	and.b32  	%r1902, %r1878, %r1875;
	mov.b32 	%r1883, 4;
	// begin inline asm
	{
    .reg .pred p;
    and.b32 %r1881, %r1897, %r1883;    setp.ne.u32 p, %r1881, 0;
    vote.ballot.sync.b32 %r1881, p, 0xffffffff;
    @!p not.b32 %r1881, %r1881;
}

	// end inline asm
	and.b32  	%r1903, %r1881, %r1902;
	mov.b32 	%r1886, 8;
	// begin inline asm
	{
    .reg .pred p;
    and.b32 %r1884, %r1897, %r1886;    setp.ne.u32 p, %r1884, 0;
    vote.ballot.sync.b32 %r1884, p, 0xffffffff;
    @!p not.b32 %r1884, %r1884;
}

	// end inline asm
	and.b32  	%r1904, %r1884, %r1903;
	mov.b32 	%r1889, 16;
	// begin inline asm
	{
    .reg .pred p;
    and.b32 %r1887, %r1897, %r1889;    setp.ne.u32 p, %r1887, 0;
    vote.ballot.sync.b32 %r1887, p, 0xffffffff;
    @!p not.b32 %r1887, %r1887;
}

	// end inline asm
	and.b32  	%r1905, %r1887, %r1904;
	mov.b32 	%r1892, 32;
	// begin inline asm
	{
    .reg .pred p;
    and.b32 %r1890, %r1897, %r1892;    setp.ne.u32 p, %r1890, 0;
    vote.ballot.sync.b32 %r1890, p, 0xffffffff;
    @!p not.b32 %r1890, %r1890;
}

	// end inline asm
	and.b32  	%r1906, %r1890, %r1905;
	mov.b32 	%r1895, 64;
	// begin inline asm
	{
    .reg .pred p;
    and.b32 %r1893, %r1897, %r1895;    setp.ne.u32 p, %r1893, 0;
    vote.ballot.sync.b32 %r1893, p, 0xffffffff;
    @!p not.b32 %r1893, %r1893;
}

	// end inline asm
	and.b32  	%r1907, %r1893, %r1906;
	mov.b32 	%r1898, 128;
	// begin inline asm
	{
    .reg .pred p;
    and.b32 %r1896, %r1897, %r1898;    setp.ne.u32 p, %r1896, 0;
    vote.ballot.sync.b32 %r1896, p, 0xffffffff;
    @!p not.b32 %r1896, %r1896;
}

	// end inline asm
	and.b32  	%r1908, %r1896, %r1907;
	clz.b32 	%r1909, %r1908;
	sub.s32 	%r399, 31, %r1909;
	and.b32  	%r1910, %r1153, %r1908;
	popc.b32 	%r400, %r1910;
	setp.ne.s32 	%p166, %r644, %r399;
	mov.b32 	%r2991, 0;
	@%p166 bra 	$L__BB4_267;
	shl.b32 	%r1911, %r1897, 2;
	add.s32 	%r1912, %r104, %r1911;
	atom.shared.add.u32 	%r2991, [%r1912], %r400;
$L__BB4_267:
	shfl.sync.idx.b32	%r1938|%p167, %r2991, %r399, 31, -1;
	add.s32 	%r403, %r400, %r1938;
	shr.u32 	%r1939, %r2951, %r642;
	and.b32  	%r1935, %r1939, %r103;
	mov.b32 	%r1915, 1;
	// begin inline asm
	{
    .reg .pred p;
    and.b32 %r1913, %r1935, %r1915;    setp.ne.u32 p, %r1913, 0;
    vote.ballot.sync.b32 %r1913, p, 0xffffffff;
    @!p not.b32 %r1913, %r1913;
}

	// end inline asm
	mov.b32 	%r1918, 2;
	// begin inline asm
	{
    .reg .pred p;
    and.b32 %r1916, %r1935, %r1918;    setp.ne.u32 p, %r1916, 0;
    vote.ballot.sync.b32 %r1916, p, 0xffffffff;
    @!p not.b32 %r1916, %r1916;
}

	// end inline asm
	and.b32  	%r1940, %r1916, %r1913;
	mov.b32 	%r1921, 4;
	// begin inline asm
	{
    .reg .pred p;
    and.b32 %r1919, %r1935, %r1921;    setp.ne.u32 p, %r1919, 0;
    vote.ballot.sync.b32 %r1919, p, 0xffffffff;
    @!p not.b32 %r1919, %r1919;
}

	// end inline asm
	and.b32  	%r1941, %r1919, %r1940;
	mov.b32 	%r1924, 8;
	// begin inline asm
	{
    .reg .pred p;
    and.b32 %r1922, %r1935, %r1924;    setp.ne.u32 p, %r1922, 0;
    vote.ballot.sync.b32 %r1922, p, 0xffffffff;
    @!p not.b32 %r1922, %r1922;
}

	// end inline asm
	and.b32  	%r1942, %r1922, %r1941;
	mov.b32 	%r1927, 16;
	// begin inline asm
	{
    .reg .pred p;
    and.b32 %r1925, %r1935, %r1927;    setp.ne.u32 p, %r1925, 0;
    vote.ballot.sync.b32 %r1925, p, 0xffffffff;
    @!p not.b32 %r1925, %r1925;
}

	// end inline asm
	and.b32  	%r1943, %r1925, %r1942;
	mov.b32 	%r1930, 32;
	// begin inline asm
	{
    .reg .pred p;
    and.b32 %r1928, %r1935, %r1930;    setp.ne.u32 p, %r1928, 0;
    vote.ballot.sync.b32 %r1928, p, 0xffffffff;
    @!p not.b32 %r1928, %r1928;
}

	// end inline asm
	and.b32  	%r1944, %r1928, %r1943;
	mov.b32 	%r1933, 64;
	// begin inline asm
	{
    .reg .pred p;
    and.b32 %r1931, %r1935, %r1933;    setp.ne.u32 p, %r1931, 0;
    vote.ballot.sync.b32 %r1931, p, 0xffffffff;
    @!p not.b32 %r1931, %r1931;
}

	// end inline asm
	and.b32  	%r1945, %r1931, %r1944;
	mov.b32 	%r1936, 128;
	// begin inline asm
	{
    .reg .pred p;
    and.b32 %r1934, %r1935, %r1936;    setp.ne.u32 p, %r1934, 0;
    vote.ballot.sync.b32 %r1934, p, 0xffffffff;
    @!p not.b32 %r1934, %r1934;
}

	// end inline asm
	and.b32  	%r1946, %r1934, %r1945;
	clz.b32 	%r1947, %r1946;
	sub.s32 	%r405, 31, %r1947;
	and.b32  	%r1948, %r1153, %r1946;
	popc.b32 	%r406, %r1948;
	setp.ne.s32 	%p168, %r644, %r405;
	mov.b32 	%r2992, 0;
	@%p168 bra 	$L__BB4_269;
	shl.b32 	%r1949, %r1935, 2;
	add.s32 	%r1950, %r104, %r1949;
	atom.shared.add.u32 	%r2992, [%r1950], %r406;
$L__BB4_269:
	shfl.sync.idx.b32	%r1976|%p169, %r2992, %r405, 31, -1;
	add.s32 	%r409, %r406, %r1976;
	shr.u32 	%r1977, %r2950, %r642;
	and.b32  	%r1973, %r1977, %r103;
	mov.b32 	%r1953, 1;
	// begin inline asm
	{
    .reg .pred p;
    and.b32 %r1951, %r1973, %r1953;    setp.ne.u32 p, %r1951, 0;
    vote.ballot.sync.b32 %r1951, p, 0xffffffff;
    @!p not.b32 %r1951, %r1951;
}

	// end inline asm
	mov.b32 	%r1956, 2;
	// begin inline asm
	{
    .reg .pred p;
    and.b32 %r1954, %r1973, %r1956;    setp.ne.u32 p, %r1954, 0;
    vote.ballot.sync.b32 %r1954, p, 0xffffffff;
    @!p not.b32 %r1954, %r1954;
}

	// end inline asm
	and.b32  	%r1978, %r1954, %r1951;
	mov.b32 	%r1959, 4;
	// begin inline asm
	{
    .reg .pred p;
    and.b32 %r1957, %r1973, %r1959;    setp.ne.u32 p, %r1957, 0;
    vote.ballot.sync.b32 %r1957, p, 0xffffffff;
    @!p not.b32 %r1957, %r1957;
}

	// end inline asm
	and.b32  	%r1979, %r1957, %r1978;
	mov.b32 	%r1962, 8;
	// begin inline asm
	{
    .reg .pred p;
    and.b32 %r1960, %r1973, %r1962;    setp.ne.u32 p, %r1960, 0;
    vote.ballot.sync.b32 %r1960, p, 0xffffffff;
    @!p not.b32 %r1960, %r1960;
}

	// end inline asm
	and.b32  	%r1980, %r1960, %r1979;
	mov.b32 	%r1965, 16;
	// begin inline asm
	{
    .reg .pred p;
    and.b32 %r1963, %r1973, %r1965;    setp.ne.u32 p, %r1963, 0;
    vote.ballot.sync.b32 %r1963, p, 0xffffffff;
    @!p not.b32 %r1963, %r1963;
}

	// end inline asm
	and.b32  	%r1981, %r1963, %r1980;
	mov.b32 	%r1968, 32;
	// begin inline asm
	{
    .reg .pred p;
    and.b32 %r1966, %r1973, %r1968;    setp.ne.u32 p, %r1966, 0;
    vote.ballot.sync.b32 %r1966, p, 0xffffffff;
    @!p not.b32 %r1966, %r1966;
}

	// end inline asm
	and.b32  	%r1982, %r1966, %r1981;
	mov.b32 	%r1971, 64;
	// begin inline asm
	{
    .reg .pred p;
    and.b32 %r1969, %r1973, %r1971;    setp.ne.u32 p, %r1969, 0;
    vote.ballot.sync.b32 %r1969, p, 0xffffffff;
    @!p not.b32 %r1969, %r1969;
}

	// end inline asm
	and.b32  	%r1983, %r1969, %r1982;
	mov.b32 	%r1974, 128;
	// begin inline asm
	{
    .reg .pred p;
    and.b32 %r1972, %r1973, %r1974;    setp.ne.u32 p, %r1972, 0;
    vote.ballot.sync.b32 %r1972, p, 0xffffffff;
    @!p not.b32 %r1972, %r1972;
}

	// end inline asm
	and.b32  	%r1984, %r1972, %r1983;
	clz.b32 	%r1985, %r1984;
	sub.s32 	%r411, 31, %r1985;
	and.b32  	%r1986, %r1153, %r1984;
	popc.b32 	%r412, %r1986;
	setp.ne.s32 	%p170, %r644, %r411;
	mov.b32 	%r2993, 0;
	@%p170 bra 	$L__BB4_271;
	shl.b32 	%r1987, %r1973, 2;
	add.s32 	%r1988, %r104, %r1987;
	atom.shared.add.u32 	%r2993, [%r1988], %r412;
$L__BB4_271:
	shfl.sync.idx.b32	%r2014|%p171, %r2993, %r411, 31, -1;
	add.s32 	%r415, %r412, %r2014;
	shr.u32 	%r2015, %r2949, %r642;
	and.b32  	%r2011, %r2015, %r103;
	mov.b32 	%r1991, 1;
	// begin inline asm
	{
    .reg .pred p;
    and.b32 %r1989, %r2011, %r1991;    setp.ne.u32 p, %r1989, 0;
    vote.ballot.sync.b32 %r1989, p, 0xffffffff;
    @!p not.b32 %r1989, %r1989;
}

	// end inline asm
	mov.b32 	%r1994, 2;
	// begin inline asm
	{
    .reg .pred p;
    and.b32 %r1992, %r2011, %r1994;    setp.ne.u32 p, %r1992, 0;
    vote.ballot.sync.b32 %r1992, p, 0xffffffff;
    @!p not.b32 %r1992, %r1992;
}

	// end inline asm
	and.b32  	%r2016, %r1992, %r1989;
	mov.b32 	%r1997, 4;
	// begin inline asm
	{
    .reg .pred p;
    and.b32 %r1995, %r2011, %r1997;    setp.ne.u32 p, %r1995, 0;
    vote.ballot.sync.b32 %r1995, p, 0xffffffff;
    @!p not.b32 %r1995, %r1995;
}

	// end inline asm
	and.b32  	%r2017, %r1995, %r2016;
	mov.b32 	%r2000, 8;
	// begin inline asm
	{
    .reg .pred p;
    and.b32 %r1998, %r2011, %r2000;    setp.ne.u32 p, %r1998, 0;
    vote.ballot.sync.b32 %r1998, p, 0xffffffff;
    @!p not.b32 %r1998, %r1998;
}

	// end inline asm
	and.b32  	%r2018, %r1998, %r2017;
	mov.b32 	%r2003, 16;
	// begin inline asm
	{
    .reg .pred p;
    and.b32 %r2001, %r2011, %r2003;    setp.ne.u32 p, %r2001, 0;
    vote.ballot.sync.b32 %r2001, p, 0xffffffff;
    @!p not.b32 %r2001, %r2001;
}

	// end inline asm
	and.b32  	%r2019, %r2001, %r2018;
	mov.b32 	%r2006, 32;
	// begin inline asm
	{
    .reg .pred p;
    and.b32 %r2004, %r2011, %r2006;    setp.ne.u32 p, %r2004, 0;
    vote.ballot.sync.b32 %r2004, p, 0xffffffff;
    @!p not.b32 %r2004, %r2004;
}

	// end inline asm
	and.b32  	%r2020, %r2004, %r2019;
	mov.b32 	%r2009, 64;
	// begin inline asm
	{
    .reg .pred p;
    and.b32 %r2007, %r2011, %r2009;    setp.ne.u32 p, %r2007, 0;
    vote.ballot.sync.b32 %r2007, p, 0xffffffff;
    @!p not.b32 %r2007, %r2007;
}

	// end inline asm
	and.b32  	%r2021, %r2007, %r2020;
	mov.b32 	%r2012, 128;
	// begin inline asm
	{
    .reg .pred p;
    and.b32 %r2010, %r2011, %r2012;    setp.ne.u32 p, %r2010, 0;
    vote.ballot.sync.b32 %r2010, p, 0xffffffff;
    @!p not.b32 %r2010, %r2010;
}

	// end inline asm
	and.b32  	%r2022, %r2010, %r2021;
	clz.b32 	%r2023, %r2022;
	sub.s32 	%r417, 31, %r2023;
	and.b32  	%r2024, %r1153, %r2022;
	popc.b32 	%r418, %r2024;
	setp.ne.s32 	%p172, %r644, %r417;
	mov.b32 	%r2994, 0;
	@%p172 bra 	$L__BB4_273;
	shl.b32 	%r2025, %r2011, 2;
	add.s32 	%r2026, %r104, %r2025;
	atom.shared.add.u32 	%r2994, [%r2026], %r418;
$L__BB4_273:
	setp.gt.u32 	%p173, %r1, 255;
	shfl.sync.idx.b32	%r2027|%p174, %r2994, %r417, 31, -1;
	add.s32 	%r2028, %r418, %r2027;
	bar.sync 	0;
	shl.b32 	%r2029, %r289, 2;
	add.s32 	%r421, %r1061, %r2029;
	st.shared.u32 	[%r421+-4], %r2971;
	shl.b32 	%r2031, %r295, 2;
	add.s32 	%r422, %r1061, %r2031;
	st.shared.u32 	[%r422+-4], %r2970;
	shl.b32 	%r2032, %r301, 2;
	add.s32 	%r423, %r1061, %r2032;
	st.shared.u32 	[%r423+-4], %r2969;
	shl.b32 	%r2033, %r307, 2;
	add.s32 	%r424, %r1061, %r2033;
	st.shared.u32 	[%r424+-4], %r2968;
	shl.b32 	%r2034, %r313, 2;
	add.s32 	%r425, %r1061, %r2034;
	st.shared.u32 	[%r425+-4], %r2967;
	shl.b32 	%r2035, %r319, 2;
	add.s32 	%r426, %r1061, %r2035;
	st.shared.u32 	[%r426+-4], %r2966;
	shl.b32 	%r2036, %r325, 2;
	add.s32 	%r427, %r1061, %r2036;
	st.shared.u32 	[%r427+-4], %r2965;
	shl.b32 	%r2037, %r331, 2;
	add.s32 	%r428, %r1061, %r2037;
	st.shared.u32 	[%r428+-4], %r2964;
	shl.b32 	%r2038, %r337, 2;
	add.s32 	%r429, %r1061, %r2038;
	st.shared.u32 	[%r429+-4], %r2963;
	shl.b32 	%r2039, %r343, 2;
	add.s32 	%r430, %r1061, %r2039;
	st.shared.u32 	[%r430+-4], %r2962;
	shl.b32 	%r2040, %r349, 2;
	add.s32 	%r431, %r1061, %r2040;
	st.shared.u32 	[%r431+-4], %r2961;
	shl.b32 	%r2041, %r355, 2;
	add.s32 	%r432, %r1061, %r2041;
	st.shared.u32 	[%r432+-4], %r2960;
	shl.b32 	%r2042, %r361, 2;
	add.s32 	%r433, %r1061, %r2042;
	st.shared.u32 	[%r433+-4], %r2959;
	shl.b32 	%r2043, %r367, 2;
	add.s32 	%r434, %r1061, %r2043;
	st.shared.u32 	[%r434+-4], %r2958;
	shl.b32 	%r2044, %r373, 2;
	add.s32 	%r435, %r1061, %r2044;
	st.shared.u32 	[%r435+-4], %r2957;
	shl.b32 	%r2045, %r379, 2;
	add.s32 	%r436, %r1061, %r2045;
	st.shared.u32 	[%r436+-4], %r2956;
	shl.b32 	%r2046, %r385, 2;
	add.s32 	%r437, %r1061, %r2046;
	st.shared.u32 	[%r437+-4], %r2955;
	shl.b32 	%r2047, %r391, 2;
	add.s32 	%r438, %r1061, %r2047;
	st.shared.u32 	[%r438+-4], %r2954;
	shl.b32 	%r2048, %r397, 2;
	add.s32 	%r439, %r1061, %r2048;
	st.shared.u32 	[%r439+-4], %r2953;
	shl.b32 	%r2049, %r403, 2;
	add.s32 	%r440, %r1061, %r2049;
	st.shared.u32 	[%r440+-4], %r2952;
	shl.b32 	%r2050, %r409, 2;
	add.s32 	%r441, %r1061, %r2050;
	st.shared.u32 	[%r441+-4], %r2951;
	shl.b32 	%r2051, %r415, 2;
	add.s32 	%r442, %r1061, %r2051;
	st.shared.u32 	[%r442+-4], %r2950;
	shl.b32 	%r2052, %r2028, 2;
	add.s32 	%r443, %r1061, %r2052;
	st.shared.u32 	[%r443+-4], %r2949;
	@%p173 bra 	$L__BB4_281;
	ld.global.u32 	%r2053, [%rd10];
	sub.s32 	%r2998, %r2053, %r282;
	st.shared.u32 	[%r137+35328], %r2998;
	setp.lt.s32 	%p175, %r4, 1;
	mov.u32 	%r2999, %r2898;
	@%p175 bra 	$L__BB4_280;
	mov.b32 	%r2996, -1;
	mov.u32 	%r2995, %r4;
	mov.u32 	%r2999, %r2898;
$L__BB4_276:
	ld.param.u64 	%rd243, [_ZN3cub18CUB_300001_SM_10006detail10radix_sort29DeviceRadixSortOnesweepKernelINS1_5radix10policy_hubIiijE10Policy1000ELNS0_9SortOrderE0EiijiiNS1_21identity_decomposer_tEEEvPT5_SB_PT3_PKSC_PT1_PKSG_PT2_PKSK_T4_iiT6__param_0];
	add.s32 	%r448, %r2995, -1;
	shl.b32 	%r2055, %r448, 8;
	add.s32 	%r2056, %r2055, %r1;
	cvta.to.global.u64 	%rd54, %rd243;
	mul.wide.s32 	%rd55, %r2056, 4;
	add.s64 	%rd16, %rd54, %rd55;
$L__BB4_277:
	membar.cta;
	ld.volatile.global.u32 	%r449, [%rd16];
	setp.eq.s32 	%p176, %r449, 0;
	@%p176 bra 	$L__BB4_277;
	and.b32  	%r2057, %r449, 1073741823;
	add.s32 	%r2999, %r2057, %r2999;
	setp.gt.s32 	%p177, %r449, -1;
	vote.sync.ballot.b32 	%r2996, %p177, %r2996;
	setp.gt.u32 	%p179, %r2995, 1;
	and.pred  	%p180, %p177, %p179;
	mov.u32 	%r2995, %r448;
	@%p180 bra 	$L__BB4_276;
	ld.shared.u32 	%r2998, [%r137+35328];
$L__BB4_280:
	ld.param.u64 	%rd244, [_ZN3cub18CUB_300001_SM_10006detail10radix_sort29DeviceRadixSortOnesweepKernelINS1_5radix10policy_hubIiijE10Policy1000ELNS0_9SortOrderE0EiijiiNS1_21identity_decomposer_tEEEvPT5_SB_PT3_PKSC_PT1_PKSG_PT2_PKSK_T4_iiT6__param_0];
	or.b32  	%r2058, %r2999, -2147483648;
	cvta.to.global.u64 	%rd56, %rd244;
	shl.b32 	%r2059, %r4, 8;
	add.s32 	%r2060, %r2059, %r1;
	mul.wide.s32 	%rd57, %r2060, 4;
	add.s64 	%rd58, %rd56, %rd57;
	st.volatile.global.u32 	[%rd58], %r2058;
	sub.s32 	%r2061, %r2999, %r2898;
	add.s32 	%r2062, %r2061, %r2998;
	st.shared.u32 	[%r137+35328], %r2062;
$L__BB4_281:
	ld.param.u32 	%r2838, [_ZN3cub18CUB_300001_SM_10006detail10radix_sort29DeviceRadixSortOnesweepKernelINS1_5radix10policy_hubIiijE10Policy1000ELNS0_9SortOrderE0EiijiiNS1_21identity_decomposer_tEEEvPT5_SB_PT3_PKSC_PT1_PKSG_PT2_PKSK_T4_iiT6__param_8];
	ld.param.u64 	%rd247, [_ZN3cub18CUB_300001_SM_10006detail10radix_sort29DeviceRadixSortOnesweepKernelINS1_5radix10policy_hubIiijE10Policy1000ELNS0_9SortOrderE0EiijiiNS1_21identity_decomposer_tEEEvPT5_SB_PT3_PKSC_PT1_PKSG_PT2_PKSK_T4_iiT6__param_2];
	setp.gt.u32 	%p181, %r1, 255;
	setp.lt.s32 	%p182, %r6, %r2838;
	setp.eq.s64 	%p183, %rd247, 0;
	or.pred  	%p184, %p183, %p182;
	or.pred  	%p185, %p181, %p184;
	@%p185 bra 	$L__BB4_283;
	ld.shared.u32 	%r2063, [%r137+35328];
	add.s32 	%r2064, %r282, %r2898;
	add.s32 	%r2065, %r2064, %r2063;
	st.global.u32 	[%rd9], %r2065;
$L__BB4_283:
	ld.param.u32 	%r2839, [_ZN3cub18CUB_300001_SM_10006detail10radix_sort29DeviceRadixSortOnesweepKernelINS1_5radix10policy_hubIiijE10Policy1000ELNS0_9SortOrderE0EiijiiNS1_21identity_decomposer_tEEEvPT5_SB_PT3_PKSC_PT1_PKSG_PT2_PKSK_T4_iiT6__param_8];
	setp.gt.s32 	%p186, %r6, %r2839;
	bar.sync 	0;
	@%p186 bra 	$L__BB4_285;
	ld.shared.u32 	%r2066, [%r137];
	shr.u32 	%r2067, %r2066, %r642;
	and.b32  	%r2068, %r2067, %r103;
	shl.b32 	%r2069, %r2068, 2;
	add.s32 	%r2071, %r1061, 35328;
	add.s32 	%r2072, %r2071, %r2069;
	ld.shared.u32 	%r2073, [%r2072];
	add.s32 	%r2074, %r2073, %r1;
	xor.b32  	%r2075, %r2066, -2147483648;
	mul.wide.u32 	%rd59, %r2074, 4;
	add.s64 	%rd60, %rd2, %rd59;
	st.global.u32 	[%rd60], %r2075;
	bar.warp.sync 	-1;
	ld.shared.u32 	%r2076, [%r137+1536];
	shr.u32 	%r2077, %r2076, %r642;
	and.b32  	%r2078, %r2077, %r103;
	shl.b32 	%r2079, %r2078, 2;
	add.s32 	%r2080, %r2071, %r2079;
	ld.shared.u32 	%r2081, [%r2080];
	add.s32 	%r2082, %r1, %r2081;
	add.s32 	%r2083, %r2082, 384;
	xor.b32  	%r2084, %r2076, -2147483648;
	mul.wide.u32 	%rd61, %r2083, 4;
	add.s64 	%rd62, %rd2, %rd61;
	st.global.u32 	[%rd62], %r2084;
	bar.warp.sync 	-1;
	ld.shared.u32 	%r2085, [%r137+3072];
	shr.u32 	%r2086, %r2085, %r642;
	and.b32  	%r2087, %r2086, %r103;
	shl.b32 	%r2088, %r2087, 2;
	add.s32 	%r2089, %r2071, %r2088;
	ld.shared.u32 	%r2090, [%r2089];
	add.s32 	%r2091, %r1, %r2090;
	add.s32 	%r2092, %r2091, 768;
	xor.b32  	%r2093, %r2085, -2147483648;
	mul.wide.u32 	%rd63, %r2092, 4;
	add.s64 	%rd64, %rd2, %rd63;
	st.global.u32 	[%rd64], %r2093;
	bar.warp.sync 	-1;
	ld.shared.u32 	%r2094, [%r137+4608];
	shr.u32 	%r2095, %r2094, %r642;
	and.b32  	%r2096, %r2095, %r103;
	shl.b32 	%r2097, %r2096, 2;
	add.s32 	%r2098, %r2071, %r2097;
	ld.shared.u32 	%r2099, [%r2098];
	add.s32 	%r2100, %r1, %r2099;
	add.s32 	%r2101, %r2100, 1152;
	xor.b32  	%r2102, %r2094, -2147483648;
	mul.wide.u32 	%rd65, %r2101, 4;
	add.s64 	%rd66, %rd2, %rd65;
	st.global.u32 	[%rd66], %r2102;
	bar.warp.sync 	-1;
	ld.shared.u32 	%r2103, [%r137+6144];
	shr.u32 	%r2104, %r2103, %r642;
	and.b32  	%r2105, %r2104, %r103;
	shl.b32 	%r2106, %r2105, 2;
	add.s32 	%r2107, %r2071, %r2106;
	ld.shared.u32 	%r2108, [%r2107];
	add.s32 	%r2109, %r1, %r2108;
	add.s32 	%r2110, %r2109, 1536;
	xor.b32  	%r2111, %r2103, -2147483648;
	mul.wide.u32 	%rd67, %r2110, 4;
	add.s64 	%rd68, %rd2, %rd67;
	st.global.u32 	[%rd68], %r2111;
	bar.warp.sync 	-1;
	ld.shared.u32 	%r2112, [%r137+7680];
	shr.u32 	%r2113, %r2112, %r642;
	and.b32  	%r2114, %r2113, %r103;
	shl.b32 	%r2115, %r2114, 2;
	add.s32 	%r2116, %r2071, %r2115;
	ld.shared.u32 	%r2117, [%r2116];
	add.s32 	%r2118, %r1, %r2117;
	add.s32 	%r2119, %r2118, 1920;
	xor.b32  	%r2120, %r2112, -2147483648;
	mul.wide.u32 	%rd69, %r2119, 4;
	add.s64 	%rd70, %rd2, %rd69;
	st.global.u32 	[%rd70], %r2120;
	bar.warp.sync 	-1;
	ld.shared.u32 	%r2121, [%r137+9216];
	shr.u32 	%r2122, %r2121, %r642;
	and.b32  	%r2123, %r2122, %r103;
	shl.b32 	%r2124, %r2123, 2;
	add.s32 	%r2125, %r2071, %r2124;
	ld.shared.u32 	%r2126, [%r2125];
	add.s32 	%r2127, %r1, %r2126;
	add.s32 	%r2128, %r2127, 2304;
	xor.b32  	%r2129, %r2121, -2147483648;
	mul.wide.u32 	%rd71, %r2128, 4;
	add.s64 	%rd72, %rd2, %rd71;
	st.global.u32 	[%rd72], %r2129;
	bar.warp.sync 	-1;
	ld.shared.u32 	%r2130, [%r137+10752];
	shr.u32 	%r2131, %r2130, %r642;
	and.b32  	%r2132, %r2131, %r103;
	shl.b32 	%r2133, %r2132, 2;
	add.s32 	%r2134, %r2071, %r2133;
	ld.shared.u32 	%r2135, [%r2134];
	add.s32 	%r2136, %r1, %r2135;
	add.s32 	%r2137, %r2136, 2688;
	xor.b32  	%r2138, %r2130, -2147483648;
	mul.wide.u32 	%rd73, %r2137, 4;
	add.s64 	%rd74, %rd2, %rd73;
	st.global.u32 	[%rd74], %r2138;
	bar.warp.sync 	-1;
	ld.shared.u32 	%r2139, [%r137+12288];
	shr.u32 	%r2140, %r2139, %r642;
	and.b32  	%r2141, %r2140, %r103;
	shl.b32 	%r2142, %r2141, 2;
	add.s32 	%r2143, %r2071, %r2142;
	ld.shared.u32 	%r2144, [%r2143];
	add.s32 	%r2145, %r1, %r2144;
	add.s32 	%r2146, %r2145, 3072;
	xor.b32  	%r2147, %r2139, -2147483648;
	mul.wide.u32 	%rd75, %r2146, 4;
	add.s64 	%rd76, %rd2, %rd75;
	st.global.u32 	[%rd76], %r2147;
	bar.warp.sync 	-1;
	ld.shared.u32 	%r2148, [%r137+13824];
	shr.u32 	%r2149, %r2148, %r642;
	and.b32  	%r2150, %r2149, %r103;
	shl.b32 	%r2151, %r2150, 2;
	add.s32 	%r2152, %r2071, %r2151;
	ld.shared.u32 	%r2153, [%r2152];
	add.s32 	%r2154, %r1, %r2153;
	add.s32 	%r2155, %r2154, 3456;
	xor.b32  	%r2156, %r2148, -2147483648;
	mul.wide.u32 	%rd77, %r2155, 4;
	add.s64 	%rd78, %rd2, %rd77;
	st.global.u32 	[%rd78], %r2156;
	bar.warp.sync 	-1;
	ld.shared.u32 	%r2157, [%r137+15360];
	shr.u32 	%r2158, %r2157, %r642;
	and.b32  	%r2159, %r2158, %r103;
	shl.b32 	%r2160, %r2159, 2;
	add.s32 	%r2161, %r2071, %r2160;
	ld.shared.u32 	%r2162, [%r2161];
	add.s32 	%r2163, %r1, %r2162;
	add.s32 	%r2164, %r2163, 3840;
	xor.b32  	%r2165, %r2157, -2147483648;
	mul.wide.u32 	%rd79, %r2164, 4;
	add.s64 	%rd80, %rd2, %rd79;
	st.global.u32 	[%rd80], %r2165;
	bar.warp.sync 	-1;
	ld.shared.u32 	%r2166, [%r137+16896];
	shr.u32 	%r2167, %r2166, %r642;
	and.b32  	%r2168, %r2167, %r103;
	shl.b32 	%r2169, %r2168, 2;
	add.s32 	%r2170, %r2071, %r2169;
	ld.shared.u32 	%r2171, [%r2170];
	add.s32 	%r2172, %r1, %r2171;
	add.s32 	%r2173, %r2172, 4224;
	xor.b32  	%r2174, %r2166, -2147483648;
	mul.wide.u32 	%rd81, %r2173, 4;
	add.s64 	%rd82, %rd2, %rd81;
	st.global.u32 	[%rd82], %r2174;
	bar.warp.sync 	-1;
	ld.shared.u32 	%r2175, [%r137+18432];
	shr.u32 	%r2176, %r2175, %r642;
	and.b32  	%r2177, %r2176, %r103;
	shl.b32 	%r2178, %r2177, 2;
	add.s32 	%r2179, %r2071, %r2178;
	ld.shared.u32 	%r2180, [%r2179];
	add.s32 	%r2181, %r1, %r2180;
	add.s32 	%r2182, %r2181, 4608;
	xor.b32  	%r2183, %r2175, -2147483648;
	mul.wide.u32 	%rd83, %r2182, 4;
	add.s64 	%rd84, %rd2, %rd83;
	st.global.u32 	[%rd84], %r2183;
	bar.warp.sync 	-1;
	ld.shared.u32 	%r2184, [%r137+19968];
	shr.u32 	%r2185, %r2184, %r642;
	and.b32  	%r2186, %r2185, %r103;
	shl.b32 	%r2187, %r2186, 2;
	add.s32 	%r2188, %r2071, %r2187;
	ld.shared.u32 	%r2189, [%r2188];
	add.s32 	%r2190, %r1, %r2189;
	add.s32 	%r2191, %r2190, 4992;
	xor.b32  	%r2192, %r2184, -2147483648;
	mul.wide.u32 	%rd85, %r2191, 4;
	add.s64 	%rd86, %rd2, %rd85;
	st.global.u32 	[%rd86], %r2192;
	bar.warp.sync 	-1;
	ld.shared.u32 	%r2193, [%r137+21504];
	shr.u32 	%r2194, %r2193, %r642;
	and.b32  	%r2195, %r2194, %r103;
	shl.b32 	%r2196, %r2195, 2;
	add.s32 	%r2197, %r2071, %r2196;
	ld.shared.u32 	%r2198, [%r2197];
	add.s32 	%r2199, %r1, %r2198;
	add.s32 	%r2200, %r2199, 5376;
	xor.b32  	%r2201, %r2193, -2147483648;
	mul.wide.u32 	%rd87, %r2200, 4;
	add.s64 	%rd88, %rd2, %rd87;
	st.global.u32 	[%rd88], %r2201;
	bar.warp.sync 	-1;
	ld.shared.u32 	%r2202, [%r137+23040];
	shr.u32 	%r2203, %r2202, %r642;
	and.b32  	%r2204, %r2203, %r103;
	shl.b32 	%r2205, %r2204, 2;
	add.s32 	%r2206, %r2071, %r2205;
	ld.shared.u32 	%r2207, [%r2206];
	add.s32 	%r2208, %r1, %r2207;
	add.s32 	%r2209, %r2208, 5760;
	xor.b32  	%r2210, %r2202, -2147483648;
	mul.wide.u32 	%rd89, %r2209, 4;
	add.s64 	%rd90, %rd2, %rd89;
	st.global.u32 	[%rd90], %r2210;
	bar.warp.sync 	-1;
	ld.shared.u32 	%r2211, [%r137+24576];
	shr.u32 	%r2212, %r2211, %r642;
	and.b32  	%r2213, %r2212, %r103;
	shl.b32 	%r2214, %r2213, 2;
	add.s32 	%r2215, %r2071, %r2214;
	ld.shared.u32 	%r2216, [%r2215];
	add.s32 	%r2217, %r1, %r2216;
	add.s32 	%r2218, %r2217, 6144;
	xor.b32  	%r2219, %r2211, -2147483648;
	mul.wide.u32 	%rd91, %r2218, 4;
	add.s64 	%rd92, %rd2, %rd91;
	st.global.u32 	[%rd92], %r2219;
	bar.warp.sync 	-1;
	ld.shared.u32 	%r2220, [%r137+26112];
	shr.u32 	%r2221, %r2220, %r642;
	and.b32  	%r2222, %r2221, %r103;
	shl.b32 	%r2223, %r2222, 2;
	add.s32 	%r2224, %r2071, %r2223;
	ld.shared.u32 	%r2225, [%r2224];
	add.s32 	%r2226, %r1, %r2225;
	add.s32 	%r2227, %r2226, 6528;
	xor.b32  	%r2228, %r2220, -2147483648;
	mul.wide.u32 	%rd93, %r2227, 4;
	add.s64 	%rd94, %rd2, %rd93;
	st.global.u32 	[%rd94], %r2228;
	bar.warp.sync 	-1;
	ld.shared.u32 	%r2229, [%r137+27648];
	shr.u32 	%r2230, %r2229, %r642;
	and.b32  	%r2231, %r2230, %r103;
	shl.b32 	%r2232, %r2231, 2;
	add.s32 	%r2233, %r2071, %r2232;
	ld.shared.u32 	%r2234, [%r2233];
	add.s32 	%r2235, %r1, %r2234;
	add.s32 	%r2236, %r2235, 6912;
	xor.b32  	%r2237, %r2229, -2147483648;
	mul.wide.u32 	%rd95, %r2236, 4;
	add.s64 	%rd96, %rd2, %rd95;
	st.global.u32 	[%rd96], %r2237;
	bar.warp.sync 	-1;
	ld.shared.u32 	%r2238, [%r137+29184];
	shr.u32 	%r2239, %r2238, %r642;
	and.b32  	%r2240, %r2239, %r103;
	shl.b32 	%r2241, %r2240, 2;
	add.s32 	%r2242, %r2071, %r2241;
	ld.shared.u32 	%r2243, [%r2242];
	add.s32 	%r2244, %r1, %r2243;
	add.s32 	%r2245, %r2244, 7296;
	xor.b32  	%r2246, %r2238, -2147483648;
	mul.wide.u32 	%rd97, %r2245, 4;
	add.s64 	%rd98, %rd2, %rd97;
	st.global.u32 	[%rd98], %r2246;
	bar.warp.sync 	-1;
	ld.shared.u32 	%r2247, [%r137+30720];
	shr.u32 	%r2248, %r2247, %r642;
	and.b32  	%r2249, %r2248, %r103;
	shl.b32 	%r2250, %r2249, 2;
	add.s32 	%r2251, %r2071, %r2250;
	ld.shared.u32 	%r2252, [%r2251];
	add.s32 	%r2253, %r1, %r2252;
	add.s32 	%r2254, %r2253, 7680;
	xor.b32  	%r2255, %r2247, -2147483648;
	mul.wide.u32 	%rd99, %r2254, 4;
	add.s64 	%rd100, %rd2, %rd99;
	st.global.u32 	[%rd100], %r2255;
	bar.warp.sync 	-1;
	ld.shared.u32 	%r2256, [%r137+32256];
	shr.u32 	%r2257, %r2256, %r642;
	and.b32  	%r2258, %r2257, %r103;
	shl.b32 	%r2259, %r2258, 2;
	add.s32 	%r2260, %r2071, %r2259;
	ld.shared.u32 	%r2261, [%r2260];
	add.s32 	%r2262, %r1, %r2261;
	add.s32 	%r2263, %r2262, 8064;
	xor.b32  	%r2264, %r2256, -2147483648;
	mul.wide.u32 	%rd101, %r2263, 4;
	add.s64 	%rd102, %rd2, %rd101;
	st.global.u32 	[%rd102], %r2264;
	bar.warp.sync 	-1;
	ld.shared.u32 	%r2265, [%r137+33792];
	shr.u32 	%r2266, %r2265, %r642;
	and.b32  	%r2267, %r2266, %r103;
	shl.b32 	%r2268, %r2267, 2;
	add.s32 	%r2269, %r2071, %r2268;
	ld.shared.u32 	%r2270, [%r2269];
	add.s32 	%r2271, %r1, %r2270;
	add.s32 	%r2272, %r2271, 8448;
	xor.b32  	%r2273, %r2265, -2147483648;
	mul.wide.u32 	%rd103, %r2272, 4;
	add.s64 	%rd104, %rd2, %rd103;
	st.global.u32 	[%rd104], %r2273;
	bar.warp.sync 	-1;
	bra.uni 	$L__BB4_332;
$L__BB4_285:
	ld.param.u32 	%r2840, [_ZN3cub18CUB_300001_SM_10006detail10radix_sort29DeviceRadixSortOnesweepKernelINS1_5radix10policy_hubIiijE10Policy1000ELNS0_9SortOrderE0EiijiiNS1_21identity_decomposer_tEEEvPT5_SB_PT3_PKSC_PT1_PKSG_PT2_PKSK_T4_iiT6__param_8];
	mad.lo.s32 	%r456, %r4, -8832, %r2840;
	setp.ge.s32 	%p187, %r1, %r456;
	@%p187 bra 	$L__BB4_287;
	ld.shared.u32 	%r2274, [%r137];
	shr.u32 	%r2275, %r2274, %r642;
	and.b32  	%r2276, %r2275, %r103;
	shl.b32 	%r2277, %r2276, 2;
	add.s32 	%r2279, %r1061, %r2277;
	ld.shared.u32 	%r2280, [%r2279+35328];
	xor.b32  	%r2281, %r2274, -2147483648;
	add.s32 	%r2282, %r2280, %r1;
	mul.wide.u32 	%rd105, %r2282, 4;
	add.s64 	%rd106, %rd2, %rd105;
	st.global.u32 	[%rd106], %r2281;
$L__BB4_287:
	bar.warp.sync 	-1;
	add.s32 	%r457, %r1, 384;
	setp.ge.s32 	%p188, %r457, %r456;
	@%p188 bra 	$L__BB4_289;
	ld.shared.u32 	%r2283, [%r137+1536];
	shr.u32 	%r2284, %r2283, %r642;
	and.b32  	%r2285, %r2284, %r103;
	shl.b32 	%r2286, %r2285, 2;
	add.s32 	%r2288, %r1061, %r2286;
	ld.shared.u32 	%r2289, [%r2288+35328];
	xor.b32  	%r2290, %r2283, -2147483648;
	add.s32 	%r2291, %r2289, %r457;
	mul.wide.u32 	%rd107, %r2291, 4;
	add.s64 	%rd108, %rd2, %rd107;
	st.global.u32 	[%rd108], %r2290;
$L__BB4_289:
	bar.warp.sync 	-1;
	add.s32 	%r458, %r1, 768;
	setp.ge.s32 	%p189, %r458, %r456;
	@%p189 bra 	$L__BB4_291;
	ld.shared.u32 	%r2292, [%r137+3072];
	shr.u32 	%r2293, %r2292, %r642;
	and.b32  	%r2294, %r2293, %r103;
	shl.b32 	%r2295, %r2294, 2;
	add.s32 	%r2297, %r1061, %r2295;
	ld.shared.u32 	%r2298, [%r2297+35328];
	xor.b32  	%r2299, %r2292, -2147483648;
	add.s32 	%r2300, %r2298, %r458;
	mul.wide.u32 	%rd109, %r2300, 4;
	add.s64 	%rd110, %rd2, %rd109;
	st.global.u32 	[%rd110], %r2299;
$L__BB4_291:
	bar.warp.sync 	-1;
	add.s32 	%r459, %r1, 1152;
	setp.ge.s32 	%p190, %r459, %r456;
	@%p190 bra 	$L__BB4_293;
	ld.shared.u32 	%r2301, [%r137+4608];
	shr.u32 	%r2302, %r2301, %r642;
	and.b32  	%r2303, %r2302, %r103;
	shl.b32 	%r2304, %r2303, 2;
	add.s32 	%r2306, %r1061, %r2304;
	ld.shared.u32 	%r2307, [%r2306+35328];
	xor.b32  	%r2308, %r2301, -2147483648;
	add.s32 	%r2309, %r2307, %r459;
	mul.wide.u32 	%rd111, %r2309, 4;
	add.s64 	%rd112, %rd2, %rd111;
	st.global.u32 	[%rd112], %r2308;
$L__BB4_293:
	bar.warp.sync 	-1;
	add.s32 	%r460, %r1, 1536;
	setp.ge.s32 	%p191, %r460, %r456;
	@%p191 bra 	$L__BB4_295;
	ld.shared.u32 	%r2310, [%r137+6144];
	shr.u32 	%r2311, %r2310, %r642;
	and.b32  	%r2312, %r2311, %r103;
	shl.b32 	%r2313, %r2312, 2;
	add.s32 	%r2315, %r1061, %r2313;
	ld.shared.u32 	%r2316, [%r2315+35328];
	xor.b32  	%r2317, %r2310, -2147483648;
	add.s32 	%r2318, %r2316, %r460;
	mul.wide.u32 	%rd113, %r2318, 4;
	add.s64 	%rd114, %rd2, %rd113;
	st.global.u32 	[%rd114], %r2317;
$L__BB4_295:
	bar.warp.sync 	-1;
	add.s32 	%r461, %r1, 1920;
	setp.ge.s32 	%p192, %r461, %r456;
	@%p192 bra 	$L__BB4_297;
	ld.shared.u32 	%r2319, [%r137+7680];
	shr.u32 	%r2320, %r2319, %r642;
	and.b32  	%r2321, %r2320, %r103;
	shl.b32 	%r2322, %r2321, 2;
	add.s32 	%r2324, %r1061, %r2322;
	ld.shared.u32 	%r2325, [%r2324+35328];
	xor.b32  	%r2326, %r2319, -2147483648;
	add.s32 	%r2327, %r2325, %r461;
	mul.wide.u32 	%rd115, %r2327, 4;
	add.s64 	%rd116, %rd2, %rd115;
	st.global.u32 	[%rd116], %r2326;
$L__BB4_297:
	bar.warp.sync 	-1;
	add.s32 	%r462, %r1, 2304;
	setp.ge.s32 	%p193, %r462, %r456;
	@%p193 bra 	$L__BB4_299;
	ld.shared.u32 	%r2328, [%r137+9216];
	shr.u32 	%r2329, %r2328, %r642;
	and.b32  	%r2330, %r2329, %r103;
	shl.b32 	%r2331, %r2330, 2;
	add.s32 	%r2333, %r1061, %r2331;
	ld.shared.u32 	%r2334, [%r2333+35328];
	xor.b32  	%r2335, %r2328, -2147483648;
	add.s32 	%r2336, %r2334, %r462;
	mul.wide.u32 	%rd117, %r2336, 4;
	add.s64 	%rd118, %rd2, %rd117;
	st.global.u32 	[%rd118], %r2335;
$L__BB4_299:
	bar.warp.sync 	-1;
	add.s32 	%r463, %r1, 2688;
	setp.ge.s32 	%p194, %r463, %r456;
	@%p194 bra 	$L__BB4_301;
	ld.shared.u32 	%r2337, [%r137+10752];
	shr.u32 	%r2338, %r2337, %r642;
	and.b32  	%r2339, %r2338, %r103;
	shl.b32 	%r2340, %r2339, 2;
	add.s32 	%r2342, %r1061, %r2340;
	ld.shared.u32 	%r2343, [%r2342+35328];
	xor.b32  	%r2344, %r2337, -2147483648;
	add.s32 	%r2345, %r2343, %r463;
	mul.wide.u32 	%rd119, %r2345, 4;
	add.s64 	%rd120, %rd2, %rd119;
	st.global.u32 	[%rd120], %r2344;
$L__BB4_301:
	bar.warp.sync 	-1;
	or.b32  	%r464, %r1, 3072;
	setp.ge.s32 	%p195, %r464, %r456;
	@%p195 bra 	$L__BB4_303;
	ld.shared.u32 	%r2346, [%r137+12288];
	shr.u32 	%r2347, %r2346, %r642;
	and.b32  	%r2348, %r2347, %r103;
	shl.b32 	%r2349, %r2348, 2;
	add.s32 	%r2351, %r1061, %r2349;
	ld.shared.u32 	%r2352, [%r2351+35328];
	xor.b32  	%r2353, %r2346, -2147483648;
	add.s32 	%r2354, %r2352, %r464;
	mul.wide.u32 	%rd121, %r2354, 4;
	add.s64 	%rd122, %rd2, %rd121;
	st.global.u32 	[%rd122], %r2353;
$L__BB4_303:
	bar.warp.sync 	-1;
	add.s32 	%r465, %r1, 3456;
	setp.ge.s32 	%p196, %r465, %r456;
	@%p196 bra 	$L__BB4_305;
	ld.shared.u32 	%r2355, [%r137+13824];
	shr.u32 	%r2356, %r2355, %r642;
	and.b32  	%r2357, %r2356, %r103;
	shl.b32 	%r2358, %r2357, 2;
	add.s32 	%r2360, %r1061, %r2358;
	ld.shared.u32 	%r2361, [%r2360+35328];
	xor.b32  	%r2362, %r2355, -2147483648;
	add.s32 	%r2363, %r2361, %r465;
	mul.wide.u32 	%rd123, %r2363, 4;
	add.s64 	%rd124, %rd2, %rd123;
	st.global.u32 	[%rd124], %r2362;
$L__BB4_305:
	bar.warp.sync 	-1;
	add.s32 	%r466, %r1, 3840;
	setp.ge.s32 	%p197, %r466, %r456;
	@%p197 bra 	$L__BB4_307;
	ld.shared.u32 	%r2364, [%r137+15360];
	shr.u32 	%r2365, %r2364, %r642;
	and.b32  	%r2366, %r2365, %r103;
	shl.b32 	%r2367, %r2366, 2;
	add.s32 	%r2369, %r1061, %r2367;
	ld.shared.u32 	%r2370, [%r2369+35328];
	xor.b32  	%r2371, %r2364, -2147483648;
	add.s32 	%r2372, %r2370, %r466;
	mul.wide.u32 	%rd125, %r2372, 4;
	add.s64 	%rd126, %rd2, %rd125;
	st.global.u32 	[%rd126], %r2371;
$L__BB4_307:
	bar.warp.sync 	-1;
	add.s32 	%r467, %r1, 4224;
	setp.ge.s32 	%p198, %r467, %r456;
	@%p198 bra 	$L__BB4_309;
	ld.shared.u32 	%r2373, [%r137+16896];
	shr.u32 	%r2374, %r2373, %r642;
	and.b32  	%r2375, %r2374, %r103;
	shl.b32 	%r2376, %r2375, 2;
	add.s32 	%r2378, %r1061, %r2376;
	ld.shared.u32 	%r2379, [%r2378+35328];
	xor.b32  	%r2380, %r2373, -2147483648;
	add.s32 	%r2381, %r2379, %r467;
	mul.wide.u32 	%rd127, %r2381, 4;
	add.s64 	%rd128, %rd2, %rd127;
	st.global.u32 	[%rd128], %r2380;
$L__BB4_309:
	bar.warp.sync 	-1;
	add.s32 	%r468, %r1, 4608;
	setp.ge.s32 	%p199, %r468, %r456;
	@%p199 bra 	$L__BB4_311;
	ld.shared.u32 	%r2382, [%r137+18432];
	shr.u32 	%r2383, %r2382, %r642;
	and.b32  	%r2384, %r2383, %r103;
	shl.b32 	%r2385, %r2384, 2;
	add.s32 	%r2387, %r1061, %r2385;
	ld.shared.u32 	%r2388, [%r2387+35328];
	xor.b32  	%r2389, %r2382, -2147483648;
	add.s32 	%r2390, %r2388, %r468;
	mul.wide.u32 	%rd129, %r2390, 4;
	add.s64 	%rd130, %rd2, %rd129;
	st.global.u32 	[%rd130], %r2389;
$L__BB4_311:
	bar.warp.sync 	-1;
	add.s32 	%r469, %r1, 4992;
	setp.ge.s32 	%p200, %r469, %r456;
	@%p200 bra 	$L__BB4_313;
	ld.shared.u32 	%r2391, [%r137+19968];
	shr.u32 	%r2392, %r2391, %r642;
	and.b32  	%r2393, %r2392, %r103;
	shl.b32 	%r2394, %r2393, 2;
	add.s32 	%r2396, %r1061, %r2394;
	ld.shared.u32 	%r2397, [%r2396+35328];
	xor.b32  	%r2398, %r2391, -2147483648;
	add.s32 	%r2399, %r2397, %r469;
	mul.wide.u32 	%rd131, %r2399, 4;
	add.s64 	%rd132, %rd2, %rd131;
	st.global.u32 	[%rd132], %r2398;
$L__BB4_313:
	bar.warp.sync 	-1;
	add.s32 	%r470, %r1, 5376;
	setp.ge.s32 	%p201, %r470, %r456;
	@%p201 bra 	$L__BB4_315;
	ld.shared.u32 	%r2400, [%r137+21504];
	shr.u32 	%r2401, %r2400, %r642;
	and.b32  	%r2402, %r2401, %r103;
	shl.b32 	%r2403, %r2402, 2;
	add.s32 	%r2405, %r1061, %r2403;
	ld.shared.u32 	%r2406, [%r2405+35328];
	xor.b32  	%r2407, %r2400, -2147483648;
	add.s32 	%r2408, %r2406, %r470;
	mul.wide.u32 	%rd133, %r2408, 4;
	add.s64 	%rd134, %rd2, %rd133;
	st.global.u32 	[%rd134], %r2407;
$L__BB4_315:
	bar.warp.sync 	-1;
	add.s32 	%r471, %r1, 5760;
	setp.ge.s32 	%p202, %r471, %r456;
	@%p202 bra 	$L__BB4_317;
	ld.shared.u32 	%r2409, [%r137+23040];
	shr.u32 	%r2410, %r2409, %r642;
	and.b32  	%r2411, %r2410, %r103;
	shl.b32 	%r2412, %r2411, 2;
	add.s32 	%r2414, %r1061, %r2412;
	ld.shared.u32 	%r2415, [%r2414+35328];
	xor.b32  	%r2416, %r2409, -2147483648;
	add.s32 	%r2417, %r2415, %r471;
	mul.wide.u32 	%rd135, %r2417, 4;
	add.s64 	%rd136, %rd2, %rd135;
	st.global.u32 	[%rd136], %r2416;
$L__BB4_317:
	bar.warp.sync 	-1;
	or.b32  	%r472, %r1, 6144;
	setp.ge.s32 	%p203, %r472, %r456;
	@%p203 bra 	$L__BB4_319;
	ld.shared.u32 	%r2418, [%r137+24576];
	shr.u32 	%r2419, %r2418, %r642;
	and.b32  	%r2420, %r2419, %r103;
	shl.b32 	%r2421, %r2420, 2;
	add.s32 	%r2423, %r1061, %r2421;
	ld.shared.u32 	%r2424, [%r2423+35328];
	xor.b32  	%r2425, %r2418, -2147483648;
	add.s32 	%r2426, %r2424, %r472;
	mul.wide.u32 	%rd137, %r2426, 4;
	add.s64 	%rd138, %rd2, %rd137;
	st.global.u32 	[%rd138], %r2425;
$L__BB4_319:
	bar.warp.sync 	-1;
	add.s32 	%r473, %r1, 6528;
	setp.ge.s32 	%p204, %r473, %r456;
	@%p204 bra 	$L__BB4_321;
	ld.shared.u32 	%r2427, [%r137+26112];
	shr.u32 	%r2428, %r2427, %r642;
	and.b32  	%r2429, %r2428, %r103;
	shl.b32 	%r2430, %r2429, 2;
	add.s32 	%r2432, %r1061, %r2430;
	ld.shared.u32 	%r2433, [%r2432+35328];
	xor.b32  	%r2434, %r2427, -2147483648;
	add.s32 	%r2435, %r2433, %r473;
	mul.wide.u32 	%rd139, %r2435, 4;
	add.s64 	%rd140, %rd2, %rd139;
	st.global.u32 	[%rd140], %r2434;
$L__BB4_321:
	bar.warp.sync 	-1;
	add.s32 	%r474, %r1, 6912;
	setp.ge.s32 	%p205, %r474, %r456;
	@%p205 bra 	$L__BB4_323;
	ld.shared.u32 	%r2436, [%r137+27648];
	shr.u32 	%r2437, %r2436, %r642;
	and.b32  	%r2438, %r2437, %r103;
	shl.b32 	%r2439, %r2438, 2;
	add.s32 	%r2441, %r1061, %r2439;
	ld.shared.u32 	%r2442, [%r2441+35328];
	xor.b32  	%r2443, %r2436, -2147483648;
	add.s32 	%r2444, %r2442, %r474;
	mul.wide.u32 	%rd141, %r2444, 4;
	add.s64 	%rd142, %rd2, %rd141;
	st.global.u32 	[%rd142], %r2443;
$L__BB4_323:
	bar.warp.sync 	-1;
	add.s32 	%r475, %r1, 7296;
	setp.ge.s32 	%p206, %r475, %r456;
	@%p206 bra 	$L__BB4_325;
	ld.shared.u32 	%r2445, [%r137+29184];
	shr.u32 	%r2446, %r2445, %r642;
	and.b32  	%r2447, %r2446, %r103;
	shl.b32 	%r2448, %r2447, 2;
	add.s32 	%r2450, %r1061, %r2448;
	ld.shared.u32 	%r2451, [%r2450+35328];
	xor.b32  	%r2452, %r2445, -2147483648;
	add.s32 	%r2453, %r2451, %r475;
	mul.wide.u32 	%rd143, %r2453, 4;
	add.s64 	%rd144, %rd2, %rd143;
	st.global.u32 	[%rd144], %r2452;
$L__BB4_325:
	bar.warp.sync 	-1;
	add.s32 	%r476, %r1, 7680;
	setp.ge.s32 	%p207, %r476, %r456;
	@%p207 bra 	$L__BB4_327;
	ld.shared.u32 	%r2454, [%r137+30720];
	shr.u32 	%r2455, %r2454, %r642;
	and.b32  	%r2456, %r2455, %r103;
	shl.b32 	%r2457, %r2456, 2;
	add.s32 	%r2459, %r1061, %r2457;
	ld.shared.u32 	%r2460, [%r2459+35328];
	xor.b32  	%r2461, %r2454, -2147483648;
	add.s32 	%r2462, %r2460, %r476;
	mul.wide.u32 	%rd145, %r2462, 4;
	add.s64 	%rd146, %rd2, %rd145;
	st.global.u32 	[%rd146], %r2461;
$L__BB4_327:
	bar.warp.sync 	-1;
	add.s32 	%r477, %r1, 8064;
	setp.ge.s32 	%p208, %r477, %r456;
	@%p208 bra 	$L__BB4_329;
	ld.shared.u32 	%r2463, [%r137+32256];
	shr.u32 	%r2464, %r2463, %r642;
	and.b32  	%r2465, %r2464, %r103;
	shl.b32 	%r2466, %r2465, 2;
	add.s32 	%r2468, %r1061, %r2466;
	ld.shared.u32 	%r2469, [%r2468+35328];
	xor.b32  	%r2470, %r2463, -2147483648;
	add.s32 	%r2471, %r2469, %r477;
	mul.wide.u32 	%rd147, %r2471, 4;
	add.s64 	%rd148, %rd2, %rd147;
	st.global.u32 	[%rd148], %r2470;
$L__BB4_329:
	bar.warp.sync 	-1;
	add.s32 	%r478, %r1, 8448;
	setp.ge.s32 	%p209, %r478, %r456;
	@%p209 bra 	$L__BB4_331;
	ld.shared.u32 	%r2472, [%r137+33792];
	shr.u32 	%r2473, %r2472, %r642;
	and.b32  	%r2474, %r2473, %r103;
	shl.b32 	%r2475, %r2474, 2;
	add.s32 	%r2477, %r1061, %r2475;
	ld.shared.u32 	%r2478, [%r2477+35328];
	xor.b32  	%r2479, %r2472, -2147483648;
	add.s32 	%r2480, %r2478, %r478;
	mul.wide.u32 	%rd149, %r2480, 4;
	add.s64 	%rd150, %rd2, %rd149;
	st.global.u32 	[%rd150], %r2479;
$L__BB4_331:
	bar.warp.sync 	-1;
$L__BB4_332:
	ld.param.u32 	%r2841, [_ZN3cub18CUB_300001_SM_10006detail10radix_sort29DeviceRadixSortOnesweepKernelINS1_5radix10policy_hubIiijE10Policy1000ELNS0_9SortOrderE0EiijiiNS1_21identity_decomposer_tEEEvPT5_SB_PT3_PKSC_PT1_PKSG_PT2_PKSK_T4_iiT6__param_8];
	add.s32 	%r2481, %r5, 8832;
	setp.gt.s32 	%p210, %r2481, %r2841;
	ld.shared.u32 	%r2482, [%r137];
	shr.u32 	%r2483, %r2482, %r642;
	and.b32  	%r480, %r2483, %r103;
	ld.shared.u32 	%r2484, [%r137+1536];
	shr.u32 	%r2485, %r2484, %r642;
	and.b32  	%r481, %r2485, %r103;
	ld.shared.u32 	%r2486, [%r137+3072];
	shr.u32 	%r2487, %r2486, %r642;
	and.b32  	%r482, %r2487, %r103;
	ld.shared.u32 	%r2488, [%r137+4608];
	shr.u32 	%r2489, %r2488, %r642;
	and.b32  	%r483, %r2489, %r103;
	ld.shared.u32 	%r2490, [%r137+6144];
	shr.u32 	%r2491, %r2490, %r642;
	and.b32  	%r484, %r2491, %r103;
	ld.shared.u32 	%r2492, [%r137+7680];
	shr.u32 	%r2493, %r2492, %r642;
	and.b32  	%r485, %r2493, %r103;
	ld.shared.u32 	%r2494, [%r137+9216];
	shr.u32 	%r2495, %r2494, %r642;
	and.b32  	%r486, %r2495, %r103;
	ld.shared.u32 	%r2496, [%r137+10752];
	shr.u32 	%r2497, %r2496, %r642;
	and.b32  	%r487, %r2497, %r103;
	ld.shared.u32 	%r2498, [%r137+12288];
	shr.u32 	%r2499, %r2498, %r642;
	and.b32  	%r488, %r2499, %r103;
	ld.shared.u32 	%r2500, [%r137+13824];
	shr.u32 	%r2501, %r2500, %r642;
	and.b32  	%r489, %r2501, %r103;
	ld.shared.u32 	%r2502, [%r137+15360];
	shr.u32 	%r2503, %r2502, %r642;
	and.b32  	%r490, %r2503, %r103;
	ld.shared.u32 	%r2504, [%r137+16896];
	shr.u32 	%r2505, %r2504, %r642;
	and.b32  	%r491, %r2505, %r103;
	ld.shared.u32 	%r2506, [%r137+18432];
	shr.u32 	%r2507, %r2506, %r642;
	and.b32  	%r492, %r2507, %r103;
	ld.shared.u32 	%r2508, [%r137+19968];
	shr.u32 	%r2509, %r2508, %r642;
	and.b32  	%r493, %r2509, %r103;
	ld.shared.u32 	%r2510, [%r137+21504];
	shr.u32 	%r2511, %r2510, %r642;
	and.b32  	%r494, %r2511, %r103;
	ld.shared.u32 	%r2512, [%r137+23040];
	shr.u32 	%r2513, %r2512, %r642;
	and.b32  	%r495, %r2513, %r103;
	ld.shared.u32 	%r2514, [%r137+24576];
	shr.u32 	%r2515, %r2514, %r642;
	and.b32  	%r496, %r2515, %r103;
	ld.shared.u32 	%r2516, [%r137+26112];
	shr.u32 	%r2517, %r2516, %r642;
	and.b32  	%r497, %r2517, %r103;
	ld.shared.u32 	%r2518, [%r137+27648];
	shr.u32 	%r2519, %r2518, %r642;
	and.b32  	%r498, %r2519, %r103;
	ld.shared.u32 	%r2520, [%r137+29184];
	shr.u32 	%r2521, %r2520, %r642;
	and.b32  	%r499, %r2521, %r103;
	ld.shared.u32 	%r2522, [%r137+30720];
	shr.u32 	%r2523, %r2522, %r642;
	and.b32  	%r500, %r2523, %r103;
	ld.shared.u32 	%r2524, [%r137+32256];
	shr.u32 	%r2525, %r2524, %r642;
	and.b32  	%r501, %r2525, %r103;
	ld.shared.u32 	%r2526, [%r137+33792];
	shr.u32 	%r2527, %r2526, %r642;
	and.b32  	%r502, %r2527, %r103;
	@%p210 bra 	$L__BB4_334;
	ld.global.u32 	%r3022, [%rd8];
	ld.global.u32 	%r3023, [%rd8+128];
	ld.global.u32 	%r3024, [%rd8+256];
	ld.global.u32 	%r3025, [%rd8+384];
	ld.global.u32 	%r3026, [%rd8+512];
	ld.global.u32 	%r3027, [%rd8+640];
	ld.global.u32 	%r3028, [%rd8+768];
	ld.global.u32 	%r3029, [%rd8+896];
	ld.global.u32 	%r3030, [%rd8+1024];
	ld.global.u32 	%r3031, [%rd8+1152];
	ld.global.u32 	%r3032, [%rd8+1280];
	ld.global.u32 	%r3033, [%rd8+1408];
	ld.global.u32 	%r3034, [%rd8+1536];
	ld.global.u32 	%r3035, [%rd8+1664];
	ld.global.u32 	%r3036, [%rd8+1792];
	ld.global.u32 	%r3037, [%rd8+1920];
	ld.global.u32 	%r3038, [%rd8+2048];
	ld.global.u32 	%r3039, [%rd8+2176];
	ld.global.u32 	%r3040, [%rd8+2304];
	ld.global.u32 	%r3041, [%rd8+2432];
	ld.global.u32 	%r3042, [%rd8+2560];
	ld.global.u32 	%r3043, [%rd8+2688];
	ld.global.u32 	%r3044, [%rd8+2816];
	bra.uni 	$L__BB4_380;
$L__BB4_334:
	ld.param.u32 	%r2842, [_ZN3cub18CUB_300001_SM_10006detail10radix_sort29DeviceRadixSortOnesweepKernelINS1_5radix10policy_hubIiijE10Policy1000ELNS0_9SortOrderE0EiijiiNS1_21identity_decomposer_tEEEvPT5_SB_PT3_PKSC_PT1_PKSG_PT2_PKSK_T4_iiT6__param_8];
	cvt.u32.u64 	%r2529, %rd7;
	sub.s32 	%r526, %r2842, %r5;
	setp.ge.s32 	%p211, %r2529, %r526;
	@%p211 bra 	$L__BB4_336;
	ld.global.u32 	%r3022, [%rd8];
$L__BB4_336:
	add.s32 	%r2532, %r2529, 32;
	setp.ge.s32 	%p212, %r2532, %r526;
	@%p212 bra 	$L__BB4_338;
	ld.global.u32 	%r3023, [%rd8+128];
$L__BB4_338:
	add.s32 	%r2535, %r2529, 64;
	setp.ge.s32 	%p213, %r2535, %r526;
	@%p213 bra 	$L__BB4_340;
	ld.global.u32 	%r3024, [%rd8+256];
$L__BB4_340:
	add.s32 	%r2538, %r2529, 96;
	setp.ge.s32 	%p214, %r2538, %r526;
	@%p214 bra 	$L__BB4_342;
	ld.global.u32 	%r3025, [%rd8+384];
$L__BB4_342:
	add.s32 	%r2541, %r2529, 128;
	setp.ge.s32 	%p215, %r2541, %r526;
	@%p215 bra 	$L__BB4_344;
	ld.global.u32 	%r3026, [%rd8+512];
$L__BB4_344:
	add.s32 	%r2544, %r2529, 160;
	setp.ge.s32 	%p216, %r2544, %r526;
	@%p216 bra 	$L__BB4_346;
	ld.global.u32 	%r3027, [%rd8+640];
$L__BB4_346:
	add.s32 	%r2547, %r2529, 192;
	setp.ge.s32 	%p217, %r2547, %r526;
	@%p217 bra 	$L__BB4_348;
	ld.global.u32 	%r3028, [%rd8+768];
$L__BB4_348:
	add.s32 	%r2550, %r2529, 224;
	setp.ge.s32 	%p218, %r2550, %r526;
	@%p218 bra 	$L__BB4_350;
	ld.global.u32 	%r3029, [%rd8+896];
$L__BB4_350:
	add.s32 	%r2553, %r2529, 256;
	setp.ge.s32 	%p219, %r2553, %r526;
	@%p219 bra 	$L__BB4_352;
	ld.global.u32 	%r3030, [%rd8+1024];
$L__BB4_352:
	add.s32 	%r2556, %r2529, 288;
	setp.ge.s32 	%p220, %r2556, %r526;
	@%p220 bra 	$L__BB4_354;
	ld.global.u32 	%r3031, [%rd8+1152];
$L__BB4_354:
	add.s32 	%r2559, %r2529, 320;
	setp.ge.s32 	%p221, %r2559, %r526;
	@%p221 bra 	$L__BB4_356;
	ld.global.u32 	%r3032, [%rd8+1280];
$L__BB4_356:
	add.s32 	%r2562, %r2529, 352;
	setp.ge.s32 	%p222, %r2562, %r526;
	@%p222 bra 	$L__BB4_358;
	ld.global.u32 	%r3033, [%rd8+1408];
$L__BB4_358:
	add.s32 	%r2565, %r2529, 384;
	setp.ge.s32 	%p223, %r2565, %r526;
	@%p223 bra 	$L__BB4_360;
	ld.global.u32 	%r3034, [%rd8+1536];
$L__BB4_360:
	add.s32 	%r2568, %r2529, 416;
	setp.ge.s32 	%p224, %r2568, %r526;
	@%p224 bra 	$L__BB4_362;
	ld.global.u32 	%r3035, [%rd8+1664];
$L__BB4_362:
	add.s32 	%r2571, %r2529, 448;
	setp.ge.s32 	%p225, %r2571, %r526;
	@%p225 bra 	$L__BB4_364;
	ld.global.u32 	%r3036, [%rd8+1792];
$L__BB4_364:
	add.s32 	%r2574, %r2529, 480;
	setp.ge.s32 	%p226, %r2574, %r526;
	@%p226 bra 	$L__BB4_366;
	ld.global.u32 	%r3037, [%rd8+1920];
$L__BB4_366:
	add.s32 	%r2577, %r2529, 512;
	setp.ge.s32 	%p227, %r2577, %r526;
	@%p227 bra 	$L__BB4_368;
	ld.global.u32 	%r3038, [%rd8+2048];
$L__BB4_368:
	add.s32 	%r2580, %r2529, 544;
	setp.ge.s32 	%p228, %r2580, %r526;
	@%p228 bra 	$L__BB4_370;
	ld.global.u32 	%r3039, [%rd8+2176];
$L__BB4_370:
	add.s32 	%r2583, %r2529, 576;
	setp.ge.s32 	%p229, %r2583, %r526;
	@%p229 bra 	$L__BB4_372;
	ld.global.u32 	%r3040, [%rd8+2304];
$L__BB4_372:
	add.s32 	%r2586, %r2529, 608;
	setp.ge.s32 	%p230, %r2586, %r526;
	@%p230 bra 	$L__BB4_374;
	ld.global.u32 	%r3041, [%rd8+2432];
$L__BB4_374:
	add.s32 	%r2589, %r2529, 640;
	setp.ge.s32 	%p231, %r2589, %r526;
	@%p231 bra 	$L__BB4_376;
	ld.global.u32 	%r3042, [%rd8+2560];
$L__BB4_376:
	add.s32 	%r2592, %r2529, 672;
	setp.ge.s32 	%p232, %r2592, %r526;
	@%p232 bra 	$L__BB4_378;
	ld.global.u32 	%r3043, [%rd8+2688];
$L__BB4_378:
	add.s32 	%r2595, %r2529, 704;
	setp.ge.s32 	%p233, %r2595, %r526;
	@%p233 bra 	$L__BB4_380;
	ld.global.u32 	%r3044, [%rd8+2816];
$L__BB4_380:
	ld.param.u32 	%r2843, [_ZN3cub18CUB_300001_SM_10006detail10radix_sort29DeviceRadixSortOnesweepKernelINS1_5radix10policy_hubIiijE10Policy1000ELNS0_9SortOrderE0EiijiiNS1_21identity_decomposer_tEEEvPT5_SB_PT3_PKSC_PT1_PKSG_PT2_PKSK_T4_iiT6__param_8];
	add.s32 	%r595, %r1, 384;
	add.s32 	%r596, %r1, 1152;
	add.s32 	%r597, %r1, 768;
	add.s32 	%r598, %r1, 1920;
	add.s32 	%r599, %r1, 1536;
	add.s32 	%r600, %r1, 2304;
	add.s32 	%r601, %r1, 2688;
	add.s32 	%r602, %r1, 3456;
	or.b32  	%r603, %r1, 3072;
	add.s32 	%r604, %r1, 3840;
	add.s32 	%r605, %r1, 4224;
	add.s32 	%r606, %r1, 4992;
	add.s32 	%r607, %r1, 4608;
	add.s32 	%r608, %r1, 5376;
	add.s32 	%r609, %r1, 5760;
	add.s32 	%r610, %r1, 6528;
	or.b32  	%r611, %r1, 6144;
	add.s32 	%r612, %r1, 6912;
	add.s32 	%r613, %r1, 7296;
	add.s32 	%r614, %r1, 7680;
	add.s32 	%r615, %r1, 8064;
	add.s32 	%r616, %r1, 8448;
	mad.lo.s32 	%r2596, %r4, 8832, 8832;
	setp.gt.s32 	%p234, %r2596, %r2843;
	bar.sync 	0;
	st.shared.u32 	[%r421+-4], %r3022;
	st.shared.u32 	[%r422+-4], %r3023;
	st.shared.u32 	[%r423+-4], %r3024;
	st.shared.u32 	[%r424+-4], %r3025;
	st.shared.u32 	[%r425+-4], %r3026;
	st.shared.u32 	[%r426+-4], %r3027;
	st.shared.u32 	[%r427+-4], %r3028;
	st.shared.u32 	[%r428+-4], %r3029;
	st.shared.u32 	[%r429+-4], %r3030;
	st.shared.u32 	[%r430+-4], %r3031;
	st.shared.u32 	[%r431+-4], %r3032;
	st.shared.u32 	[%r432+-4], %r3033;
	st.shared.u32 	[%r433+-4], %r3034;
	st.shared.u32 	[%r434+-4], %r3035;
	st.shared.u32 	[%r435+-4], %r3036;
	st.shared.u32 	[%r436+-4], %r3037;
	st.shared.u32 	[%r437+-4], %r3038;
	st.shared.u32 	[%r438+-4], %r3039;
	st.shared.u32 	[%r439+-4], %r3040;
	st.shared.u32 	[%r440+-4], %r3041;
	st.shared.u32 	[%r441+-4], %r3042;
	st.shared.u32 	[%r442+-4], %r3043;
	st.shared.u32 	[%r443+-4], %r3044;
	bar.sync 	0;
	@%p234 bra 	$L__BB4_382;
	ld.shared.u32 	%r2597, [%r137];
	shl.b32 	%r2598, %r480, 2;
	mov.u32 	%r2599, _ZZN3cub18CUB_300001_SM_10006detail10radix_sort29DeviceRadixSortOnesweepKernelINS1_5radix10policy_hubIiijE10Policy1000ELNS0_9SortOrderE0EiijiiNS1_21identity_decomposer_tEEEvPT5_SB_PT3_PKSC_PT1_PKSG_PT2_PKSK_T4_iiT6_E1s;
	add.s32 	%r2600, %r2599, 35328;
	add.s32 	%r2601, %r2600, %r2598;
	ld.shared.u32 	%r2602, [%r2601];
	add.s32 	%r2603, %r2602, %r1;
	mul.wide.u32 	%rd151, %r2603, 4;
	add.s64 	%rd152, %rd1, %rd151;
	st.global.u32 	[%rd152], %r2597;
	bar.warp.sync 	-1;
	ld.shared.u32 	%r2604, [%r137+1536];
	shl.b32 	%r2605, %r481, 2;
	add.s32 	%r2606, %r2600, %r2605;
	ld.shared.u32 	%r2607, [%r2606];
	add.s32 	%r2608, %r2607, %r595;
	mul.wide.u32 	%rd153, %r2608, 4;
	add.s64 	%rd154, %rd1, %rd153;
	st.global.u32 	[%rd154], %r2604;
	bar.warp.sync 	-1;
	ld.shared.u32 	%r2609, [%r137+3072];
	shl.b32 	%r2610, %r482, 2;
	add.s32 	%r2611, %r2600, %r2610;
	ld.shared.u32 	%r2612, [%r2611];
	add.s32 	%r2613, %r2612, %r597;
	mul.wide.u32 	%rd155, %r2613, 4;
	add.s64 	%rd156, %rd1, %rd155;
	st.global.u32 	[%rd156], %r2609;
	bar.warp.sync 	-1;
	ld.shared.u32 	%r2614, [%r137+4608];
	shl.b32 	%r2615, %r483, 2;
	add.s32 	%r2616, %r2600, %r2615;
	ld.shared.u32 	%r2617, [%r2616];
	add.s32 	%r2618, %r2617, %r596;
	mul.wide.u32 	%rd157, %r2618, 4;
	add.s64 	%rd158, %rd1, %rd157;
	st.global.u32 	[%rd158], %r2614;
	bar.warp.sync 	-1;
	ld.shared.u32 	%r2619, [%r137+6144];
	shl.b32 	%r2620, %r484, 2;
	add.s32 	%r2621, %r2600, %r2620;
	ld.shared.u32 	%r2622, [%r2621];
	add.s32 	%r2623, %r2622, %r599;
	mul.wide.u32 	%rd159, %r2623, 4;
	add.s64 	%rd160, %rd1, %rd159;
	st.global.u32 	[%rd160], %r2619;
	bar.warp.sync 	-1;
	ld.shared.u32 	%r2624, [%r137+7680];
	shl.b32 	%r2625, %r485, 2;
	add.s32 	%r2626, %r2600, %r2625;
	ld.shared.u32 	%r2627, [%r2626];
	add.s32 	%r2628, %r2627, %r598;
	mul.wide.u32 	%rd161, %r2628, 4;
	add.s64 	%rd162, %rd1, %rd161;
	st.global.u32 	[%rd162], %r2624;
	bar.warp.sync 	-1;
	ld.shared.u32 	%r2629, [%r137+9216];
	shl.b32 	%r2630, %r486, 2;
	add.s32 	%r2631, %r2600, %r2630;
	ld.shared.u32 	%r2632, [%r2631];
	add.s32 	%r2633, %r2632, %r600;
	mul.wide.u32 	%rd163, %r2633, 4;
	add.s64 	%rd164, %rd1, %rd163;
	st.global.u32 	[%rd164], %r2629;
	bar.warp.sync 	-1;
	ld.shared.u32 	%r2634, [%r137+10752];
	shl.b32 	%r2635, %r487, 2;
	add.s32 	%r2636, %r2600, %r2635;
	ld.shared.u32 	%r2637, [%r2636];
	add.s32 	%r2638, %r2637, %r601;
	mul.wide.u32 	%rd165, %r2638, 4;
	add.s64 	%rd166, %rd1, %rd165;
	st.global.u32 	[%rd166], %r2634;
	bar.warp.sync 	-1;
	ld.shared.u32 	%r2639, [%r137+12288];
	shl.b32 	%r2640, %r488, 2;
	add.s32 	%r2641, %r2600, %r2640;
	ld.shared.u32 	%r2642, [%r2641];
	add.s32 	%r2643, %r2642, %r603;
	mul.wide.u32 	%rd167, %r2643, 4;
	add.s64 	%rd168, %rd1, %rd167;
	st.global.u32 	[%rd168], %r2639;
	bar.warp.sync 	-1;
	ld.shared.u32 	%r2644, [%r137+13824];
	shl.b32 	%r2645, %r489, 2;
	add.s32 	%r2646, %r2600, %r2645;
	ld.shared.u32 	%r2647, [%r2646];
	add.s32 	%r2648, %r2647, %r602;
	mul.wide.u32 	%rd169, %r2648, 4;
	add.s64 	%rd170, %rd1, %rd169;
	st.global.u32 	[%rd170], %r2644;
	bar.warp.sync 	-1;
	ld.shared.u32 	%r2649, [%r137+15360];
	shl.b32 	%r2650, %r490, 2;
	add.s32 	%r2651, %r2600, %r2650;
	ld.shared.u32 	%r2652, [%r2651];
	add.s32 	%r2653, %r2652, %r604;
	mul.wide.u32 	%rd171, %r2653, 4;
	add.s64 	%rd172, %rd1, %rd171;
	st.global.u32 	[%rd172], %r2649;
	bar.warp.sync 	-1;
	ld.shared.u32 	%r2654, [%r137+16896];
	shl.b32 	%r2655, %r491, 2;
	add.s32 	%r2656, %r2600, %r2655;
	ld.shared.u32 	%r2657, [%r2656];
	add.s32 	%r2658, %r2657, %r605;
	mul.wide.u32 	%rd173, %r2658, 4;
	add.s64 	%rd174, %rd1, %rd173;
	st.global.u32 	[%rd174], %r2654;
	bar.warp.sync 	-1;
	ld.shared.u32 	%r2659, [%r137+18432];
	shl.b32 	%r2660, %r492, 2;
	add.s32 	%r2661, %r2600, %r2660;
	ld.shared.u32 	%r2662, [%r2661];
	add.s32 	%r2663, %r2662, %r607;
	mul.wide.u32 	%rd175, %r2663, 4;
	add.s64 	%rd176, %rd1, %rd175;
	st.global.u32 	[%rd176], %r2659;
	bar.warp.sync 	-1;
	ld.shared.u32 	%r2664, [%r137+19968];
	shl.b32 	%r2665, %r493, 2;
	add.s32 	%r2666, %r2600, %r2665;
	ld.shared.u32 	%r2667, [%r2666];
	add.s32 	%r2668, %r2667, %r606;
	mul.wide.u32 	%rd177, %r2668, 4;
	add.s64 	%rd178, %rd1, %rd177;
	st.global.u32 	[%rd178], %r2664;
	bar.warp.sync 	-1;
	ld.shared.u32 	%r2669, [%r137+21504];
	shl.b32 	%r2670, %r494, 2;
	add.s32 	%r2671, %r2600, %r2670;
	ld.shared.u32 	%r2672, [%r2671];
	add.s32 	%r2673, %r2672, %r608;
	mul.wide.u32 	%rd179, %r2673, 4;
	add.s64 	%rd180, %rd1, %rd179;
	st.global.u32 	[%rd180], %r2669;
	bar.warp.sync 	-1;
	ld.shared.u32 	%r2674, [%r137+23040];
	shl.b32 	%r2675, %r495, 2;
	add.s32 	%r2676, %r2600, %r2675;
	ld.shared.u32 	%r2677, [%r2676];
	add.s32 	%r2678, %r2677, %r609;
	mul.wide.u32 	%rd181, %r2678, 4;
	add.s64 	%rd182, %rd1, %rd181;
	st.global.u32 	[%rd182], %r2674;
	bar.warp.sync 	-1;
	ld.shared.u32 	%r2679, [%r137+24576];
	shl.b32 	%r2680, %r496, 2;
	add.s32 	%r2681, %r2600, %r2680;
	ld.shared.u32 	%r2682, [%r2681];
	add.s32 	%r2683, %r2682, %r611;
	mul.wide.u32 	%rd183, %r2683, 4;
	add.s64 	%rd184, %rd1, %rd183;
	st.global.u32 	[%rd184], %r2679;
	bar.warp.sync 	-1;
	ld.shared.u32 	%r2684, [%r137+26112];
	shl.b32 	%r2685, %r497, 2;
	add.s32 	%r2686, %r2600, %r2685;
	ld.shared.u32 	%r2687, [%r2686];
	add.s32 	%r2688, %r2687, %r610;
	mul.wide.u32 	%rd185, %r2688, 4;
	add.s64 	%rd186, %rd1, %rd185;
	st.global.u32 	[%rd186], %r2684;
	bar.warp.sync 	-1;
	ld.shared.u32 	%r2689, [%r137+27648];
	shl.b32 	%r2690, %r498, 2;
	add.s32 	%r2691, %r2600, %r2690;
	ld.shared.u32 	%r2692, [%r2691];
	add.s32 	%r2693, %r2692, %r612;
	mul.wide.u32 	%rd187, %r2693, 4;
	add.s64 	%rd188, %rd1, %rd187;
	st.global.u32 	[%rd188], %r2689;
	bar.warp.sync 	-1;
	ld.shared.u32 	%r2694, [%r137+29184];
	shl.b32 	%r2695, %r499, 2;
	add.s32 	%r2696, %r2600, %r2695;
	ld.shared.u32 	%r2697, [%r2696];
	add.s32 	%r2698, %r2697, %r613;
	mul.wide.u32 	%rd189, %r2698, 4;
	add.s64 	%rd190, %rd1, %rd189;
	st.global.u32 	[%rd190], %r2694;
	bar.warp.sync 	-1;
	ld.shared.u32 	%r2699, [%r137+30720];
	shl.b32 	%r2700, %r500, 2;
	add.s32 	%r2701, %r2600, %r2700;
	ld.shared.u32 	%r2702, [%r2701];
	add.s32 	%r2703, %r2702, %r614;
	mul.wide.u32 	%rd191, %r2703, 4;
	add.s64 	%rd192, %rd1, %rd191;
	st.global.u32 	[%rd192], %r2699;
	bar.warp.sync 	-1;
	ld.shared.u32 	%r2704, [%r137+32256];
	shl.b32 	%r2705, %r501, 2;
	add.s32 	%r2706, %r2600, %r2705;
	ld.shared.u32 	%r2707, [%r2706];
	add.s32 	%r2708, %r2707, %r615;
	mul.wide.u32 	%rd193, %r2708, 4;
	add.s64 	%rd194, %rd1, %rd193;
	st.global.u32 	[%rd194], %r2704;
	bar.warp.sync 	-1;
	ld.shared.u32 	%r2709, [%r137+33792];
	shl.b32 	%r2710, %r502, 2;
	add.s32 	%r2711, %r2600, %r2710;
	ld.shared.u32 	%r2712, [%r2711];
	add.s32 	%r2713, %r2712, %r616;
	mul.wide.u32 	%rd195, %r2713, 4;
	add.s64 	%rd196, %rd1, %rd195;
	st.global.u32 	[%rd196], %r2709;
	bar.warp.sync 	-1;
	bra.uni 	$L__BB4_429;
$L__BB4_382:
	ld.param.u32 	%r2844, [_ZN3cub18CUB_300001_SM_10006detail10radix_sort29DeviceRadixSortOnesweepKernelINS1_5radix10policy_hubIiijE10Policy1000ELNS0_9SortOrderE0EiijiiNS1_21identity_decomposer_tEEEvPT5_SB_PT3_PKSC_PT1_PKSG_PT2_PKSK_T4_iiT6__param_8];
	mad.lo.s32 	%r617, %r4, -8832, %r2844;
	shl.b32 	%r2714, %r480, 2;
	mov.u32 	%r2715, _ZZN3cub18CUB_300001_SM_10006detail10radix_sort29DeviceRadixSortOnesweepKernelINS1_5radix10policy_hubIiijE10Policy1000ELNS0_9SortOrderE0EiijiiNS1_21identity_decomposer_tEEEvPT5_SB_PT3_PKSC_PT1_PKSG_PT2_PKSK_T4_iiT6_E1s;
	add.s32 	%r2716, %r2715, %r2714;
	ld.shared.u32 	%r2717, [%r2716+35328];
	add.s32 	%r618, %r2717, %r1;
	setp.ge.s32 	%p235, %r1, %r617;
	@%p235 bra 	$L__BB4_384;
	ld.shared.u32 	%r2718, [%r137];
	mul.wide.u32 	%rd197, %r618, 4;
	add.s64 	%rd198, %rd1, %rd197;
	st.global.u32 	[%rd198], %r2718;
$L__BB4_384:
	bar.warp.sync 	-1;
	shl.b32 	%r2719, %r481, 2;
	add.s32 	%r2721, %r2715, %r2719;
	ld.shared.u32 	%r2722, [%r2721+35328];
	add.s32 	%r619, %r2722, %r595;
	setp.ge.s32 	%p236, %r595, %r617;
	@%p236 bra 	$L__BB4_386;
	ld.shared.u32 	%r2723, [%r137+1536];
	mul.wide.u32 	%rd199, %r619, 4;
	add.s64 	%rd200, %rd1, %rd199;
	st.global.u32 	[%rd200], %r2723;
$L__BB4_386:
	bar.warp.sync 	-1;
	shl.b32 	%r2724, %r482, 2;
	add.s32 	%r2726, %r2715, %r2724;
	ld.shared.u32 	%r2727, [%r2726+35328];
	add.s32 	%r620, %r2727, %r597;
	setp.ge.s32 	%p237, %r597, %r617;
	@%p237 bra 	$L__BB4_388;
	ld.shared.u32 	%r2728, [%r137+3072];
	mul.wide.u32 	%rd201, %r620, 4;
	add.s64 	%rd202, %rd1, %rd201;
	st.global.u32 	[%rd202], %r2728;
$L__BB4_388:
	bar.warp.sync 	-1;
	shl.b32 	%r2729, %r483, 2;
	add.s32 	%r2731, %r2715, %r2729;
	ld.shared.u32 	%r2732, [%r2731+35328];
	add.s32 	%r621, %r2732, %r596;
	setp.ge.s32 	%p238, %r596, %r617;
	@%p238 bra 	$L__BB4_390;
	ld.shared.u32 	%r2733, [%r137+4608];
	mul.wide.u32 	%rd203, %r621, 4;
	add.s64 	%rd204, %rd1, %rd203;
	st.global.u32 	[%rd204], %r2733;
$L__BB4_390:
	bar.warp.sync 	-1;
	shl.b32 	%r2734, %r484, 2;
	add.s32 	%r2736, %r2715, %r2734;
	ld.shared.u32 	%r2737, [%r2736+35328];
	add.s32 	%r622, %r2737, %r599;
	setp.ge.s32 	%p239, %r599, %r617;
	@%p239 bra 	$L__BB4_392;
	ld.shared.u32 	%r2738, [%r137+6144];
	mul.wide.u32 	%rd205, %r622, 4;
	add.s64 	%rd206, %rd1, %rd205;
	st.global.u32 	[%rd206], %r2738;
$L__BB4_392:
	bar.warp.sync 	-1;
	shl.b32 	%r2739, %r485, 2;
	add.s32 	%r2741, %r2715, %r2739;
	ld.shared.u32 	%r2742, [%r2741+35328];
	add.s32 	%r623, %r2742, %r598;
	setp.ge.s32 	%p240, %r598, %r617;
	@%p240 bra 	$L__BB4_394;
	ld.shared.u32 	%r2743, [%r137+7680];
	mul.wide.u32 	%rd207, %r623, 4;
	add.s64 	%rd208, %rd1, %rd207;
	st.global.u32 	[%rd208], %r2743;
$L__BB4_394:
	bar.warp.sync 	-1;
	shl.b32 	%r2744, %r486, 2;
	add.s32 	%r2746, %r2715, %r2744;
	ld.shared.u32 	%r2747, [%r2746+35328];
	add.s32 	%r624, %r2747, %r600;
	setp.ge.s32 	%p241, %r600, %r617;
	@%p241 bra 	$L__BB4_396;
	ld.shared.u32 	%r2748, [%r137+9216];
	mul.wide.u32 	%rd209, %r624, 4;
	add.s64 	%rd210, %rd1, %rd209;
	st.global.u32 	[%rd210], %r2748;
$L__BB4_396:
	bar.warp.sync 	-1;
	shl.b32 	%r2749, %r487, 2;
	add.s32 	%r2751, %r2715, %r2749;
	ld.shared.u32 	%r2752, [%r2751+35328];
	add.s32 	%r625, %r2752, %r601;
	setp.ge.s32 	%p242, %r601, %r617;
	@%p242 bra 	$L__BB4_398;
	ld.shared.u32 	%r2753, [%r137+10752];
	mul.wide.u32 	%rd211, %r625, 4;
	add.s64 	%rd212, %rd1, %rd211;
	st.global.u32 	[%rd212], %r2753;
$L__BB4_398:
	bar.warp.sync 	-1;
	shl.b32 	%r2754, %r488, 2;
	add.s32 	%r2756, %r2715, %r2754;
	ld.shared.u32 	%r2757, [%r2756+35328];
	add.s32 	%r626, %r2757, %r603;
	setp.ge.s32 	%p243, %r603, %r617;
	@%p243 bra 	$L__BB4_400;
	ld.shared.u32 	%r2758, [%r137+12288];
	mul.wide.u32 	%rd213, %r626, 4;
	add.s64 	%rd214, %rd1, %rd213;
	st.global.u32 	[%rd214], %r2758;
$L__BB4_400:
	bar.warp.sync 	-1;
	shl.b32 	%r2759, %r489, 2;
	add.s32 	%r2761, %r2715, %r2759;
	ld.shared.u32 	%r2762, [%r2761+35328];
	add.s32 	%r627, %r2762, %r602;
	setp.ge.s32 	%p244, %r602, %r617;
	@%p244 bra 	$L__BB4_402;
	ld.shared.u32 	%r2763, [%r137+13824];
	mul.wide.u32 	%rd215, %r627, 4;
	add.s64 	%rd216, %rd1, %rd215;
	st.global.u32 	[%rd216], %r2763;
$L__BB4_402:
	bar.warp.sync 	-1;
	shl.b32 	%r2764, %r490, 2;
	add.s32 	%r2766, %r2715, %r2764;
	ld.shared.u32 	%r2767, [%r2766+35328];
	add.s32 	%r628, %r2767, %r604;
	setp.ge.s32 	%p245, %r604, %r617;
	@%p245 bra 	$L__BB4_404;
	ld.shared.u32 	%r2768, [%r137+15360];
	mul.wide.u32 	%rd217, %r628, 4;
	add.s64 	%rd218, %rd1, %rd217;
	st.global.u32 	[%rd218], %r2768;
$L__BB4_404:
	bar.warp.sync 	-1;
	shl.b32 	%r2769, %r491, 2;
	add.s32 	%r2771, %r2715, %r2769;
	ld.shared.u32 	%r2772, [%r2771+35328];
	add.s32 	%r629, %r2772, %r605;
	setp.ge.s32 	%p246, %r605, %r617;
	@%p246 bra 	$L__BB4_406;
	ld.shared.u32 	%r2773, [%r137+16896];
	mul.wide.u32 	%rd219, %r629, 4;
	add.s64 	%rd220, %rd1, %rd219;
	st.global.u32 	[%rd220], %r2773;
$L__BB4_406:
	bar.warp.sync 	-1;
	shl.b32 	%r2774, %r492, 2;
	add.s32 	%r2776, %r2715, %r2774;
	ld.shared.u32 	%r2777, [%r2776+35328];
	add.s32 	%r630, %r2777, %r607;
	setp.ge.s32 	%p247, %r607, %r617;
	@%p247 bra 	$L__BB4_408;
	ld.shared.u32 	%r2778, [%r137+18432];
	mul.wide.u32 	%rd221, %r630, 4;
	add.s64 	%rd222, %rd1, %rd221;
	st.global.u32 	[%rd222], %r2778;
$L__BB4_408:
	bar.warp.sync 	-1;
	shl.b32 	%r2779, %r493, 2;
	add.s32 	%r2781, %r2715, %r2779;
	ld.shared.u32 	%r2782, [%r2781+35328];
	add.s32 	%r631, %r2782, %r606;
	setp.ge.s32 	%p248, %r606, %r617;
	@%p248 bra 	$L__BB4_410;
	ld.shared.u32 	%r2783, [%r137+19968];
	mul.wide.u32 	%rd223, %r631, 4;
	add.s64 	%rd224, %rd1, %rd223;
	st.global.u32 	[%rd224], %r2783;
$L__BB4_410:
	bar.warp.sync 	-1;
	shl.b32 	%r2784, %r494, 2;
	add.s32 	%r2786, %r2715, %r2784;
	ld.shared.u32 	%r2787, [%r2786+35328];
	add.s32 	%r632, %r2787, %r608;
	setp.ge.s32 	%p249, %r608, %r617;
	@%p249 bra 	$L__BB4_412;
	ld.shared.u32 	%r2788, [%r137+21504];
	mul.wide.u32 	%rd225, %r632, 4;
	add.s64 	%rd226, %rd1, %rd225;
	st.global.u32 	[%rd226], %r2788;
$L__BB4_412:
	bar.warp.sync 	-1;
	shl.b32 	%r2789, %r495, 2;
	add.s32 	%r2791, %r2715, %r2789;
	ld.shared.u32 	%r2792, [%r2791+35328];
	add.s32 	%r633, %r2792, %r609;
	setp.ge.s32 	%p250, %r609, %r617;
	@%p250 bra 	$L__BB4_414;
	ld.shared.u32 	%r2793, [%r137+23040];
	mul.wide.u32 	%rd227, %r633, 4;
	add.s64 	%rd228, %rd1, %rd227;
	st.global.u32 	[%rd228], %r2793;
$L__BB4_414:
	bar.warp.sync 	-1;
	shl.b32 	%r2794, %r496, 2;
	add.s32 	%r2796, %r2715, %r2794;
	ld.shared.u32 	%r2797, [%r2796+35328];
	add.s32 	%r634, %r2797, %r611;
	setp.ge.s32 	%p251, %r611, %r617;
	@%p251 bra 	$L__BB4_416;
	ld.shared.u32 	%r2798, [%r137+24576];
	mul.wide.u32 	%rd229, %r634, 4;
	add.s64 	%rd230, %rd1, %rd229;
	st.global.u32 	[%rd230], %r2798;
$L__BB4_416:
	bar.warp.sync 	-1;
	shl.b32 	%r2799, %r497, 2;
	add.s32 	%r2801, %r2715, %r2799;
	ld.shared.u32 	%r2802, [%r2801+35328];
	add.s32 	%r635, %r2802, %r610;
	setp.ge.s32 	%p252, %r610, %r617;
	@%p252 bra 	$L__BB4_418;
	ld.shared.u32 	%r2803, [%r137+26112];
	mul.wide.u32 	%rd231, %r635, 4;
	add.s64 	%rd232, %rd1, %rd231;
	st.global.u32 	[%rd232], %r2803;
$L__BB4_418:
	bar.warp.sync 	-1;
	shl.b32 	%r2804, %r498, 2;
	add.s32 	%r2806, %r2715, %r2804;
	ld.shared.u32 	%r2807, [%r2806+35328];
	add.s32 	%r636, %r2807, %r612;
	setp.ge.s32 	%p253, %r612, %r617;
	@%p253 bra 	$L__BB4_420;
	ld.shared.u32 	%r2808, [%r137+27648];
	mul.wide.u32 	%rd233, %r636, 4;
	add.s64 	%rd234, %rd1, %rd233;
	st.global.u32 	[%rd234], %r2808;
$L__BB4_420:
	bar.warp.sync 	-1;
	shl.b32 	%r2809, %r499, 2;
	add.s32 	%r2811, %r2715, %r2809;
	ld.shared.u32 	%r2812, [%r2811+35328];
	add.s32 	%r637, %r2812, %r613;
	setp.ge.s32 	%p254, %r613, %r617;
	@%p254 bra 	$L__BB4_422;
	ld.shared.u32 	%r2813, [%r137+29184];
	mul.wide.u32 	%rd235, %r637, 4;
	add.s64 	%rd236, %rd1, %rd235;
	st.global.u32 	[%rd236], %r2813;
$L__BB4_422:
	bar.warp.sync 	-1;
	shl.b32 	%r2814, %r500, 2;
	add.s32 	%r2816, %r2715, %r2814;
	ld.shared.u32 	%r2817, [%r2816+35328];
	add.s32 	%r638, %r2817, %r614;
	setp.ge.s32 	%p255, %r614, %r617;
	@%p255 bra 	$L__BB4_424;
	ld.shared.u32 	%r2818, [%r137+30720];
	mul.wide.u32 	%rd237, %r638, 4;
	add.s64 	%rd238, %rd1, %rd237;
	st.global.u32 	[%rd238], %r2818;
$L__BB4_424:
	bar.warp.sync 	-1;
	shl.b32 	%r2819, %r501, 2;
	add.s32 	%r2821, %r2715, %r2819;
	ld.shared.u32 	%r2822, [%r2821+35328];
	add.s32 	%r639, %r2822, %r615;
	setp.ge.s32 	%p256, %r615, %r617;
	@%p256 bra 	$L__BB4_426;
	ld.shared.u32 	%r2823, [%r137+32256];
	mul.wide.u32 	%rd239, %r639, 4;
	add.s64 	%rd240, %rd1, %rd239;
	st.global.u32 	[%rd240], %r2823;
$L__BB4_426:
	bar.warp.sync 	-1;
	shl.b32 	%r2824, %r502, 2;
	add.s32 	%r2826, %r2715, %r2824;
	ld.shared.u32 	%r2827, [%r2826+35328];
	add.s32 	%r640, %r2827, %r616;
	setp.ge.s32 	%p257, %r616, %r617;
	@%p257 bra 	$L__BB4_428;
	ld.shared.u32 	%r2828, [%r137+33792];
	mul.wide.u32 	%rd241, %r640, 4;
	add.s64 	%rd242, %rd1, %rd241;
	st.global.u32 	[%rd242], %r2828;
$L__BB4_428:
	bar.warp.sync 	-1;
$L__BB4_429:
	ret;

}


// ===== COMPILED SASS (sm_100) =====

	.target	sm_100

	.elftype	@"ET_EXEC"


//--------------------- .note.nv.tkinfo           --------------------------
	.section	.note.nv.tkinfo,"",@"SHT_NOTE"
	.sectionflags	@"SHF_NOTE_NV_TKINFO"
	.tkinfo
        /*0018*/ 	.word	0x00000002
        /*0030*/ 	.string	""
        /*0030*/ 	.string	"ptxas"
        /*0030*/ 	.string	"Cuda compilation tools, release 13.0, V13.0.88"
        /*0030*/ 	.string	"Build cuda_13.0.r13.0/compiler.36424714_0"
        /*0030*/ 	.string	"-arch sm_100 -m 64 "



//--------------------- .note.nv.cuinfo           --------------------------
	.section	.note.nv.cuinfo,"",@"SHT_NOTE"
	.sectionflags	@"SHF_NOTE_NV_CUINFO"
        /*0018*/ 	.short	0x0002
        /*001a*/ 	.short	0x0064
        /*001c*/ 	.short	0x0082
	.zero		2


//--------------------- .nv.info                  --------------------------
	.section	.nv.info,"",@"SHT_CUDA_INFO"
	.align	4


	//----- nvinfo : EIATTR_REGCOUNT
	.align		4
        /*0000*/ 	.byte	0x04, 0x2f
        /*0002*/ 	.short	(.L_41 - .L_40)
	.align		4
.L_40:
        /*0004*/ 	.word	index@(_ZN3cub18CUB_300001_SM_10006detail11EmptyKernelIvEEvv)
        /*0008*/ 	.word	0x00000004


	//----- nvinfo : EIATTR_FRAME_SIZE
	.align		4
.L_41:
        /*000c*/ 	.byte	0x04, 0x11
        /*000e*/ 	.short	(.L_43 - .L_42)
	.align		4
.L_42:
        /*0010*/ 	.word	index@(_ZN3cub18CUB_300001_SM_10006detail11EmptyKernelIvEEvv)
        /*0014*/ 	.word	0x00000000


	//----- nvinfo : EIATTR_REGCOUNT
	.align		4
.L_43:
        /*0018*/ 	.byte	0x04, 0x2f
        /*001a*/ 	.short	(.L_45 - .L_44)
	.align		4
.L_44:
        /*001c*/ 	.word	index@(_ZN3cub18CUB_300001_SM_10006detail10radix_sort31DeviceRadixSortSingleTileKernelINS1_5radix10policy_hubIiijE10Policy1000ELNS0_9SortOrderE0EiijNS1_21identity_decomposer_tEEEvPKT1_PSA_PKT2_PSE_T3_iiT4_)
        /*0020*/ 	.word	0x00000099


	//----- nvinfo : EIATTR_FRAME_SIZE
	.align		4
.L_45:
        /*0024*/ 	.byte	0x04, 0x11
        /*0026*/ 	.short	(.L_47 - .L_46)
	.align		4
.L_46:
        /*0028*/ 	.word	index@(_ZN3cub18CUB_300001_SM_10006detail10radix_sort31DeviceRadixSortSingleTileKernelINS1_5radix10policy_hubIiijE10Policy1000ELNS0_9SortOrderE0EiijNS1_21identity_decomposer_tEEEvPKT1_PSA_PKT2_PSE_T3_iiT4_)
        /*002c*/ 	.word	0x00000000


	//----- nvinfo : EIATTR_REGCOUNT
	.align		4
.L_47:
        /*0030*/ 	.byte	0x04, 0x2f
        /*0032*/ 	.short	(.L_49 - .L_48)
	.align		4
.L_48:
        /*0034*/ 	.word	index@(_ZN3cub18CUB_300001_SM_10006detail10radix_sort30DeviceRadixSortHistogramKernelINS1_5radix10policy_hubIiijE10Policy1000ELNS0_9SortOrderE0EijNS1_21identity_decomposer_tEEEvPT2_PKT1_SA_iiT3_)
        /*0038*/ 	.word	0x00000020


	//----- nvinfo : EIATTR_FRAME_SIZE
	.align		4
.L_49:
        /*003c*/ 	.byte	0x04, 0x11
        /*003e*/ 	.short	(.L_51 - .L_50)
	.align		4
.L_50:
        /*0040*/ 	.word	index@(_ZN3cub18CUB_300001_SM_10006detail10radix_sort30DeviceRadixSortHistogramKernelINS1_5radix10policy_hubIiijE10Policy1000ELNS0_9SortOrderE0EijNS1_21identity_decomposer_tEEEvPT2_PKT1_SA_iiT3_)
        /*0044*/ 	.word	0x00000000


	//----- nvinfo : EIATTR_REGCOUNT
	.align		4
.L_51:
        /*0048*/ 	.byte	0x04, 0x2f
        /*004a*/ 	.short	(.L_53 - .L_52)
	.align		4
.L_52:
        /*004c*/ 	.word	index@(_ZN3cub18CUB_300001_SM_10006detail10radix_sort33DeviceRadixSortExclusiveSumKernelINS1_5radix10policy_hubIiijE10Policy1000EjEEvPT0_)
        /*0050*/ 	.word	0x00000018


	//----- nvinfo : EIATTR_FRAME_SIZE
	.align		4
.L_53:
        /*0054*/ 	.byte	0x04, 0x11
        /*0056*/ 	.short	(.L_55 - .L_54)
	.align		4
.L_54:
        /*0058*/ 	.word	index@(_ZN3cub18CUB_300001_SM_10006detail10radix_sort33DeviceRadixSortExclusiveSumKernelINS1_5radix10policy_hubIiijE10Policy1000EjEEvPT0_)
        /*005c*/ 	.word	0x00000000


	//----- nvinfo : EIATTR_REGCOUNT
	.align		4
.L_55:
        /*0060*/ 	.byte	0x04, 0x2f
        /*0062*/ 	.short	(.L_57 - .L_56)
	.align		4
.L_56:
        /*0064*/ 	.word	index@(_ZN3cub18CUB_300001_SM_10006detail10radix_sort29DeviceRadixSortOnesweepKernelINS1_5radix10policy_hubIiijE10Policy1000ELNS0_9SortOrderE0EiijiiNS1_21identity_decomposer_tEEEvPT5_SB_PT3_PKSC_PT1_PKSG_PT2_PKSK_T4_iiT6_)
        /*0068*/ 	.word	0x00000050


	//----- nvinfo : EIATTR_FRAME_SIZE
	.align		4
.L_57:
        /*006c*/ 	.byte	0x04, 0x11
        /*006e*/ 	.short	(.L_59 - .L_58)
	.align		4
.L_58:
        /*0070*/ 	.word	index@(_ZN3cub18CUB_300001_SM_10006detail10radix_sort29DeviceRadixSortOnesweepKernelINS1_5radix10policy_hubIiijE10Policy1000ELNS0_9SortOrderE0EiijiiNS1_21identity_decomposer_tEEEvPT5_SB_PT3_PKSC_PT1_PKSG_PT2_PKSK_T4_iiT6_)
        /*0074*/ 	.word	0x00000000


	//----- nvinfo : EIATTR_MIN_STACK_SIZE
	.align		4
.L_59:
        /*0078*/ 	.byte	0x04, 0x12
        /*007a*/ 	.short	(.L_61 - .L_60)
	.align		4
.L_60:
        /*007c*/ 	.word	index@(_ZN3cub18CUB_300001_SM_10006detail10radix_sort29DeviceRadixSortOnesweepKernelINS1_5radix10policy_hubIiijE10Policy1000ELNS0_9SortOrderE0EiijiiNS1_21identity_decomposer_tEEEvPT5_SB_PT3_PKSC_PT1_PKSG_PT2_PKSK_T4_iiT6_)
        /*0080*/ 	.word	0x00000000


	//----- nvinfo : EIATTR_MIN_STACK_SIZE
	.align		4
.L_61:
        /*0084*/ 	.byte	0x04, 0x12
        /*0086*/ 	.short	(.L_63 - .L_62)
	.align		4
.L_62:
        /*0088*/ 	.word	index@(_ZN3cub18CUB_300001_SM_10006detail10radix_sort33DeviceRadixSortExclusiveSumKernelINS1_5radix10policy_hubIiijE10Policy1000EjEEvPT0_)
        /*008c*/ 	.word	0x00000000


	//----- nvinfo : EIATTR_MIN_STACK_SIZE
	.align		4
.L_63:
        /*0090*/ 	.byte	0x04, 0x12
        /*0092*/ 	.short	(.L_65 - .L_64)
	.align		4
.L_64:
        /*0094*/ 	.word	index@(_ZN3cub18CUB_300001_SM_10006detail10radix_sort30DeviceRadixSortHistogramKernelINS1_5radix10policy_hubIiijE10Policy1000ELNS0_9SortOrderE0EijNS1_21identity_decomposer_tEEEvPT2_PKT1_SA_iiT3_)
        /*0098*/ 	.word	0x00000000


	//----- nvinfo : EIATTR_MIN_STACK_SIZE
	.align		4
.L_65:
        /*009c*/ 	.byte	0x04, 0x12
        /*009e*/ 	.short	(.L_67 - .L_66)
	.align		4
.L_66:
        /*00a0*/ 	.word	index@(_ZN3cub18CUB_300001_SM_10006detail10radix_sort31DeviceRadixSortSingleTileKernelINS1_5radix10policy_hubIiijE10Policy1000ELNS0_9SortOrderE0EiijNS1_21identity_decomposer_tEEEvPKT1_PSA_PKT2_PSE_T3_iiT4_)
        /*00a4*/ 	.word	0x00000000


	//----- nvinfo : EIATTR_MIN_STACK_SIZE
	.align		4
.L_67:
        /*00a8*/ 	.byte	0x04, 0x12
        /*00aa*/ 	.short	(.L_69 - .L_68)
	.align		4
.L_68:
        /*00ac*/ 	.word	index@(_ZN3cub18CUB_300001_SM_10006detail11EmptyKernelIvEEvv)
        /*00b0*/ 	.word	0x00000000
.L_69:


//--------------------- .nv.compat                --------------------------
	.section	.nv.compat,"",@"SHT_CUDA_COMPAT_INFO"
	.align	4
        /*0000*/ 	.byte	0x02, 0x09, 0x00, 0x00, 0x02, 0x02, 0x01, 0x00, 0x02, 0x05, 0x05, 0x00, 0x03, 0x07, 0x01, 0x01
        /*0010*/ 	.byte	0x02, 0x03, 0x00, 0x00, 0x02, 0x06, 0x01, 0x00, 0x04, 0x0b, 0x08, 0x00, 0x09, 0x00, 0x00, 0x00
        /*0020*/ 	.byte	0x00, 0x00, 0x00, 0x00


//--------------------- .nv.info._ZN3cub18CUB_300001_SM_10006detail10radix_sort29DeviceRadixSortOnesweepKernelINS1_5radix10policy_hubIiijE10Policy1000ELNS0_9SortOrderE0EiijiiNS1_21identity_decomposer_tEEEvPT5_SB_PT3_PKSC_PT1_PKSG_PT2_PKSK_T4_iiT6_ --------------------------
	.section	.nv.info._ZN3cub18CUB_300001_SM_10006detail10radix_sort29DeviceRadixSortOnesweepKernelINS1_5radix10policy_hubIiijE10Policy1000ELNS0_9SortOrderE0EiijiiNS1_21identity_decomposer_tEEEvPT5_SB_PT3_PKSC_PT1_PKSG_PT2_PKSK_T4_iiT6_,"",@"SHT_CUDA_INFO"
	.sectionflags	@""
	.align	4


	//----- nvinfo : EIATTR_CUDA_API_VERSION
	.align		4
        /*0000*/ 	.byte	0x04, 0x37
        /*0002*/ 	.short	(.L_71 - .L_70)
.L_70:
        /*0004*/ 	.word	0x00000082


	//----- nvinfo : EIATTR_KPARAM_INFO
	.align		4
.L_71:
        /*0008*/ 	.byte	0x04, 0x17
        /*000a*/ 	.short	(.L_73 - .L_72)
.L_72:
        /*000c*/ 	.word	0x00000000
        /*0010*/ 	.short	0x000b
        /*0012*/ 	.short	0x004c
        /*0014*/ 	.byte	0x00, 0xf0, 0x05, 0x00


	//----- nvinfo : EIATTR_KPARAM_INFO
	.align		4
.L_73:
        /*0018*/ 	.byte	0x04, 0x17
        /*001a*/ 	.short	(.L_75 - .L_74)
.L_74:
        /*001c*/ 	.word	0x00000000
        /*0020*/ 	.short	0x000a
        /*0022*/ 	.short	0x0048
        /*0024*/ 	.byte	0x00, 0xf0, 0x11, 0x00


	//----- nvinfo : EIATTR_KPARAM_INFO
	.align		4
.L_75:
        /*0028*/ 	.byte	0x04, 0x17
        /*002a*/ 	.short	(.L_77 - .L_76)
.L_76:
        /*002c*/ 	.word	0x00000000
        /*0030*/ 	.short	0x0009
        /*0032*/ 	.short	0x0044
        /*0034*/ 	.byte	0x00, 0xf0, 0x11, 0x00


	//----- nvinfo : EIATTR_KPARAM_INFO
	.align		4
.L_77:
        /*0038*/ 	.byte	0x04, 0x17
        /*003a*/ 	.short	(.L_79 - .L_78)
.L_78:
        /*003c*/ 	.word	0x00000000
        /*0040*/ 	.short	0x0008
        /*0042*/ 	.short	0x0040
        /*0044*/ 	.byte	0x00, 0xf0, 0x11, 0x00


	//----- nvinfo : EIATTR_KPARAM_INFO
	.align		4
.L_79:
        /*0048*/ 	.byte	0x04, 0x17
        /*004a*/ 	.short	(.L_81 - .L_80)
.L_80:
        /*004c*/ 	.word	0x00000000
        /*0050*/ 	.short	0x0007
        /*0052*/ 	.short	0x0038
        /*0054*/ 	.byte	0x00, 0xf5, 0x21, 0x00


	//----- nvinfo : EIATTR_KPARAM_INFO
	.align		4
.L_81:
        /*0058*/ 	.byte	0x04, 0x17
        /*005a*/ 	.short	(.L_83 - .L_82)
.L_82:
        /*005c*/ 	.word	0x00000000
        /*0060*/ 	.short	0x0006
        /*0062*/ 	.short	0x0030
        /*0064*/ 	.byte	0x00, 0xf5, 0x21, 0x00


	//----- nvinfo : EIATTR_KPARAM_INFO
	.align		4
.L_83:
        /*0068*/ 	.byte	0x04, 0x17
        /*006a*/ 	.short	(.L_85 - .L_84)
.L_84:
        /*006c*/ 	.word	0x00000000
        /*0070*/ 	.short	0x0005
        /*0072*/ 	.short	0x0028
        /*0074*/ 	.byte	0x00, 0xf5, 0x21, 0x00


	//----- nvinfo : EIATTR_KPARAM_INFO
	.align		4
.L_85:
        /*0078*/ 	.byte	0x04, 0x17
        /*007a*/ 	.short	(.L_87 - .L_86)
.L_86:
        /*007c*/ 	.word	0x00000000
        /*0080*/ 	.short	0x0004
        /*0082*/ 	.short	0x0020
        /*0084*/ 	.byte	0x00, 0xf5, 0x21, 0x00


	//----- nvinfo : EIATTR_KPARAM_INFO
	.align		4
.L_87:
        /*0088*/ 	.byte	0x04, 0x17
        /*008a*/ 	.short	(.L_89 - .L_88)
.L_88:
        /*008c*/ 	.word	0x00000000
        /*0090*/ 	.short	0x0003
        /*0092*/ 	.short	0x0018
        /*0094*/ 	.byte	0x00, 0xf5, 0x21, 0x00


	//----- nvinfo : EIATTR_KPARAM_INFO
	.align		4
.L_89:
        /*0098*/ 	.byte	0x04, 0x17
        /*009a*/ 	.short	(.L_91 - .L_90)
.L_90:
        /*009c*/ 	.word	0x00000000
        /*00a0*/ 	.short	0x0002
        /*00a2*/ 	.short	0x0010
        /*00a4*/ 	.byte	0x00, 0xf5, 0x21, 0x00


	//----- nvinfo : EIATTR_KPARAM_INFO
	.align		4
.L_91:
        /*00a8*/ 	.byte	0x04, 0x17
        /*00aa*/ 	.short	(.L_93 - .L_92)
.L_92:
        /*00ac*/ 	.word	0x00000000
        /*00b0*/ 	.short	0x0001
        /*00b2*/ 	.short	0x0008
        /*00b4*/ 	.byte	0x00, 0xf5, 0x21, 0x00


	//----- nvinfo : EIATTR_KPARAM_INFO
	.align		4
.L_93:
        /*00b8*/ 	.byte	0x04, 0x17
        /*00ba*/ 	.short	(.L_95 - .L_94)
.L_94:
        /*00bc*/ 	.word	0x00000000
        /*00c0*/ 	.short	0x0000
        /*00c2*/ 	.short	0x0000
        /*00c4*/ 	.byte	0x00, 0xf5, 0x21, 0x00


	//----- nvinfo : EIATTR_SPARSE_MMA_MASK
	.align		4
.L_95:
        /*00c8*/ 	.byte	0x03, 0x50
        /*00ca*/ 	.short	0x0000


	//----- nvinfo : EIATTR_MAXREG_COUNT
	.align		4
        /*00cc*/ 	.byte	0x03, 0x1b
        /*00ce*/ 	.short	0x00a8


	//----- nvinfo : EIATTR_NUM_BARRIERS
	.align		4
        /*00d0*/ 	.byte	0x02, 0x4c
        /*00d2*/ 	.byte	0x01
	.zero		1


	//----- nvinfo : EIATTR_MERCURY_ISA_VERSION
	.align		4
        /*00d4*/ 	.byte	0x03, 0x5f
        /*00d6*/ 	.short	0x0101


	//----- nvinfo : EIATTR_COOP_GROUP_MASK_REGIDS
	.align		4
        /*00d8*/ 	.byte	0x04, 0x29
        /*00da*/ 	.short	(.L_97 - .L_96)


	//   ....[0]....
.L_96:
        /*00dc*/ 	.word	0xffffffff


	//   ....[1]....
        /*00e0*/ 	.word	0x05000003


	//   ....[2]....
        /*00e4*/ 	.word	0xffffffff


	//   ....[3]....
        /*00e8*/ 	.word	0xffffffff


	//   ....[4]....
        /*00ec*/ 	.word	0xffffffff


	//   ....[5]....
        /*00f0*/ 	.word	0xffffffff


	//   ....[6]....
        /*00f4*/ 	.word	0xffffffff


	//   ....[7]....
        /*00f8*/ 	.word	0xffffffff


	//   ....[8]....
        /*00fc*/ 	.word	0xffffffff


	//   ....[9]....
        /*0100*/ 	.word	0xffffffff


	//   ....[10]....
        /*0104*/ 	.word	0xffffffff


	//   ....[11]....
        /*0108*/ 	.word	0xffffffff


	//   ....[12]....
        /*010c*/ 	.word	0xffffffff


	//   ....[13]....
        /*0110*/ 	.word	0xffffffff


	//   ....[14]....
        /*0114*/ 	.word	0xffffffff


	//   ....[15]....
        /*0118*/ 	.word	0xffffffff


	//   ....[16]....
        /*011c*/ 	.word	0xffffffff


	//   ....[17]....
        /*0120*/ 	.word	0xffffffff


	//   ....[18]....
        /*0124*/ 	.word	0xffffffff


	//   ....[19]....
        /*0128*/ 	.word	0xffffffff


	//   ....[20]....
        /*012c*/ 	.word	0xffffffff


	//   ....[21]....
        /*0130*/ 	.word	0xffffffff


	//   ....[22]....
        /*0134*/ 	.word	0xffffffff


	//   ....[23]....
        /*0138*/ 	.word	0xffffffff


	//   ....[24]....
        /*013c*/ 	.word	0xffffffff


	//   ....[25]....
        /*0140*/ 	.word	0xffffffff


	//   ....[26]....
        /*0144*/ 	.word	0xffffffff


	//   ....[27]....
        /*0148*/ 	.word	0xffffffff


	//   ....[28]....
        /*014c*/ 	.word	0xffffffff


	//   ....[29]....
        /*0150*/ 	.word	0xffffffff


	//   ....[30]....
        /*0154*/ 	.word	0xffffffff


	//   ....[31]....
        /*0158*/ 	.word	0xffffffff


	//   ....[32]....
        /*015c*/ 	.word	0xffffffff


	//   ....[33]....
        /*0160*/ 	.word	0xffffffff


	//   ....[34]....
        /*0164*/ 	.word	0xffffffff


	//   ....[35]....
        /*0168*/ 	.word	0xffffffff


	//   ....[36]....
        /*016c*/ 	.word	0xffffffff


	//   ....[37]....
        /*0170*/ 	.word	0xffffffff


	//   ....[38]....
        /*0174*/ 	.word	0xffffffff


	//   ....[39]....
        /*0178*/ 	.word	0xffffffff


	//   ....[40]....
        /*017c*/ 	.word	0xffffffff


	//   ....[41]....
        /*0180*/ 	.word	0xffffffff


	//   ....[42]....
        /*0184*/ 	.word	0xffffffff


	//   ....[43]....
        /*0188*/ 	.word	0xffffffff


	//   ....[44]....
        /*018c*/ 	.word	0xffffffff


	//   ....[45]....
        /*0190*/ 	.word	0xffffffff


	//   ....[46]....
        /*0194*/ 	.word	0xffffffff


	//   ....[47]....
        /*0198*/ 	.word	0xffffffff


	//   ....[48]....
        /*019c*/ 	.word	0xffffffff


	//   ....[49]....
        /*01a0*/ 	.word	0xffffffff


	//   ....[50]....
        /*01a4*/ 	.word	0xffffffff


	//   ....[51]....
        /*01a8*/ 	.word	0xffffffff


	//   ....[52]....
        /*01ac*/ 	.word	0xffffffff


	//   ....[53]....
        /*01b0*/ 	.word	0xffffffff


	//   ....[54]....
        /*01b4*/ 	.word	0xffffffff


	//   ....[55]....
        /*01b8*/ 	.word	0xffffffff


	//   ....[56]....
        /*01bc*/ 	.word	0xffffffff


	//   ....[57]....
        /*01c0*/ 	.word	0xffffffff


	//   ....[58]....
        /*01c4*/ 	.word	0xffffffff


	//   ....[59]....
        /*01c8*/ 	.word	0xffffffff


	//   ....[60]....
        /*01cc*/ 	.word	0xffffffff


	//   ....[61]....
        /*01d0*/ 	.word	0xffffffff


	//   ....[62]....
        /*01d4*/ 	.word	0xffffffff


	//   ....[63]....
        /*01d8*/ 	.word	0xffffffff


	//   ....[64]....
        /*01dc*/ 	.word	0xffffffff


	//   ....[65]....
        /*01e0*/ 	.word	0xffffffff


	//   ....[66]....
        /*01e4*/ 	.word	0xffffffff


	//   ....[67]....
        /*01e8*/ 	.word	0xffffffff


	//   ....[68]....
        /*01ec*/ 	.word	0xffffffff


	//   ....[69]....
        /*01f0*/ 	.word	0xffffffff


	//   ....[70]....
        /*01f4*/ 	.word	0xffffffff


	//   ....[71]....
        /*01f8*/ 	.word	0xffffffff


	//   ....[72]....
        /*01fc*/ 	.word	0xffffffff


	//   ....[73]....
        /*0200*/ 	.word	0xffffffff


	//   ....[74]....
        /*0204*/ 	.word	0xffffffff


	//   ....[75]....
        /*0208*/ 	.word	0xffffffff


	//   ....[76]....
        /*020c*/ 	.word	0xffffffff


	//   ....[77]....
        /*0210*/ 	.word	0xffffffff


	//   ....[78]....
        /*0214*/ 	.word	0xffffffff


	//   ....[79]....
        /*0218*/ 	.word	0xffffffff


	//   ....[80]....
        /*021c*/ 	.word	0xffffffff


	//   ....[81]....
        /*0220*/ 	.word	0xffffffff


	//   ....[82]....
        /*0224*/ 	.word	0xffffffff


	//   ....[83]....
        /*0228*/ 	.word	0xffffffff


	//   ....[84]....
        /*022c*/ 	.word	0xffffffff


	//   ....[85]....
        /*0230*/ 	.word	0xffffffff


	//   ....[86]....
        /*0234*/ 	.word	0xffffffff


	//   ....[87]....
        /*0238*/ 	.word	0xffffffff


	//   ....[88]....
        /*023c*/ 	.word	0xffffffff


	//   ....[89]....
        /*0240*/ 	.word	0xffffffff


	//   ....[90]....
        /*0244*/ 	.word	0xffffffff


	//   ....[91]....
        /*0248*/ 	.word	0xffffffff


	//   ....[92]....
        /*024c*/ 	.word	0xffffffff


	//   ....[93]....
        /*0250*/ 	.word	0xffffffff


	//   ....[94]....
        /*0254*/ 	.word	0xffffffff


	//   ....[95]....
        /*0258*/ 	.word	0xffffffff


	//   ....[96]....
        /*025c*/ 	.word	0xffffffff


	//   ....[97]....
        /*0260*/ 	.word	0xffffffff


	//   ....[98]....
        /*0264*/ 	.word	0xffffffff


	//   ....[99]....
        /*0268*/ 	.word	0xffffffff


	//   ....[100]....
        /*026c*/ 	.word	0xffffffff


	//   ....[101]....
        /*0270*/ 	.word	0xffffffff


	//   ....[102]....
        /*0274*/ 	.word	0xffffffff


	//   ....[103]....
        /*0278*/ 	.word	0xffffffff


	//   ....[104]....
        /*027c*/ 	.word	0xffffffff


	//   ....[105]....
        /*0280*/ 	.word	0xffffffff


	//   ....[106]....
        /*0284*/ 	.word	0xffffffff


	//   ....[107]....
        /*0288*/ 	.word	0xffffffff


	//   ....[108]....
        /*028c*/ 	.word	0xffffffff


	//   ....[109]....
        /*0290*/ 	.word	0xffffffff


	//   ....[110]....
        /*0294*/ 	.word	0xffffffff


	//   ....[111]....
        /*0298*/ 	.word	0xffffffff


	//   ....[112]....
        /*029c*/ 	.word	0xffffffff


	//   ....[113]....
        /*02a0*/ 	.word	0xffffffff


	//   ....[114]....
        /*02a4*/ 	.word	0xffffffff


	//   ....[115]....
        /*02a8*/ 	.word	0xffffffff


	//   ....[116]....
        /*02ac*/ 	.word	0xffffffff


	//   ....[117]....
        /*02b0*/ 	.word	0xffffffff


	//   ....[118]....
        /*02b4*/ 	.word	0xffffffff


	//   ....[119]....
        /*02b8*/ 	.word	0xffffffff


	//   ....[120]....
        /*02bc*/ 	.word	0xffffffff


	//   ....[121]....
        /*02c0*/ 	.word	0xffffffff


	//   ....[122]....
        /*02c4*/ 	.word	0xffffffff


	//   ....[123]....
        /*02c8*/ 	.word	0xffffffff


	//   ....[124]....
        /*02cc*/ 	.word	0xffffffff


	//   ....[125]....
        /*02d0*/ 	.word	0xffffffff


	//   ....[126]....
        /*02d4*/ 	.word	0xffffffff


	//   ....[127]....
        /*02d8*/ 	.word	0xffffffff


	//   ....[128]....
        /*02dc*/ 	.word	0xffffffff


	//   ....[129]....
        /*02e0*/ 	.word	0xffffffff


	//   ....[130]....
        /*02e4*/ 	.word	0xffffffff


	//   ....[131]....
        /*02e8*/ 	.word	0xffffffff


	//   ....[132]....
        /*02ec*/ 	.word	0xffffffff


	//   ....[133]....
        /*02f0*/ 	.word	0xffffffff


	//   ....[134]....
        /*02f4*/ 	.word	0xffffffff


	//   ....[135]....
        /*02f8*/ 	.word	0xffffffff


	//   ....[136]....
        /*02fc*/ 	.word	0xffffffff


	//   ....[137]....
        /*0300*/ 	.word	0xffffffff


	//   ....[138]....
        /*0304*/ 	.word	0xffffffff


	//   ....[139]....
        /*0308*/ 	.word	0xffffffff


	//   ....[140]....
        /*030c*/ 	.word	0xffffffff


	//   ....[141]....
        /*0310*/ 	.word	0xffffffff


	//   ....[142]....
        /*0314*/ 	.word	0xffffffff


	//   ....[143]....
        /*0318*/ 	.word	0xffffffff


	//   ....[144]....
        /*031c*/ 	.word	0xffffffff


	//   ....[145]....
        /*0320*/ 	.word	0xffffffff


	//   ....[146]....
        /*0324*/ 	.word	0xffffffff


	//   ....[147]....
        /*0328*/ 	.word	0xffffffff


	//   ....[148]....
        /*032c*/ 	.word	0xffffffff


	//   ....[149]....
        /*0330*/ 	.word	0xffffffff


	//   ....[150]....
        /*0334*/ 	.word	0xffffffff


	//   ....[151]....
        /*0338*/ 	.word	0xffffffff


	//   ....[152]....
        /*033c*/ 	.word	0xffffffff


	//   ....[153]....
        /*0340*/ 	.word	0xffffffff


	//   ....[154]....
        /*0344*/ 	.word	0xffffffff


	//   ....[155]....
        /*0348*/ 	.word	0xffffffff


	//   ....[156]....
        /*034c*/ 	.word	0xffffffff


	//   ....[157]....
        /*0350*/ 	.word	0xffffffff


	//   ....[158]....
        /*0354*/ 	.word	0xffffffff


	//   ....[159]....
        /*0358*/ 	.word	0xffffffff


	//   ....[160]....
        /*035c*/ 	.word	0xffffffff


	//   ....[161]....
        /*0360*/ 	.word	0xffffffff


	//   ....[162]....
        /*0364*/ 	.word	0xffffffff


	//   ....[163]....
        /*0368*/ 	.word	0xffffffff


	//   ....[164]....
        /*036c*/ 	.word	0xffffffff


	//   ....[165]....
        /*0370*/ 	.word	0xffffffff


	//   ....[166]....
        /*0374*/ 	.word	0xffffffff


	//   ....[167]....
        /*0378*/ 	.word	0xffffffff


	//   ....[168]....
        /*037c*/ 	.word	0xffffffff


	//   ....[169]....
        /*0380*/ 	.word	0xffffffff


	//   ....[170]....
        /*0384*/ 	.word	0xffffffff


	//   ....[171]....
        /*0388*/ 	.word	0xffffffff


	//   ....[172]....
        /*038c*/ 	.word	0xffffffff


	//   ....[173]....
        /*0390*/ 	.word	0xffffffff


	//   ....[174]....
        /*0394*/ 	.word	0xffffffff


	//   ....[175]....
        /*0398*/ 	.word	0xffffffff


	//   ....[176]....
        /*039c*/ 	.word	0xffffffff


	//   ....[177]....
        /*03a0*/ 	.word	0xffffffff


	//   ....[178]....
        /*03a4*/ 	.word	0xffffffff


	//   ....[179]....
        /*03a8*/ 	.word	0xffffffff


	//   ....[180]....
        /*03ac*/ 	.word	0xffffffff


	//   ....[181]....
        /*03b0*/ 	.word	0xffffffff


	//   ....[182]....
        /*03b4*/ 	.word	0xffffffff


	//   ....[183]....
        /*03b8*/ 	.word	0xffffffff


	//   ....[184]....
        /*03bc*/ 	.word	0xffffffff


	//   ....[185]....
        /*03c0*/ 	.word	0xffffffff


	//   ....[186]....
        /*03c4*/ 	.word	0xffffffff


	//   ....[187]....
        /*03c8*/ 	.word	0xffffffff


	//   ....[188]....
        /*03cc*/ 	.word	0xffffffff


	//   ....[189]....
        /*03d0*/ 	.word	0xffffffff


	//   ....[190]....
        /*03d4*/ 	.word	0xffffffff


	//   ....[191]....
        /*03d8*/ 	.word	0xffffffff


	//   ....[192]....
        /*03dc*/ 	.word	0xffffffff


	//   ....[193]....
        /*03e0*/ 	.word	0xffffffff


	//   ....[194]....
        /*03e4*/ 	.word	0xffffffff


	//   ....[195]....
        /*03e8*/ 	.word	0xffffffff


	//   ....[196]....
        /*03ec*/ 	.word	0xffffffff


	//   ....[197]....
        /*03f0*/ 	.word	0xffffffff


	//   ....[198]....
        /*03f4*/ 	.word	0xffffffff


	//   ....[199]....
        /*03f8*/ 	.word	0xffffffff


	//   ....[200]....
        /*03fc*/ 	.word	0xffffffff


	//   ....[201]....
        /*0400*/ 	.word	0xffffffff


	//   ....[202]....
        /*0404*/ 	.word	0xffffffff


	//   ....[203]....
        /*0408*/ 	.word	0xffffffff


	//   ....[204]....
        /*040c*/ 	.word	0xffffffff


	//   ....[205]....
        /*0410*/ 	.word	0xffffffff


	//   ....[206]....
        /*0414*/ 	.word	0xffffffff


	//   ....[207]....
        /*0418*/ 	.word	0xffffffff


	//   ....[208]....
        /*041c*/ 	.word	0xffffffff


	//   ....[209]....
        /*0420*/ 	.word	0xffffffff


	//   ....[210]....
        /*0424*/ 	.word	0xffffffff


	//   ....[211]....
        /*0428*/ 	.word	0xffffffff


	//   ....[212]....
        /*042c*/ 	.word	0xffffffff


	//   ....[213]....
        /*0430*/ 	.word	0xffffffff


	//   ....[214]....
        /*0434*/ 	.word	0x05000007


	//   ....[215]....
        /*0438*/ 	.word	0xffffffff


	//   ....[216]....
        /*043c*/ 	.word	0xffffffff


	//   ....[217]....
        /*0440*/ 	.word	0xffffffff


	//   ....[218]....
        /*0444*/ 	.word	0xffffffff


	//   ....[219]....
        /*0448*/ 	.word	0xffffffff


	//   ....[220]....
        /*044c*/ 	.word	0xffffffff


	//   ....[221]....
        /*0450*/ 	.word	0xffffffff


	//   ....[222]....
        /*0454*/ 	.word	0xffffffff


	//   ....[223]....
        /*0458*/ 	.word	0xffffffff


	//   ....[224]....
        /*045c*/ 	.word	0xffffffff


	//   ....[225]....
        /*0460*/ 	.word	0xffffffff


	//   ....[226]....
        /*0464*/ 	.word	0xffffffff


	//   ....[227]....
        /*0468*/ 	.word	0xffffffff


	//   ....[228]....
        /*046c*/ 	.word	0xffffffff


	//   ....[229]....
        /*0470*/ 	.word	0xffffffff


	//   ....[230]....
        /*0474*/ 	.word	0xffffffff


	//   ....[231]....
        /*0478*/ 	.word	0xffffffff


	//   ....[232]....
        /*047c*/ 	.word	0xffffffff


	//   ....[233]....
        /*0480*/ 	.word	0xffffffff


	//   ....[234]....
        /*0484*/ 	.word	0xffffffff


	//   ....[235]....
        /*0488*/ 	.word	0xffffffff


	//   ....[236]....
        /*048c*/ 	.word	0xffffffff


	//   ....[237]....
        /*0490*/ 	.word	0xffffffff


	//   ....[238]....
        /*0494*/ 	.word	0xffffffff


	//   ....[239]....
        /*0498*/ 	.word	0xffffffff


	//   ....[240]....
        /*049c*/ 	.word	0xffffffff


	//   ....[241]....
        /*04a0*/ 	.word	0xffffffff


	//   ....[242]....
        /*04a4*/ 	.word	0xffffffff


	//   ....[243]....
        /*04a8*/ 	.word	0xffffffff


	//   ....[244]....
        /*04ac*/ 	.word	0xffffffff


	//   ....[245]....
        /*04b0*/ 	.word	0xffffffff


	//   ....[246]....
        /*04b4*/ 	.word	0xffffffff


	//   ....[247]....
        /*04b8*/ 	.word	0xffffffff


	//   ....[248]....
        /*04bc*/ 	.word	0xffffffff


	//   ....[249]....
        /*04c0*/ 	.word	0xffffffff


	//   ....[250]....
        /*04c4*/ 	.word	0xffffffff


	//   ....[251]....
        /*04c8*/ 	.word	0xffffffff


	//   ....[252]....
        /*04cc*/ 	.word	0xffffffff


	//   ....[253]....
        /*04d0*/ 	.word	0xffffffff


	//   ....[254]....
        /*04d4*/ 	.word	0xffffffff


	//   ....[255]....
        /*04d8*/ 	.word	0xffffffff


	//   ....[0]....
        /*04dc*/ 	.word	0xffffffff


	//   ....[1]....
        /*04e0*/ 	.word	0xffffffff


	//   ....[2]....
        /*04e4*/ 	.word	0xffffffff


	//   ....[3]....
        /*04e8*/ 	.word	0xffffffff


	//   ....[4]....
        /*04ec*/ 	.word	0xffffffff


	//   ....[5]....
        /*04f0*/ 	.word	0xffffffff


	//   ....[6]....
        /*04f4*/ 	.word	0xffffffff


	//   ....[7]....
        /*04f8*/ 	.word	0xffffffff


	//   ....[8]....
        /*04fc*/ 	.word	0xffffffff


	//   ....[9]....
        /*0500*/ 	.word	0xffffffff


	//   ....[10]....
        /*0504*/ 	.word	0xffffffff


	//   ....[11]....
        /*0508*/ 	.word	0xffffffff


	//   ....[12]....
        /*050c*/ 	.word	0xffffffff


	//   ....[13]....
        /*0510*/ 	.word	0xffffffff


	//   ....[14]....
        /*0514*/ 	.word	0xffffffff


	//   ....[15]....
        /*0518*/ 	.word	0xffffffff


	//   ....[16]....
        /*051c*/ 	.word	0xffffffff


	//   ....[17]....
        /*0520*/ 	.word	0xffffffff


	//   ....[18]....
        /*0524*/ 	.word	0xffffffff


	//   ....[19]....
        /*0528*/ 	.word	0xffffffff


	//   ....[20]....
        /*052c*/ 	.word	0xffffffff


	//   ....[21]....
        /*0530*/ 	.word	0xffffffff


	//   ....[22]....
        /*0534*/ 	.word	0xffffffff


	//   ....[23]....
        /*0538*/ 	.word	0xffffffff


	//   ....[24]....
        /*053c*/ 	.word	0xffffffff


	//   ....[25]....
        /*0540*/ 	.word	0xffffffff


	//   ....[26]....
        /*0544*/ 	.word	0xffffffff


	//   ....[27]....
        /*0548*/ 	.word	0xffffffff


	//   ....[28]....
        /*054c*/ 	.word	0xffffffff


	//   ....[29]....
        /*0550*/ 	.word	0xffffffff


	//   ....[30]....
        /*0554*/ 	.word	0xffffffff


	//   ....[31]....
        /*0558*/ 	.word	0xffffffff


	//   ....[32]....
        /*055c*/ 	.word	0xffffffff


	//   ....[33]....
        /*0560*/ 	.word	0xffffffff


	//   ....[34]....
        /*0564*/ 	.word	0xffffffff


	//   ....[35]....
        /*0568*/ 	.word	0xffffffff


	//   ....[36]....
        /*056c*/ 	.word	0xffffffff


	//   ....[37]....
        /*0570*/ 	.word	0xffffffff


	//   ....[38]....
        /*0574*/ 	.word	0xffffffff


	//   ....[39]....
        /*0578*/ 	.word	0xffffffff


	//   ....[40]....
        /*057c*/ 	.word	0xffffffff


	//   ....[41]....
        /*0580*/ 	.word	0xffffffff


	//   ....[42]....
        /*0584*/ 	.word	0xffffffff


	//   ....[43]....
        /*0588*/ 	.word	0xffffffff


	//   ....[44]....
        /*058c*/ 	.word	0xffffffff


	//   ....[45]....
        /*0590*/ 	.word	0xffffffff


	//   ....[46]....
        /*0594*/ 	.word	0xffffffff


	//   ....[47]....
        /*0598*/ 	.word	0xffffffff


	//   ....[48]....
        /*059c*/ 	.word	0xffffffff


	//   ....[49]....
        /*05a0*/ 	.word	0xffffffff


	//   ....[50]....
        /*05a4*/ 	.word	0xffffffff


	//   ....[51]....
        /*05a8*/ 	.word	0x0500003f


	//   ....[52]....
        /*05ac*/ 	.word	0x0500003f


	//   ....[53]....
        /*05b0*/ 	.word	0x0500003f


	//   ....[54]....
        /*05b4*/ 	.word	0x0500003f


	//   ....[55]....
        /*05b8*/ 	.word	0x0500003f


	//----- nvinfo : EIATTR_COOP_GROUP_INSTR_OFFSETS
	.align		4
.L_97:
        /*05bc*/ 	.byte	0x04, 0x28
        /*05be*/ 	.short	(.L_99 - .L_98)


	//   ....[0]....
.L_98:
        /*05c0*/ 	.word	0x00001040


	//   ....[1]....
        /*05c4*/ 	.word	0x00001bc0


	//   ....[2]....
        /*05c8*/ 	.word	0x00003220


	//   ....[3]....
        /*05cc*/ 	.word	0x00003240


	//   ....[4]....
        /*05d0*/ 	.word	0x00003260


	//   ....[5]....
        /*05d4*/ 	.word	0x00003280


	//   ....[6]....
        /*05d8*/ 	.word	0x000032a0


	//   ....[7]....
        /*05dc*/ 	.word	0x00003750


	//   ....[8]....
        /*05e0*/ 	.word	0x00003760


	//   ....[9]....
        /*05e4*/ 	.word	0x00003780


	//   ....[10]....
        /*05e8*/ 	.word	0x000037a0


	//   ....[11]....
        /*05ec*/ 	.word	0x000037d0


	//   ....[12]....
        /*05f0*/ 	.word	0x00003830


	//   ....[13]....
        /*05f4*/ 	.word	0x00003870


	//   ....[14]....
        /*05f8*/ 	.word	0x00003890


	//   ....[15]....
        /*05fc*/ 	.word	0x000039a0


	//   ....[16]....
        /*0600*/ 	.word	0x000039b0


	//   ....[17]....
        /*0604*/ 	.word	0x000039d0


	//   ....[18]....
        /*0608*/ 	.word	0x00003a10


	//   ....[19]....
        /*060c*/ 	.word	0x00003a40


	//   ....[20]....
        /*0610*/ 	.word	0x00003a80


	//   ....[21]....
        /*0614*/ 	.word	0x00003aa0


	//   ....[22]....
        /*0618*/ 	.word	0x00003ac0


	//   ....[23]....
        /*061c*/ 	.word	0x00003b00


	//   ....[24]....
        /*0620*/ 	.word	0x00003bf0


	//   ....[25]....
        /*0624*/ 	.word	0x00003c50


	//   ....[26]....
        /*0628*/ 	.word	0x00003c60


	//   ....[27]....
        /*062c*/ 	.word	0x00003c80


	//   ....[28]....
        /*0630*/ 	.word	0x00003cc0


	//   ....[29]....
        /*0634*/ 	.word	0x00003cf0


	//   ....[30]....
        /*0638*/ 	.word	0x00003d30


	//   ....[31]....
        /*063c*/ 	.word	0x00003d50


	//   ....[32]....
        /*0640*/ 	.word	0x00003d70


	//   ....[33]....
        /*0644*/ 	.word	0x00003e60


	//   ....[34]....
        /*0648*/ 	.word	0x00003e90


	//   ....[35]....
        /*064c*/ 	.word	0x00003ea0


	//   ....[36]....
        /*0650*/ 	.word	0x00003ec0


	//   ....[37]....
        /*0654*/ 	.word	0x00003f00


	//   ....[38]....
        /*0658*/ 	.word	0x00003f30


	//   ....[39]....
        /*065c*/ 	.word	0x00003f70


	//   ....[40]....
        /*0660*/ 	.word	0x00003f90


	//   ....[41]....
        /*0664*/ 	.word	0x00003fb0


	//   ....[42]....
        /*0668*/ 	.word	0x00004100


	//   ....[43]....
        /*066c*/ 	.word	0x00004110


	//   ....[44]....
        /*0670*/ 	.word	0x00004130


	//   ....[45]....
        /*0674*/ 	.word	0x00004170


	//   ....[46]....
        /*0678*/ 	.word	0x000041a0


	//   ....[47]....
        /*067c*/ 	.word	0x000041e0


	//   ....[48]....
        /*0680*/ 	.word	0x00004200


	//   ....[49]....
        /*0684*/ 	.word	0x00004220


	//   ....[50]....
        /*0688*/ 	.word	0x00004270


	//   ....[51]....
        /*068c*/ 	.word	0x00004360


	//   ....[52]....
        /*0690*/ 	.word	0x00004370


	//   ....[53]....
        /*0694*/ 	.word	0x000043a0


	//   ....[54]....
        /*0698*/ 	.word	0x000043d0


	//   ....[55]....
        /*069c*/ 	.word	0x00004420


	//   ....[56]....
        /*06a0*/ 	.word	0x00004430


	//   ....[57]....
        /*06a4*/ 	.word	0x00004470


	//   ....[58]....
        /*06a8*/ 	.word	0x000044a0


	//   ....[59]....
        /*06ac*/ 	.word	0x000044d0


	//   ....[60]....
        /*06b0*/ 	.word	0x000045a0


	//   ....[61]....
        /*06b4*/ 	.word	0x000045b0


	//   ....[62]....
        /*06b8*/ 	.word	0x00004600


	//   ....[63]....
        /*06bc*/ 	.word	0x00004630


	//   ....[64]....
        /*06c0*/ 	.word	0x00004660


	//   ....[65]....
        /*06c4*/ 	.word	0x00004690


	//   ....[66]....
        /*06c8*/ 	.word	0x000046c0


	//   ....[67]....
        /*06cc*/ 	.word	0x000046f0


	//   ....[68]....
        /*06d0*/ 	.word	0x00004720


	//   ....[69]....
        /*06d4*/ 	.word	0x000047e0


	//   ....[70]....
        /*06d8*/ 	.word	0x000047f0


	//   ....[71]....
        /*06dc*/ 	.word	0x00004840


	//   ....[72]....
        /*06e0*/ 	.word	0x00004870


	//   ....[73]....
        /*06e4*/ 	.word	0x000048a0


	//   ....[74]....
        /*06e8*/ 	.word	0x000048d0


	//   ....[75]....
        /*06ec*/ 	.word	0x00004900


	//   ....[76]....
        /*06f0*/ 	.word	0x00004930


	//   ....[77]....
        /*06f4*/ 	.word	0x00004960


	//   ....[78]....
        /*06f8*/ 	.word	0x00004a20


	//   ....[79]....
        /*06fc*/ 	.word	0x00004a30


	//   ....[80]....
        /*0700*/ 	.word	0x00004a80


	//   ....[81]....
        /*0704*/ 	.word	0x00004ab0


	//   ....[82]....
        /*0708*/ 	.word	0x00004ae0


	//   ....[83]....
        /*070c*/ 	.word	0x00004b10


	//   ....[84]....
        /*0710*/ 	.word	0x00004b40


	//   ....[85]....
        /*0714*/ 	.word	0x00004b70


	//   ....[86]....
        /*0718*/ 	.word	0x00004ba0


	//   ....[87]....
        /*071c*/ 	.word	0x00004c40


	//   ....[88]....
        /*0720*/ 	.word	0x00004c70


	//   ....[89]....
        /*0724*/ 	.word	0x00004c80


	//   ....[90]....
        /*0728*/ 	.word	0x00004cd0


	//   ....[91]....
        /*072c*/ 	.word	0x00004d00


	//   ....[92]....
        /*0730*/ 	.word	0x00004d30


	//   ....[93]....
        /*0734*/ 	.word	0x00004d60


	//   ....[94]....
        /*0738*/ 	.word	0x00004d90


	//   ....[95]....
        /*073c*/ 	.word	0x00004dc0


	//   ....[96]....
        /*0740*/ 	.word	0x00004e80


	//   ....[97]....
        /*0744*/ 	.word	0x00004eb0


	//   ....[98]....
        /*0748*/ 	.word	0x00004ec0


	//   ....[99]....
        /*074c*/ 	.word	0x00004f10


	//   ....[100]....
        /*0750*/ 	.word	0x00004f40


	//   ....[101]....
        /*0754*/ 	.word	0x00004f70


	//   ....[102]....
        /*0758*/ 	.word	0x00004fa0


	//   ....[103]....
        /*075c*/ 	.word	0x00004fd0


	//   ....[104]....
        /*0760*/ 	.word	0x00005000


	//   ....[105]....
        /*0764*/ 	.word	0x000050e0


	//   ....[106]....
        /*0768*/ 	.word	0x000050f0


	//   ....[107]....
        /*076c*/ 	.word	0x00005110


	//   ....[108]....
        /*0770*/ 	.word	0x00005160


	//   ....[109]....
        /*0774*/ 	.word	0x00005190


	//   ....[110]....
        /*0778*/ 	.word	0x000051c0


	//   ....[111]....
        /*077c*/ 	.word	0x000051f0


	//   ....[112]....
        /*0780*/ 	.word	0x00005220


	//   ....[113]....
        /*0784*/ 	.word	0x00005250


	//   ....[114]....
        /*0788*/ 	.word	0x00005330


	//   ....[115]....
        /*078c*/ 	.word	0x00005350


	//   ....[116]....
        /*0790*/ 	.word	0x00005360


	//   ....[117]....
        /*0794*/ 	.word	0x000053b0


	//   ....[118]....
        /*0798*/ 	.word	0x000053e0


	//   ....[119]....
        /*079c*/ 	.word	0x00005410


	//   ....[120]....
        /*07a0*/ 	.word	0x00005440


	//   ....[121]....
        /*07a4*/ 	.word	0x00005470


	//   ....[122]....
        /*07a8*/ 	.word	0x000054a0


	//   ....[123]....
        /*07ac*/ 	.word	0x00005570


	//   ....[124]....
        /*07b0*/ 	.word	0x000055a0


	//   ....[125]....
        /*07b4*/ 	.word	0x000055b0


	//   ....[126]....
        /*07b8*/ 	.word	0x00005600


	//   ....[127]....
        /*07bc*/ 	.word	0x00005630


	//   ....[128]....
        /*07c0*/ 	.word	0x00005660


	//   ....[129]....
        /*07c4*/ 	.word	0x00005690


	//   ....[130]....
        /*07c8*/ 	.word	0x000056c0


	//   ....[131]....
        /*07cc*/ 	.word	0x000056f0


	//   ....[132]....
        /*07d0*/ 	.word	0x000057d0


	//   ....[133]....
        /*07d4*/ 	.word	0x000057e0


	//   ....[134]....
        /*07d8*/ 	.word	0x000057f0


	//   ....[135]....
        /*07dc*/ 	.word	0x00005840


	//   ....[136]....
        /*07e0*/ 	.word	0x00005870


	//   ....[137]....
        /*07e4*/ 	.word	0x000058a0


	//   ....[138]....
        /*07e8*/ 	.word	0x000058d0


	//   ....[139]....
        /*07ec*/ 	.word	0x00005900


	//   ....[140]....
        /*07f0*/ 	.word	0x00005930


	//   ....[141]....
        /*07f4*/ 	.word	0x00005a30


	//   ....[142]....
        /*07f8*/ 	.word	0x00005a40


	//   ....[143]....
        /*07fc*/ 	.word	0x00005a90


	//   ....[144]....
        /*0800*/ 	.word	0x00005ac0


	//   ....[145]....
        /*0804*/ 	.word	0x00005af0


	//   ....[146]....
        /*0808*/ 	.word	0x00005b20


	//   ....[147]....
        /*080c*/ 	.word	0x00005b50


	//   ....[148]....
        /*0810*/ 	.word	0x00005b80


	//   ....[149]....
        /*0814*/ 	.word	0x00005bb0


	//   ....[150]....
        /*0818*/ 	.word	0x00005c70


	//   ....[151]....
        /*081c*/ 	.word	0x00005c80


	//   ....[152]....
        /*0820*/ 	.word	0x00005cd0


	//   ....[153]....
        /*0824*/ 	.word	0x00005d00


	//   ....[154]....
        /*0828*/ 	.word	0x00005d30


	//   ....[155]....
        /*082c*/ 	.word	0x00005d60


	//   ....[156]....
        /*0830*/ 	.word	0x00005d90


	//   ....[157]....
        /*0834*/ 	.word	0x00005dc0


	//   ....[158]....
        /*0838*/ 	.word	0x00005e00


	//   ....[159]....
        /*083c*/ 	.word	0x00005eb0


	//   ....[160]....
        /*0840*/ 	.word	0x00005f00


	//   ....[161]....
        /*0844*/ 	.word	0x00005f10


	//   ....[162]....
        /*0848*/ 	.word	0x00005f60


	//   ....[163]....
        /*084c*/ 	.word	0x00005f90


	//   ....[164]....
        /*0850*/ 	.word	0x00005fc0


	//   ....[165]....
        /*0854*/ 	.word	0x00005ff0


	//   ....[166]....
        /*0858*/ 	.word	0x00006020


	//   ....[167]....
        /*085c*/ 	.word	0x00006050


	//   ....[168]....
        /*0860*/ 	.word	0x00006130


	//   ....[169]....
        /*0864*/ 	.word	0x00006180


	//   ....[170]....
        /*0868*/ 	.word	0x00006190


	//   ....[171]....
        /*086c*/ 	.word	0x000061e0


	//   ....[172]....
        /*0870*/ 	.word	0x00006210


	//   ....[173]....
        /*0874*/ 	.word	0x00006240


	//   ....[174]....
        /*0878*/ 	.word	0x00006270


	//   ....[175]....
        /*087c*/ 	.word	0x000062a0


	//   ....[176]....
        /*0880*/ 	.word	0x000062d0


	//   ....[177]....
        /*0884*/ 	.word	0x000063c0


	//   ....[178]....
        /*0888*/ 	.word	0x00006410


	//   ....[179]....
        /*088c*/ 	.word	0x00006420


	//   ....[180]....
        /*0890*/ 	.word	0x00006470


	//   ....[181]....
        /*0894*/ 	.word	0x000064a0


	//   ....[182]....
        /*0898*/ 	.word	0x000064d0


	//   ....[183]....
        /*089c*/ 	.word	0x00006500


	//   ....[184]....
        /*08a0*/ 	.word	0x00006530


	//   ....[185]....
        /*08a4*/ 	.word	0x00006560


	//   ....[186]....
        /*08a8*/ 	.word	0x00006630


	//   ....[187]....
        /*08ac*/ 	.word	0x00006670


	//   ....[188]....
        /*08b0*/ 	.word	0x00006680


	//   ....[189]....
        /*08b4*/ 	.word	0x000066d0


	//   ....[190]....
        /*08b8*/ 	.word	0x00006700


	//   ....[191]....
        /*08bc*/ 	.word	0x00006730


	//   ....[192]....
        /*08c0*/ 	.word	0x00006760


	//   ....[193]....
        /*08c4*/ 	.word	0x00006790


	//   ....[194]....
        /*08c8*/ 	.word	0x000067c0


	//   ....[195]....
        /*08cc*/ 	.word	0x000068b0


	//   ....[196]....
        /*08d0*/ 	.word	0x000068e0


	//   ....[197]....
        /*08d4*/ 	.word	0x000068f0


	//   ....[198]....
        /*08d8*/ 	.word	0x00006940


	//   ....[199]....
        /*08dc*/ 	.word	0x00006970


	//   ....[200]....
        /*08e0*/ 	.word	0x000069a0


	//   ....[201]....
        /*08e4*/ 	.word	0x000069d0


	//   ....[202]....
        /*08e8*/ 	.word	0x00006a00


	//   ....[203]....
        /*08ec*/ 	.word	0x00006a30


	//   ....[204]....
        /*08f0*/ 	.word	0x00006af0


	//   ....[205]....
        /*08f4*/ 	.word	0x00006b20


	//   ....[206]....
        /*08f8*/ 	.word	0x00006b30


	//   ....[207]....
        /*08fc*/ 	.word	0x00006b80


	//   ....[208]....
        /*0900*/ 	.word	0x00006bb0


	//   ....[209]....
        /*0904*/ 	.word	0x00006be0


	//   ....[210]....
        /*0908*/ 	.word	0x00006c10


	//   ....[211]....
        /*090c*/ 	.word	0x00006c40


	//   ....[212]....
        /*0910*/ 	.word	0x00006c70


	//   ....[213]....
        /*0914*/ 	.word	0x00006d20


	//   ....[214]....
        /*0918*/ 	.word	0x00007270


	//   ....[215]....
        /*091c*/ 	.word	0x000074f0


	//   ....[216]....
        /*0920*/ 	.word	0x00007590


	//   ....[217]....
        /*0924*/ 	.word	0x00007630


	//   ....[218]....
        /*0928*/ 	.word	0x000076d0


	//   ....[219]....
        /*092c*/ 	.word	0x00007770


	//   ....[220]....
        /*0930*/ 	.word	0x00007810


	//   ....[221]....
        /*0934*/ 	.word	0x000078b0


	//   ....[222]....
        /*0938*/ 	.word	0x00007950


	//   ....[223]....
        /*093c*/ 	.word	0x000079f0


	//   ....[224]....
        /*0940*/ 	.word	0x00007a90


	//   ....[225]....
        /*0944*/ 	.word	0x00007b30


	//   ....[226]....
        /*0948*/ 	.word	0x00007bd0


	//   ....[227]....
        /*094c*/ 	.word	0x00007c70


	//   ....[228]....
        /*0950*/ 	.word	0x00007d10


	//   ....[229]....
        /*0954*/ 	.word	0x00007db0


	//   ....[230]....
        /*0958*/ 	.word	0x00007e50


	//   ....[231]....
        /*095c*/ 	.word	0x00007ef0


	//   ....[232]....
        /*0960*/ 	.word	0x00007f90


	//   ....[233]....
        /*0964*/ 	.word	0x00008030


	//   ....[234]....
        /*0968*/ 	.word	0x000080d0


	//   ....[235]....
        /*096c*/ 	.word	0x00008170


	//   ....[236]....
        /*0970*/ 	.word	0x00008210


	//   ....[237]....
        /*0974*/ 	.word	0x000082b0


	//   ....[238]....
        /*0978*/ 	.word	0x00008410


	//   ....[239]....
        /*097c*/ 	.word	0x00008540


	//   ....[240]....
        /*0980*/ 	.word	0x000086b0


	//   ....[241]....
        /*0984*/ 	.word	0x000087a0


	//   ....[242]....
        /*0988*/ 	.word	0x00008890


	//   ....[243]....
        /*098c*/ 	.word	0x00008980


	//   ....[244]....
        /*0990*/ 	.word	0x00008a70


	//   ....[245]....
        /*0994*/ 	.word	0x00008b70


	//   ....[246]....
        /*0998*/ 	.word	0x00008c90


	//   ....[247]....
        /*099c*/ 	.word	0x00008e20


	//   ....[248]....
        /*09a0*/ 	.word	0x00008f10


	//   ....[249]....
        /*09a4*/ 	.word	0x00009000


	//   ....[250]....
        /*09a8*/ 	.word	0x000090f0


	//   ....[251]....
        /*09ac*/ 	.word	0x000091e0


	//   ....[252]....
        /*09b0*/ 	.word	0x000092e0


	//   ....[253]....
        /*09b4*/ 	.word	0x00009400


	//   ....[254]....
        /*09b8*/ 	.word	0x00009590


	//   ....[255]....
        /*09bc*/ 	.word	0x00009680


	//   ....[0]....
        /*09c0*/ 	.word	0x00009770


	//   ....[1]....
        /*09c4*/ 	.word	0x00009860


	//   ....[2]....
        /*09c8*/ 	.word	0x00009950


	//   ....[3]....
        /*09cc*/ 	.word	0x00009a40


	//   ....[4]....
        /*09d0*/ 	.word	0x00009b30


	//   ....[5]....
        /*09d4*/ 	.word	0x0000aa40


	//   ....[6]....
        /*09d8*/ 	.word	0x0000aaa0


	//   ....[7]....
        /*09dc*/ 	.word	0x0000ab00


	//   ....[8]....
        /*09e0*/ 	.word	0x0000ab60


	//   ....[9]....
        /*09e4*/ 	.word	0x0000abd0


	//   ....[10]....
        /*09e8*/ 	.word	0x0000ac40


	//   ....[11]....
        /*09ec*/ 	.word	0x0000acb0


	//   ....[12]....
        /*09f0*/ 	.word	0x0000ad10


	//   ....[13]....
        /*09f4*/ 	.word	0x0000ad90


	//   ....[14]....
        /*09f8*/ 	.word	0x0000adf0


	//   ....[15]....
        /*09fc*/ 	.word	0x0000ae60


	//   ....[16]....
        /*0a00*/ 	.word	0x0000aed0


	//   ....[17]....
        /*0a04*/ 	.word	0x0000af40


	//   ....[18]....
        /*0a08*/ 	.word	0x0000afa0


	//   ....[19]....
        /*0a0c*/ 	.word	0x0000b000


	//   ....[20]....
        /*0a10*/ 	.word	0x0000b060


	//   ....[21]....
        /*0a14*/ 	.word	0x0000b0d0


	//   ....[22]....
        /*0a18*/ 	.word	0x0000b130


	//   ....[23]....
        /*0a1c*/ 	.word	0x0000b190


	//   ....[24]....
        /*0a20*/ 	.word	0x0000b1f0


	//   ....[25]....
        /*0a24*/ 	.word	0x0000b250


	//   ....[26]....
        /*0a28*/ 	.word	0x0000b2c0


	//   ....[27]....
        /*0a2c*/ 	.word	0x0000b320


	//   ....[28]....
        /*0a30*/ 	.word	0x0000b4f0


	//   ....[29]....
        /*0a34*/ 	.word	0x0000b580


	//   ....[30]....
        /*0a38*/ 	.word	0x0000b600


	//   ....[31]....
        /*0a3c*/ 	.word	0x0000b680


	//   ....[32]....
        /*0a40*/ 	.word	0x0000b700


	//   ....[33]....
        /*0a44*/ 	.word	0x0000b790


	//   ....[34]....
        /*0a48*/ 	.word	0x0000b820


	//   ....[35]....
        /*0a4c*/ 	.word	0x0000b8a0


	//   ....[36]....
        /*0a50*/ 	.word	0x0000b930


	//   ....[37]....
        /*0a54*/ 	.word	0x0000b9b0


	//   ....[38]....
        /*0a58*/ 	.word	0x0000ba40


	//   ....[39]....
        /*0a5c*/ 	.word	0x0000bac0


	//   ....[40]....
        /*0a60*/ 	.word	0x0000bb50


	//   ....[41]....
        /*0a64*/ 	.word	0x0000bbd0


	//   ....[42]....
        /*0a68*/ 	.word	0x0000bc50


	//   ....[43]....
        /*0a6c*/ 	.word	0x0000bcd0


	//   ....[44]....
        /*0a70*/ 	.word	0x0000bd70


	//   ....[45]....
        /*0a74*/ 	.word	0x0000bdf0


	//   ....[46]....
        /*0a78*/ 	.word	0x0000be70


	//   ....[47]....
        /*0a7c*/ 	.word	0x0000bef0


	//   ....[48]....
        /*0a80*/ 	.word	0x0000bf70


	//   ....[49]....
        /*0a84*/ 	.word	0x0000c000


	//   ....[50]....
        /*0a88*/ 	.word	0x0000c060


	//   ....[51]....
        /*0a8c*/ 	.word	0x0000c0d0


	//   ....[52]....
        /*0a90*/ 	.word	0x0000c150


	//   ....[53]....
        /*0a94*/ 	.word	0x0000c1d0


	//   ....[54]....
        /*0a98*/ 	.word	0x0000c250


	//   ....[55]....
        /*0a9c*/ 	.word	0x0000c2d0


	//----- nvinfo : EIATTR_VRC_CTA_INIT_COUNT
	.align		4
.L_99:
        /*0aa0*/ 	.byte	0x02, 0x4a
	.zero		1
	.zero		1


	//----- nvinfo : EIATTR_EXIT_INSTR_OFFSETS
	.align		4
        /*0aa4*/ 	.byte	0x04, 0x1c
        /*0aa6*/ 	.short	(.L_101 - .L_100)


	//   ....[0]....
.L_100:
        /*0aa8*/ 	.word	0x00002ba0


	//   ....[1]....
        /*0aac*/ 	.word	0x00003020


	//   ....[2]....
        /*0ab0*/ 	.word	0x00003040


	//   ....[3]....
        /*0ab4*/ 	.word	0x0000b330


	//   ....[4]....
        /*0ab8*/ 	.word	0x0000c070


	//----- nvinfo : EIATTR_MAX_THREADS
	.align		4
.L_101:
        /*0abc*/ 	.byte	0x04, 0x05
        /*0abe*/ 	.short	(.L_103 - .L_102)
.L_102:
        /*0ac0*/ 	.word	0x00000180
        /*0ac4*/ 	.word	0x00000001
        /*0ac8*/ 	.word	0x00000001


	//----- nvinfo : EIATTR_CRS_STACK_SIZE
	.align		4
.L_103:
        /*0acc*/ 	.byte	0x04, 0x1e
        /*0ace*/ 	.short	(.L_105 - .L_104)
.L_104:
        /*0ad0*/ 	.word	0x00000000


	//----- nvinfo : EIATTR_CBANK_PARAM_SIZE
	.align		4
.L_105:
        /*0ad4*/ 	.byte	0x03, 0x19
        /*0ad6*/ 	.short	0x004d


	//----- nvinfo : EIATTR_PARAM_CBANK
	.align		4
        /*0ad8*/ 	.byte	0x04, 0x0a
        /*0ada*/ 	.short	(.L_107 - .L_106)
	.align		4
.L_106:
        /*0adc*/ 	.word	index@(.nv.constant0._ZN3cub18CUB_300001_SM_10006detail10radix_sort29DeviceRadixSortOnesweepKernelINS1_5radix10policy_hubIiijE10Policy1000ELNS0_9SortOrderE0EiijiiNS1_21identity_decomposer_tEEEvPT5_SB_PT3_PKSC_PT1_PKSG_PT2_PKSK_T4_iiT6_)
        /*0ae0*/ 	.short	0x0380
        /*0ae2*/ 	.short	0x004d


	//----- nvinfo : EIATTR_SW_WAR
	.align		4
.L_107:
        /*0ae4*/ 	.byte	0x04, 0x36
        /*0ae6*/ 	.short	(.L_109 - .L_108)
.L_108:
        /*0ae8*/ 	.word	0x00000008
.L_109:


//--------------------- .nv.info._ZN3cub18CUB_300001_SM_10006detail10radix_sort33DeviceRadixSortExclusiveSumKernelINS1_5radix10policy_hubIiijE10Policy1000EjEEvPT0_ --------------------------
	.section	.nv.info._ZN3cub18CUB_300001_SM_10006detail10radix_sort33DeviceRadixSortExclusiveSumKernelINS1_5radix10policy_hubIiijE10Policy1000EjEEvPT0_,"",@"SHT_CUDA_INFO"
	.sectionflags	@""
	.align	4


	//----- nvinfo : EIATTR_CUDA_API_VERSION
	.align		4
        /*0000*/ 	.byte	0x04, 0x37
        /*0002*/ 	.short	(.L_111 - .L_110)
.L_110:
        /*0004*/ 	.word	0x00000082


	//----- nvinfo : EIATTR_KPARAM_INFO
	.align		4
.L_111:
        /*0008*/ 	.byte	0x04, 0x17
        /*000a*/ 	.short	(.L_113 - .L_112)
.L_112:
        /*000c*/ 	.word	0x00000000
        /*0010*/ 	.short	0x0000
        /*0012*/ 	.short	0x0000
        /*0014*/ 	.byte	0x00, 0xf5, 0x21, 0x00


	//----- nvinfo : EIATTR_SPARSE_MMA_MASK
	.align		4
.L_113:
        /*0018*/ 	.byte	0x03, 0x50
        /*001a*/ 	.short	0x0000


	//----- nvinfo : EIATTR_MAXREG_COUNT
	.align		4
        /*001c*/ 	.byte	0x03, 0x1b
        /*001e*/ 	.short	0x00ff


	//----- nvinfo : EIATTR_NUM_BARRIERS
	.align		4
        /*0020*/ 	.byte	0x02, 0x4c
        /*0022*/ 	.byte	0x01
	.zero		1


	//----- nvinfo : EIATTR_MERCURY_ISA_VERSION
	.align		4
        /*0024*/ 	.byte	0x03, 0x5f
        /*0026*/ 	.short	0x0101


	//----- nvinfo : EIATTR_COOP_GROUP_MASK_REGIDS
	.align		4
        /*0028*/ 	.byte	0x04, 0x29
        /*002a*/ 	.short	(.L_115 - .L_114)


	//   ....[0]....
.L_114:
        /*002c*/ 	.word	0xffffffff


	//   ....[1]....
        /*0030*/ 	.word	0xffffffff


	//   ....[2]....
        /*0034*/ 	.word	0xffffffff


	//   ....[3]....
        /*0038*/ 	.word	0xffffffff


	//   ....[4]....
        /*003c*/ 	.word	0xffffffff


	//   ....[5]....
        /*0040*/ 	.word	0x05000012


	//   ....[6]....
        /*0044*/ 	.word	0x05000012


	//   ....[7]....
        /*0048*/ 	.word	0x05000012


	//   ....[8]....
        /*004c*/ 	.word	0x05000012


	//   ....[9]....
        /*0050*/ 	.word	0x05000012


	//----- nvinfo : EIATTR_COOP_GROUP_INSTR_OFFSETS
	.align		4
.L_115:
        /*0054*/ 	.byte	0x04, 0x28
        /*0056*/ 	.short	(.L_117 - .L_116)


	//   ....[0]....
.L_116:
        /*0058*/ 	.word	0x00000210


	//   ....[1]....
        /*005c*/ 	.word	0x00000230


	//   ....[2]....
        /*0060*/ 	.word	0x00000250


	//   ....[3]....
        /*0064*/ 	.word	0x00000270


	//   ....[4]....
        /*0068*/ 	.word	0x00000290


	//   ....[5]....
        /*006c*/ 	.word	0x00000460


	//   ....[6]....
        /*0070*/ 	.word	0x000004d0


	//   ....[7]....
        /*0074*/ 	.word	0x00000540


	//   ....[8]....
        /*0078*/ 	.word	0x000005b0


	//   ....[9]....
        /*007c*/ 	.word	0x00000620


	//----- nvinfo : EIATTR_VRC_CTA_INIT_COUNT
	.align		4
.L_117:
        /*0080*/ 	.byte	0x02, 0x4a
	.zero		1
	.zero		1


	//----- nvinfo : EIATTR_EXIT_INSTR_OFFSETS
	.align		4
        /*0084*/ 	.byte	0x04, 0x1c
        /*0086*/ 	.short	(.L_119 - .L_118)


	//   ....[0]....
.L_118:
        /*0088*/ 	.word	0x000003d0


	//   ....[1]....
        /*008c*/ 	.word	0x00000400


	//----- nvinfo : EIATTR_CRS_STACK_SIZE
	.align		4
.L_119:
        /*0090*/ 	.byte	0x04, 0x1e
        /*0092*/ 	.short	(.L_121 - .L_120)
.L_120:
        /*0094*/ 	.word	0x00000000


	//----- nvinfo : EIATTR_CBANK_PARAM_SIZE
	.align		4
.L_121:
        /*0098*/ 	.byte	0x03, 0x19
        /*009a*/ 	.short	0x0008


	//----- nvinfo : EIATTR_PARAM_CBANK
	.align		4
        /*009c*/ 	.byte	0x04, 0x0a
        /*009e*/ 	.short	(.L_123 - .L_122)
	.align		4
.L_122:
        /*00a0*/ 	.word	index@(.nv.constant0._ZN3cub18CUB_300001_SM_10006detail10radix_sort33DeviceRadixSortExclusiveSumKernelINS1_5radix10policy_hubIiijE10Policy1000EjEEvPT0_)
        /*00a4*/ 	.short	0x0380
        /*00a6*/ 	.short	0x0008


	//----- nvinfo : EIATTR_SW_WAR
	.align		4
.L_123:
        /*00a8*/ 	.byte	0x04, 0x36
        /*00aa*/ 	.short	(.L_125 - .L_124)
.L_124:
        /*00ac*/ 	.word	0x00000008
.L_125:


//--------------------- .nv.info._ZN3cub18CUB_300001_SM_10006detail10radix_sort30DeviceRadixSortHistogramKernelINS1_5radix10policy_hubIiijE10Policy1000ELNS0_9SortOrderE0EijNS1_21identity_decomposer_tEEEvPT2_PKT1_SA_iiT3_ --------------------------
	.section	.nv.info._ZN3cub18CUB_300001_SM_10006detail10radix_sort30DeviceRadixSortHistogramKernelINS1_5radix10policy_hubIiijE10Policy1000ELNS0_9SortOrderE0EijNS1_21identity_decomposer_tEEEvPT2_PKT1_SA_iiT3_,"",@"SHT_CUDA_INFO"
	.sectionflags	@""
	.align	4


	//----- nvinfo : EIATTR_CUDA_API_VERSION
	.align		4
        /*0000*/ 	.byte	0x04, 0x37
        /*0002*/ 	.short	(.L_127 - .L_126)
.L_126:
        /*0004*/ 	.word	0x00000082


	//----- nvinfo : EIATTR_KPARAM_INFO
	.align		4
.L_127:
        /*0008*/ 	.byte	0x04, 0x17
        /*000a*/ 	.short	(.L_129 - .L_128)
.L_128:
        /*000c*/ 	.word	0x00000000
        /*0010*/ 	.short	0x0005
        /*0012*/ 	.short	0x001c
        /*0014*/ 	.byte	0x00, 0xf0, 0x05, 0x00


	//----- nvinfo : EIATTR_KPARAM_INFO
	.align		4
.L_129:
        /*0018*/ 	.byte	0x04, 0x17
        /*001a*/ 	.short	(.L_131 - .L_130)
.L_130:
        /*001c*/ 	.word	0x00000000
        /*0020*/ 	.short	0x0004
        /*0022*/ 	.short	0x0018
        /*0024*/ 	.byte	0x00, 0xf0, 0x11, 0x00


	//----- nvinfo : EIATTR_KPARAM_INFO
	.align		4
.L_131:
        /*0028*/ 	.byte	0x04, 0x17
        /*002a*/ 	.short	(.L_133 - .L_132)
.L_132:
        /*002c*/ 	.word	0x00000000
        /*0030*/ 	.short	0x0003
        /*0032*/ 	.short	0x0014
        /*0034*/ 	.byte	0x00, 0xf0, 0x11, 0x00


	//----- nvinfo : EIATTR_KPARAM_INFO
	.align		4
.L_133:
        /*0038*/ 	.byte	0x04, 0x17
        /*003a*/ 	.short	(.L_135 - .L_134)
.L_134:
        /*003c*/ 	.word	0x00000000
        /*0040*/ 	.short	0x0002
        /*0042*/ 	.short	0x0010
        /*0044*/ 	.byte	0x00, 0xf0, 0x11, 0x00


	//----- nvinfo : EIATTR_KPARAM_INFO
	.align		4
.L_135:
        /*0048*/ 	.byte	0x04, 0x17
        /*004a*/ 	.short	(.L_137 - .L_136)
.L_136:
        /*004c*/ 	.word	0x00000000
        /*0050*/ 	.short	0x0001
        /*0052*/ 	.short	0x0008
        /*0054*/ 	.byte	0x00, 0xf5, 0x21, 0x00


	//----- nvinfo : EIATTR_KPARAM_INFO
	.align		4
.L_137:
        /*0058*/ 	.byte	0x04, 0x17
        /*005a*/ 	.short	(.L_139 - .L_138)
.L_138:
        /*005c*/ 	.word	0x00000000
        /*0060*/ 	.short	0x0000
        /*0062*/ 	.short	0x0000
        /*0064*/ 	.byte	0x00, 0xf5, 0x21, 0x00


	//----- nvinfo : EIATTR_SPARSE_MMA_MASK
	.align		4
.L_139:
        /*0068*/ 	.byte	0x03, 0x50
        /*006a*/ 	.short	0x0000


	//----- nvinfo : EIATTR_MAXREG_COUNT
	.align		4
        /*006c*/ 	.byte	0x03, 0x1b
        /*006e*/ 	.short	0x00ff


	//----- nvinfo : EIATTR_NUM_BARRIERS
	.align		4
        /*0070*/ 	.byte	0x02, 0x4c
        /*0072*/ 	.byte	0x01
	.zero		1


	//----- nvinfo : EIATTR_MERCURY_ISA_VERSION
	.align		4
        /*0074*/ 	.byte	0x03, 0x5f
        /*0076*/ 	.short	0x0101


	//----- nvinfo : EIATTR_VRC_CTA_INIT_COUNT
	.align		4
        /*0078*/ 	.byte	0x02, 0x4a
	.zero		1
	.zero		1


	//----- nvinfo : EIATTR_EXIT_INSTR_OFFSETS
	.align		4
        /*007c*/ 	.byte	0x04, 0x1c
        /*007e*/ 	.short	(.L_141 - .L_140)


	//   ....[0]....
.L_140:
        /*0080*/ 	.word	0x00000030


	//   ....[1]....
        /*0084*/ 	.word	0x00002b10


	//----- nvinfo : EIATTR_MAX_THREADS
	.align		4
.L_141:
        /*0088*/ 	.byte	0x04, 0x05
        /*008a*/ 	.short	(.L_143 - .L_142)
.L_142:
        /*008c*/ 	.word	0x00000080
        /*0090*/ 	.word	0x00000001
        /*0094*/ 	.word	0x00000001


	//----- nvinfo : EIATTR_CRS_STACK_SIZE
	.align		4
.L_143:
        /*0098*/ 	.byte	0x04, 0x1e
        /*009a*/ 	.short	(.L_145 - .L_144)
.L_144:
        /*009c*/ 	.word	0x00000000


	//----- nvinfo : EIATTR_CBANK_PARAM_SIZE
	.align		4
.L_145:
        /*00a0*/ 	.byte	0x03, 0x19
        /*00a2*/ 	.short	0x001d


	//----- nvinfo : EIATTR_PARAM_CBANK
	.align		4
        /*00a4*/ 	.byte	0x04, 0x0a
        /*00a6*/ 	.short	(.L_147 - .L_146)
	.align		4
.L_146:
        /*00a8*/ 	.word	index@(.nv.constant0._ZN3cub18CUB_300001_SM_10006detail10radix_sort30DeviceRadixSortHistogramKernelINS1_5radix10policy_hubIiijE10Policy1000ELNS0_9SortOrderE0EijNS1_21identity_decomposer_tEEEvPT2_PKT1_SA_iiT3_)
        /*00ac*/ 	.short	0x0380
        /*00ae*/ 	.short	0x001d


	//----- nvinfo : EIATTR_SW_WAR
	.align		4
.L_147:
        /*00b0*/ 	.byte	0x04, 0x36
        /*00b2*/ 	.short	(.L_149 - .L_148)
.L_148:
        /*00b4*/ 	.word	0x00000008
.L_149:


//--------------------- .nv.info._ZN3cub18CUB_300001_SM_10006detail10radix_sort31DeviceRadixSortSingleTileKernelINS1_5radix10policy_hubIiijE10Policy1000ELNS0_9SortOrderE0EiijNS1_21identity_decomposer_tEEEvPKT1_PSA_PKT2_PSE_T3_iiT4_ --------------------------
	.section	.nv.info._ZN3cub18CUB_300001_SM_10006detail10radix_sort31DeviceRadixSortSingleTileKernelINS1_5radix10policy_hubIiijE10Policy1000ELNS0_9SortOrderE0EiijNS1_21identity_decomposer_tEEEvPKT1_PSA_PKT2_PSE_T3_iiT4_,"",@"SHT_CUDA_INFO"
	.sectionflags	@""
	.align	4


	//----- nvinfo : EIATTR_CUDA_API_VERSION
	.align		4
        /*0000*/ 	.byte	0x04, 0x37
        /*0002*/ 	.short	(.L_151 - .L_150)
.L_150:
        /*0004*/ 	.word	0x00000082


	//----- nvinfo : EIATTR_KPARAM_INFO
	.align		4
.L_151:
        /*0008*/ 	.byte	0x04, 0x17
        /*000a*/ 	.short	(.L_153 - .L_152)
.L_152:
        /*000c*/ 	.word	0x00000000
        /*0010*/ 	.short	0x0007
        /*0012*/ 	.short	0x002c
        /*0014*/ 	.byte	0x00, 0xf0, 0x05, 0x00


	//----- nvinfo : EIATTR_KPARAM_INFO
	.align		4
.L_153:
        /*0018*/ 	.byte	0x04, 0x17
        /*001a*/ 	.short	(.L_155 - .L_154)
.L_154:
        /*001c*/ 	.word	0x00000000
        /*0020*/ 	.short	0x0006
        /*0022*/ 	.short	0x0028
        /*0024*/ 	.byte	0x00, 0xf0, 0x11, 0x00


	//----- nvinfo : EIATTR_KPARAM_INFO
	.align		4
.L_155:
        /*0028*/ 	.byte	0x04, 0x17
        /*002a*/ 	.short	(.L_157 - .L_156)
.L_156:
        /*002c*/ 	.word	0x00000000
        /*0030*/ 	.short	0x0005
        /*0032*/ 	.short	0x0024
        /*0034*/ 	.byte	0x00, 0xf0, 0x11, 0x00


	//----- nvinfo : EIATTR_KPARAM_INFO
	.align		4
.L_157:
        /*0038*/ 	.byte	0x04, 0x17
        /*003a*/ 	.short	(.L_159 - .L_158)
.L_158:
        /*003c*/ 	.word	0x00000000
        /*0040*/ 	.short	0x0004
        /*0042*/ 	.short	0x0020
        /*0044*/ 	.byte	0x00, 0xf0, 0x11, 0x00


	//----- nvinfo : EIATTR_KPARAM_INFO
	.align		4
.L_159:
        /*0048*/ 	.byte	0x04, 0x17
        /*004a*/ 	.short	(.L_161 - .L_160)
.L_160:
        /*004c*/ 	.word	0x00000000
        /*0050*/ 	.short	0x0003
        /*0052*/ 	.short	0x0018
        /*0054*/ 	.byte	0x00, 0xf5, 0x21, 0x00


	//----- nvinfo : EIATTR_KPARAM_INFO
	.align		4
.L_161:
        /*0058*/ 	.byte	0x04, 0x17
        /*005a*/ 	.short	(.L_163 - .L_162)
.L_162:
        /*005c*/ 	.word	0x00000000
        /*0060*/ 	.short	0x0002
        /*0062*/ 	.short	0x0010
        /*0064*/ 	.byte	0x00, 0xf5, 0x21, 0x00


	//----- nvinfo : EIATTR_KPARAM_INFO
	.align		4
.L_163:
        /*0068*/ 	.byte	0x04, 0x17
        /*006a*/ 	.short	(.L_165 - .L_164)
.L_164:
        /*006c*/ 	.word	0x00000000
        /*0070*/ 	.short	0x0001
        /*0072*/ 	.short	0x0008
        /*0074*/ 	.byte	0x00, 0xf5, 0x21, 0x00


	//----- nvinfo : EIATTR_KPARAM_INFO
	.align		4
.L_165:
        /*0078*/ 	.byte	0x04, 0x17
        /*007a*/ 	.short	(.L_167 - .L_166)
.L_166:
        /*007c*/ 	.word	0x00000000
        /*0080*/ 	.short	0x0000
        /*0082*/ 	.short	0x0000
        /*0084*/ 	.byte	0x00, 0xf5, 0x21, 0x00


	//----- nvinfo : EIATTR_SPARSE_MMA_MASK
	.align		4
.L_167:
        /*0088*/ 	.byte	0x03, 0x50
        /*008a*/ 	.short	0x0000


	//----- nvinfo : EIATTR_MAXREG_COUNT
	.align		4
        /*008c*/ 	.byte	0x03, 0x1b
        /*008e*/ 	.short	0x00ff


	//----- nvinfo : EIATTR_NUM_BARRIERS
	.align		4
        /*0090*/ 	.byte	0x02, 0x4c
        /*0092*/ 	.byte	0x01
	.zero		1


	//----- nvinfo : EIATTR_MERCURY_ISA_VERSION
	.align		4
        /*0094*/ 	.byte	0x03, 0x5f
        /*0096*/ 	.short	0x0101


	//----- nvinfo : EIATTR_COOP_GROUP_MASK_REGIDS
	.align		4
        /*0098*/ 	.byte	0x04, 0x29
        /*009a*/ 	.short	(.L_169 - .L_168)


	//   ....[0]....
.L_168:
        /*009c*/ 	.word	0xffffffff


	//   ....[1]....
        /*00a0*/ 	.word	0xffffffff


	//   ....[2]....
        /*00a4*/ 	.word	0xffffffff


	//   ....[3]....
        /*00a8*/ 	.word	0xffffffff


	//   ....[4]....
        /*00ac*/ 	.word	0xffffffff


	//----- nvinfo : EIATTR_COOP_GROUP_INSTR_OFFSETS
	.align		4
.L_169:
        /*00b0*/ 	.byte	0x04, 0x28
        /*00b2*/ 	.short	(.L_171 - .L_170)


	//   ....[0]....
.L_170:
        /*00b4*/ 	.word	0x00001e30


	//   ....[1]....
        /*00b8*/ 	.word	0x00001e50


	//   ....[2]....
        /*00bc*/ 	.word	0x00001e70


	//   ....[3]....
        /*00c0*/ 	.word	0x00001e90


	//   ....[4]....
        /*00c4*/ 	.word	0x00001eb0


	//----- nvinfo : EIATTR_VRC_CTA_INIT_COUNT
	.align		4
.L_171:
        /*00c8*/ 	.byte	0x02, 0x4a
	.zero		1
	.zero		1


	//----- nvinfo : EIATTR_EXIT_INSTR_OFFSETS
	.align		4
        /*00cc*/ 	.byte	0x04, 0x1c
        /*00ce*/ 	.short	(.L_173 - .L_172)


	//   ....[0]....
.L_172:
        /*00d0*/ 	.word	0x00003a30


	//   ....[1]....
        /*00d4*/ 	.word	0x00003a80


	//----- nvinfo : EIATTR_MAX_THREADS
	.align		4
.L_173:
        /*00d8*/ 	.byte	0x04, 0x05
        /*00da*/ 	.short	(.L_175 - .L_174)
.L_174:
        /*00dc*/ 	.word	0x00000100
        /*00e0*/ 	.word	0x00000001
        /*00e4*/ 	.word	0x00000001


	//----- nvinfo : EIATTR_CBANK_PARAM_SIZE
	.align		4
.L_175:
        /*00e8*/ 	.byte	0x03, 0x19
        /*00ea*/ 	.short	0x002d


	//----- nvinfo : EIATTR_PARAM_CBANK
	.align		4
        /*00ec*/ 	.byte	0x04, 0x0a
        /*00ee*/ 	.short	(.L_177 - .L_176)
	.align		4
.L_176:
        /*00f0*/ 	.word	index@(.nv.constant0._ZN3cub18CUB_300001_SM_10006detail10radix_sort31DeviceRadixSortSingleTileKernelINS1_5radix10policy_hubIiijE10Policy1000ELNS0_9SortOrderE0EiijNS1_21identity_decomposer_tEEEvPKT1_PSA_PKT2_PSE_T3_iiT4_)
        /*00f4*/ 	.short	0x0380
        /*00f6*/ 	.short	0x002d


	//----- nvinfo : EIATTR_SW_WAR
	.align		4
.L_177:
        /*00f8*/ 	.byte	0x04, 0x36
        /*00fa*/ 	.short	(.L_179 - .L_178)
.L_178:
        /*00fc*/ 	.word	0x00000008
.L_179:


//--------------------- .nv.info._ZN3cub18CUB_300001_SM_10006detail11EmptyKernelIvEEvv --------------------------
	.section	.nv.info._ZN3cub18CUB_300001_SM_10006detail11EmptyKernelIvEEvv,"",@"SHT_CUDA_INFO"
	.sectionflags	@""
	.align	4


	//----- nvinfo : EIATTR_CUDA_API_VERSION
	.align		4
        /*0000*/ 	.byte	0x04, 0x37
        /*0002*/ 	.short	(.L_181 - .L_180)
.L_180:
        /*0004*/ 	.word	0x00000082


	//----- nvinfo : EIATTR_SPARSE_MMA_MASK
	.align		4
.L_181:
        /*0008*/ 	.byte	0x03, 0x50
        /*000a*/ 	.short	0x0000


	//----- nvinfo : EIATTR_MAXREG_COUNT
	.align		4
        /*000c*/ 	.byte	0x03, 0x1b
        /*000e*/ 	.short	0x00ff


	//----- nvinfo : EIATTR_MERCURY_ISA_VERSION
	.align		4
        /*0010*/ 	.byte	0x03, 0x5f
        /*0012*/ 	.short	0x0101


	//----- nvinfo : EIATTR_VRC_CTA_INIT_COUNT
	.align		4
        /*0014*/ 	.byte	0x02, 0x4a
	.zero		1
	.zero		1


	//----- nvinfo : EIATTR_EXIT_INSTR_OFFSETS
	.align		4
        /*0018*/ 	.byte	0x04, 0x1c
        /*001a*/ 	.short	(.L_183 - .L_182)


	//   ....[0]....
.L_182:
        /*001c*/ 	.word	0x00000010


	//----- nvinfo : EIATTR_SW_WAR
	.align		4
.L_183:
        /*0020*/ 	.byte	0x04, 0x36
        /*0022*/ 	.short	(.L_185 - .L_184)
.L_184:
        /*0024*/ 	.word	0x00000008
.L_185:


//--------------------- .nv.callgraph             --------------------------
	.section	.nv.callgraph,"",@"SHT_CUDA_CALLGRAPH"
	.align	4
	.sectionentsize	8
	.align		4
        /*0000*/ 	.word	0x00000000
	.align		4
        /*0004*/ 	.word	0xffffffff
	.align		4
        /*0008*/ 	.word	0x00000000
	.align		4
        /*000c*/ 	.word	0xfffffffe
	.align		4
        /*0010*/ 	.word	0x00000000
	.align		4
        /*0014*/ 	.word	0xfffffffd
	.align		4
        /*0018*/ 	.word	0x00000000
	.align		4
        /*001c*/ 	.word	0xfffffffc


//--------------------- .nv.constant4             --------------------------
	.section	.nv.constant4,"a",@progbits
	.align	8
	.align		8
.nv.constant4:
        /*0000*/ 	.dword	_ZN30_INTERNAL_7054dc71_4_k_cu_main4cuda3std3__45__cpo5beginE
	.align		8
        /*0008*/ 	.dword	_ZN30_INTERNAL_7054dc71_4_k_cu_main4cuda3std3__45__cpo3endE
	.align		8
        /*0010*/ 	.dword	_ZN30_INTERNAL_7054dc71_4_k_cu_main4cuda3std3__45__cpo6cbeginE
	.align		8
        /*0018*/ 	.dword	_ZN30_INTERNAL_7054dc71_4_k_cu_main4cuda3std3__45__cpo4cendE
	.align		8
        /*0020*/ 	.dword	_ZN30_INTERNAL_7054dc71_4_k_cu_main4cuda3std3__45__cpo6rbeginE
	.align		8
        /*0028*/ 	.dword	_ZN30_INTERNAL_7054dc71_4_k_cu_main4cuda3std3__45__cpo4rendE
	.align		8
        /*0030*/ 	.dword	_ZN30_INTERNAL_7054dc71_4_k_cu_main4cuda3std3__45__cpo7crbeginE
	.align		8
        /*0038*/ 	.dword	_ZN30_INTERNAL_7054dc71_4_k_cu_main4cuda3std3__45__cpo5crendE
	.align		8
        /*0040*/ 	.dword	_ZN30_INTERNAL_7054dc71_4_k_cu_main4cuda3std3__432_GLOBAL__N__7054dc71_4_k_cu_main6ignoreE
	.align		8
        /*0048*/ 	.dword	_ZN30_INTERNAL_7054dc71_4_k_cu_main4cuda3std3__419piecewise_constructE
	.align		8
        /*0050*/ 	.dword	_ZN30_INTERNAL_7054dc71_4_k_cu_main4cuda3std3__48in_placeE
	.align		8
        /*0058*/ 	.dword	_ZN30_INTERNAL_7054dc71_4_k_cu_main4cuda3std3__420unreachable_sentinelE
	.align		8
        /*0060*/ 	.dword	_ZN30_INTERNAL_7054dc71_4_k_cu_main4cuda3std3__47nulloptE
	.align		8
        /*0068*/ 	.dword	_ZN30_INTERNAL_7054dc71_4_k_cu_main4cuda3std3__48unexpectE
	.align		8
        /*0070*/ 	.dword	_ZN30_INTERNAL_7054dc71_4_k_cu_main4cuda3std6ranges3__45__cpo4swapE
	.align		8
        /*0078*/ 	.dword	_ZN30_INTERNAL_7054dc71_4_k_cu_main4cuda3std6ranges3__45__cpo9iter_moveE
	.align		8
        /*0080*/ 	.dword	_ZN30_INTERNAL_7054dc71_4_k_cu_main4cuda3std6ranges3__45__cpo5beginE
	.align		8
        /*0088*/ 	.dword	_ZN30_INTERNAL_7054dc71_4_k_cu_main4cuda3std6ranges3__45__cpo3endE
	.align		8
        /*0090*/ 	.dword	_ZN30_INTERNAL_7054dc71_4_k_cu_main4cuda3std6ranges3__45__cpo6cbeginE
	.align		8
        /*0098*/ 	.dword	_ZN30_INTERNAL_7054dc71_4_k_cu_main4cuda3std6ranges3__45__cpo4cendE
	.align		8
        /*00a0*/ 	.dword	_ZN30_INTERNAL_7054dc71_4_k_cu_main4cuda3std6ranges3__45__cpo7advanceE
	.align		8
        /*00a8*/ 	.dword	_ZN30_INTERNAL_7054dc71_4_k_cu_main4cuda3std6ranges3__45__cpo9iter_swapE
	.align		8
        /*00b0*/ 	.dword	_ZN30_INTERNAL_7054dc71_4_k_cu_main4cuda3std6ranges3__45__cpo4nextE
	.align		8
        /*00b8*/ 	.dword	_ZN30_INTERNAL_7054dc71_4_k_cu_main4cuda3std6ranges3__45__cpo4prevE
	.align		8
        /*00c0*/ 	.dword	_ZN30_INTERNAL_7054dc71_4_k_cu_main4cuda3std6ranges3__45__cpo4dataE
	.align		8
        /*00c8*/ 	.dword	_ZN30_INTERNAL_7054dc71_4_k_cu_main4cuda3std6ranges3__45__cpo5cdataE
	.align		8
        /*00d0*/ 	.dword	_ZN30_INTERNAL_7054dc71_4_k_cu_main4cuda3std6ranges3__45__cpo4sizeE
	.align		8
        /*00d8*/ 	.dword	_ZN30_INTERNAL_7054dc71_4_k_cu_main4cuda3std6ranges3__45__cpo5ssizeE
	.align		8
        /*00e0*/ 	.dword	_ZN30_INTERNAL_7054dc71_4_k_cu_main4cuda3std6ranges3__45__cpo8distanceE
	.align		8
        /*00e8*/ 	.dword	_ZN30_INTERNAL_7054dc71_4_k_cu_main6thrust24THRUST_300001_SM_1000_NS6system6detail10sequential3seqE
	.align		8
        /*00f0*/ 	.dword	_ZN30_INTERNAL_7054dc71_4_k_cu_main6thrust24THRUST_300001_SM_1000_NS12placeholders2_1E
	.align		8
        /*00f8*/ 	.dword	_ZN30_INTERNAL_7054dc71_4_k_cu_main6thrust24THRUST_300001_SM_1000_NS12placeholders2_2E
	.align		8
        /*0100*/ 	.dword	_ZN30_INTERNAL_7054dc71_4_k_cu_main6thrust24THRUST_300001_SM_1000_NS12placeholders2_3E
	.align		8
        /*0108*/ 	.dword	_ZN30_INTERNAL_7054dc71_4_k_cu_main6thrust24THRUST_300001_SM_1000_NS12placeholders2_4E
	.align		8
        /*0110*/ 	.dword	_ZN30_INTERNAL_7054dc71_4_k_cu_main6thrust24THRUST_300001_SM_1000_NS12placeholders2_5E
	.align		8
        /*0118*/ 	.dword	_ZN30_INTERNAL_7054dc71_4_k_cu_main6thrust24THRUST_300001_SM_1000_NS12placeholders2_6E
	.align		8
        /*0120*/ 	.dword	_ZN30_INTERNAL_7054dc71_4_k_cu_main6thrust24THRUST_300001_SM_1000_NS12placeholders2_7E
	.align		8
        /*0128*/ 	.dword	_ZN30_INTERNAL_7054dc71_4_k_cu_main6thrust24THRUST_300001_SM_1000_NS12placeholders2_8E
	.align		8
        /*0130*/ 	.dword	_ZN30_INTERNAL_7054dc71_4_k_cu_main6thrust24THRUST_300001_SM_1000_NS12placeholders2_9E
	.align		8
        /*0138*/ 	.dword	_ZN30_INTERNAL_7054dc71_4_k_cu_main6thrust24THRUST_300001_SM_1000_NS12placeholders3_10E


//--------------------- .text._ZN3cub18CUB_300001_SM_10006detail10radix_sort29DeviceRadixSortOnesweepKernelINS1_5radix10policy_hubIiijE10Policy1000ELNS0_9SortOrderE0EiijiiNS1_21identity_decomposer_tEEEvPT5_SB_PT3_PKSC_PT1_PKSG_PT2_PKSK_T4_iiT6_ --------------------------
	.section	.text._ZN3cub18CUB_300001_SM_10006detail10radix_sort29DeviceRadixSortOnesweepKernelINS1_5radix10policy_hubIiijE10Policy1000ELNS0_9SortOrderE0EiijiiNS1_21identity_decomposer_tEEEvPT5_SB_PT3_PKSC_PT1_PKSG_PT2_PKSK_T4_iiT6_,"ax",@progbits
	.align	128
        .global         _ZN3cub18CUB_300001_SM_10006detail10radix_sort29DeviceRadixSortOnesweepKernelINS1_5radix10policy_hubIiijE10Policy1000ELNS0_9SortOrderE0EiijiiNS1_21identity_decomposer_tEEEvPT5_SB_PT3_PKSC_PT1_PKSG_PT2_PKSK_T4_iiT6_
        .type           _ZN3cub18CUB_300001_SM_10006detail10radix_sort29DeviceRadixSortOnesweepKernelINS1_5radix10policy_hubIiijE10Policy1000ELNS0_9SortOrderE0EiijiiNS1_21identity_decomposer_tEEEvPT5_SB_PT3_PKSC_PT1_PKSG_PT2_PKSK_T4_iiT6_,@function
        .size           _ZN3cub18CUB_300001_SM_10006detail10radix_sort29DeviceRadixSortOnesweepKernelINS1_5radix10policy_hubIiijE10Policy1000ELNS0_9SortOrderE0EiijiiNS1_21identity_decomposer_tEEEvPT5_SB_PT3_PKSC_PT1_PKSG_PT2_PKSK_T4_iiT6_,(.L_x_242 - _ZN3cub18CUB_300001_SM_10006detail10radix_sort29DeviceRadixSortOnesweepKernelINS1_5radix10policy_hubIiijE10Policy1000ELNS0_9SortOrderE0EiijiiNS1_21identity_decomposer_tEEEvPT5_SB_PT3_PKSC_PT1_PKSG_PT2_PKSK_T4_iiT6_)
        .other          _ZN3cub18CUB_300001_SM_10006detail10radix_sort29DeviceRadixSortOnesweepKernelINS1_5radix10policy_hubIiijE10Policy1000ELNS0_9SortOrderE0EiijiiNS1_21identity_decomposer_tEEEvPT5_SB_PT3_PKSC_PT1_PKSG_PT2_PKSK_T4_iiT6_,@"STO_CUDA_ENTRY STV_DEFAULT"
_ZN3cub18CUB_300001_SM_10006detail10radix_sort29DeviceRadixSortOnesweepKernelINS1_5radix10policy_hubIiijE10Policy1000ELNS0_9SortOrderE0EiijiiNS1_21identity_decomposer_tEEEvPT5_SB_PT3_PKSC_PT1_PKSG_PT2_PKSK_T4_iiT6_:
.text._ZN3cub18CUB_300001_SM_10006detail10radix_sort29DeviceRadixSortOnesweepKernelINS1_5radix10policy_hubIiijE10Policy1000ELNS0_9SortOrderE0EiijiiNS1_21identity_decomposer_tEEEvPT5_SB_PT3_PKSC_PT1_PKSG_PT2_PKSK_T4_iiT6_:
[----:B------:R-:W-:Y:S01]  /*0000*/  LDC R1, c[0x0][0x37c] ;  /* 0x0000df00ff017b82 */ /* 0x000fe20000000800 */
[----:B------:R-:W0:Y:S01]  /*0010*/  S2R R35, SR_TID.X ;  /* 0x0000000000237919 */ /* 0x000e220000002100 */
[----:B------:R-:W-:Y:S01]  /*0020*/  MOV R77, 0x400 ;  /* 0x00000400004d7802 */ /* 0x000fe20000000f00 */
[----:B------:R-:W1:Y:S01]  /*0030*/  LDCU.64 UR8, c[0x0][0x358] ;  /* 0x00006b00ff0877ac */ /* 0x000e620008000a00 */
[----:B------:R-:W-:Y:S01]  /*0040*/  BSSY.RECONVERGENT B0, `(.L_x_0) ;  /* 0x000000c000007945 */ /* 0x000fe20003800200 */
[----:B------:R-:W2:Y:S01]  /*0050*/  S2R R0, SR_CgaCtaId ;  /* 0x0000000000007919 */ /* 0x000ea20000008800 */
[----:B0-----:R-:W-:Y:S02]  /*0060*/  ISETP.NE.AND P0, PT, R35, RZ, PT ;  /* 0x000000ff2300720c */ /* 0x001fe40003f05270 */
[----:B--2---:R-:W-:-:S11]  /*0070*/  LEA R77, R0, R77, 0x18 ;  /* 0x0000004d004d7211 */ /* 0x004fd600078ec0ff */
[----:B-1----:R-:W-:Y:S05]  /*0080*/  @P0 BRA `(.L_x_1) ;  /* 0x00000000001c0947 */ /* 0x002fea0003800000 */
[----:B------:R-:W0:Y:S01]  /*0090*/  LDC.64 R2, c[0x0][0x388] ;  /* 0x0000e200ff027b82 */ /* 0x000e220000000a00 */
[----:B------:R-:W-:-:S05]  /*00a0*/  IMAD.MOV.U32 R5, RZ, RZ, 0x1 ;  /* 0x00000001ff057424 */ /* 0x000fca00078e00ff */
[----:B0-----:R-:W2:Y:S02]  /*00b0*/  ATOMG.E.ADD.STRONG.GPU PT, R2, desc[UR8][R2.64], R5 ;  /* 0x80000005020279a8 */ /* 0x001ea400081ef108 */
[----:B------:R-:W0:Y:S01]  /*00c0*/  S2UR UR5, SR_CgaCtaId ;  /* 0x00000000000579c3 */ /* 0x000e220000008800 */
[----:B------:R-:W-:Y:S02]  /*00d0*/  UMOV UR4, 0x400 ;  /* 0x0000040000047882 */ /* 0x000fe40000000000 */
[----:B0-----:R-:W-:-:S09]  /*00e0*/  ULEA UR4, UR5, UR4, 0x18 ;  /* 0x0000000405047291 */ /* 0x001fd2000f8ec0ff */
[----:B--2---:R0:W-:Y:S03]  /*00f0*/  STS [UR4+0x8a00], R2 ;  /* 0x008a0002ff007988 */ /* 0x0041e60008000804 */
.L_x_1:
[----:B------:R-:W-:Y:S05]  /*0100*/  BSYNC.RECONVERGENT B0 ;  /* 0x0000000000007941 */ /* 0x000fea0003800200 */
.L_x_0:
[----:B------:R-:W-:Y:S01]  /*0110*/  BAR.SYNC.DEFER_BLOCKING 0x0 ;  /* 0x0000000000007b1d */ /* 0x000fe20000010000 */
[----:B------:R-:W-:-:S05]  /*0120*/  SHF.R.U32.HI R0, RZ, 0x5, R35 ;  /* 0x00000005ff007819 */ /* 0x000fca0000011623 */
[----:B------:R-:W1:Y:S01]  /*0130*/  LDCU UR4, c[0x0][0x3c0] ;  /* 0x00007800ff0477ac */ /* 0x000e620008000800 */
[----:B------:R-:W2:Y:S01]  /*0140*/  S2R R72, SR_LANEID ;  /* 0x0000000000487919 */ /* 0x000ea20000000000 */
[----:B------:R-:W3:Y:S02]  /*0150*/  LDS R75, [R77+0x8a00] ;  /* 0x008a00004d4b7984 */ /* 0x000ee40000000800 */
[----:B---3--:R-:W-:-:S04]  /*0160*/  IMAD R73, R75, 0x2280, RZ ;  /* 0x000022804b497824 */ /* 0x008fc800078e02ff */
[----:B------:R-:W-:-:S05]  /*0170*/  VIADD R71, R73, 0x2280 ;  /* 0x0000228049477836 */ /* 0x000fca0000000000 */
[----:B-1----:R-:W-:-:S13]  /*0180*/  ISETP.GT.AND P0, PT, R71, UR4, PT ;  /* 0x0000000447007c0c */ /* 0x002fda000bf04270 */
[----:B--2---:R-:W-:Y:S05]  /*0190*/  @P0 BRA `(.L_x_2) ;  /* 0x0000000000800947 */ /* 0x004fea0003800000 */
[----:B------:R-:W0:Y:S01]  /*01a0*/  LDCU.64 UR4, c[0x0][0x3a8] ;  /* 0x00007500ff0477ac */ /* 0x000e220008000a00 */
[C---:B------:R-:W-:Y:S02]  /*01b0*/  LOP3.LUT R70, R35.reuse, 0x1f, RZ, 0xc0, !PT ;  /* 0x0000001f23467812 */ /* 0x040fe400078ec0ff */
[----:B------:R-:W-:-:S05]  /*01c0*/  LOP3.LUT R3, R35, 0x3e0, RZ, 0xc0, !PT ;  /* 0x000003e023037812 */ /* 0x000fca00078ec0ff */
[----:B------:R-:W-:-:S05]  /*01d0*/  IMAD R70, R3, 0x17, R70 ;  /* 0x0000001703467824 */ /* 0x000fca00078e0246 */
[----:B------:R-:W-:-:S05]  /*01e0*/  IADD3 R39, P0, PT, R73, R70, RZ ;  /* 0x0000004649277210 */ /* 0x000fca0007f1e0ff */
[----:B------:R-:W-:Y:S01]  /*01f0*/  IMAD.X R40, RZ, RZ, RZ, P0 ;  /* 0x000000ffff287224 */ /* 0x000fe200000e06ff */
[----:B0-----:R-:W-:-:S04]  /*0200*/  LEA R2, P0, R39, UR4, 0x2 ;  /* 0x0000000427027c11 */ /* 0x001fc8000f8010ff */
[----:B------:R-:W-:-:S05]  /*0210*/  LEA.HI.X R3, R39, UR5, R40, 0x2, P0 ;  /* 0x0000000527037c11 */ /* 0x000fca00080f1428 */
[----:B------:R0:W5:Y:S04]  /*0220*/  LDG.E R69, desc[UR8][R2.64] ;  /* 0x0000000802457981 */ /* 0x000168000c1e1900 */
        /* <DEDUP_REMOVED lines=21> */
[----:B------:R0:W5:Y:S01]  /*0380*/  LDG.E R47, desc[UR8][R2.64+0xb00] ;  /* 0x000b0008022f7981 */ /* 0x000162000c1e1900 */
[----:B------:R-:W-:Y:S05]  /*0390*/  BRA `(.L_x_3) ;  /* 0x0000000400907947 */ /* 0x000fea0003800000 */
.L_x_2:
[C---:B------:R-:W-:Y:S01]  /*03a0*/  LOP3.LUT R70, R35.reuse, 0x1f, RZ, 0xc0, !PT ;  /* 0x0000001f23467812 */ /* 0x040fe200078ec0ff */
[----:B------:R-:W1:Y:S01]  /*03b0*/  LDCU.64 UR6, c[0x0][0x3a8] ;  /* 0x00007500ff0677ac */ /* 0x000e620008000a00 */
[----:B------:R-:W-:Y:S01]  /*03c0*/  LOP3.LUT R3, R35, 0x3e0, RZ, 0xc0, !PT ;  /* 0x000003e023037812 */ /* 0x000fe200078ec0ff */
[----:B------:R-:W-:Y:S01]  /*03d0*/  IMAD.MOV.U32 R69, RZ, RZ, 0x7fffffff ;  /* 0x7fffffffff457424 */ /* 0x000fe200078e00ff */
[----:B------:R-:W-:-:S03]  /*03e0*/  IADD3 R5, PT, PT, -R73, UR4, RZ ;  /* 0x0000000449057c10 */ /* 0x000fc6000fffe1ff */
[----:B------:R-:W-:-:S04]  /*03f0*/  IMAD R70, R3, 0x17, R70 ;  /* 0x0000001703467824 */ /* 0x000fc800078e0246 */
[C---:B------:R-:W-:Y:S01]  /*0400*/  VIADD R4, R70.reuse, 0x40 ;  /* 0x0000004046047836 */ /* 0x040fe20000000000 */
[----:B------:R-:W-:Y:S01]  /*0410*/  IADD3 R39, P2, PT, R73, R70, RZ ;  /* 0x0000004649277210 */ /* 0x000fe20007f5e0ff */
[C---:B0-----:R-:W-:Y:S01]  /*0420*/  VIADD R2, R70.reuse, 0x20 ;  /* 0x0000002046027836 */ /* 0x041fe20000000000 */
[CC--:B------:R-:W-:Y:S01]  /*0430*/  ISETP.GE.AND P6, PT, R70.reuse, R5.reuse, PT ;  /* 0x000000054600720c */ /* 0x0c0fe20003fc6270 */
[----:B------:R-:W-:Y:S01]  /*0440*/  VIADD R6, R70, 0x80 ;  /* 0x0000008046067836 */ /* 0x000fe20000000000 */
[-C--:B------:R-:W-:Y:S01]  /*0450*/  ISETP.GE.AND P1, PT, R4, R5.reuse, PT ;  /* 0x000000050400720c */ /* 0x080fe20003f26270 */
[----:B------:R-:W-:Y:S01]  /*0460*/  VIADD R4, R70, 0x60 ;  /* 0x0000006046047836 */ /* 0x000fe20000000000 */
[-C--:B------:R-:W-:Y:S01]  /*0470*/  ISETP.GE.AND P0, PT, R2, R5.reuse, PT ;  /* 0x000000050200720c */ /* 0x080fe20003f06270 */
[----:B------:R-:W-:Y:S01]  /*0480*/  IMAD.X R40, RZ, RZ, RZ, P2 ;  /* 0x000000ffff287224 */ /* 0x000fe200010e06ff */
[C---:B-1----:R-:W-:Y:S02]  /*0490*/  LEA R2, P4, R39.reuse, UR6, 0x2 ;  /* 0x0000000627027c11 */ /* 0x042fe4000f8810ff */
[-C--:B------:R-:W-:Y:S01]  /*04a0*/  ISETP.GE.AND P2, PT, R4, R5.reuse, PT ;  /* 0x000000050400720c */ /* 0x080fe20003f46270 */
[----:B------:R-:W-:Y:S01]  /*04b0*/  VIADD R4, R70, 0xa0 ;  /* 0x000000a046047836 */ /* 0x000fe20000000000 */
[----:B------:R-:W-:Y:S01]  /*04c0*/  LEA.HI.X R3, R39, UR7, R40, 0x2, P4 ;  /* 0x0000000727037c11 */ /* 0x000fe2000a0f1428 */
[----:B------:R-:W-:Y:S01]  /*04d0*/  IMAD.MOV.U32 R68, RZ, RZ, 0x7fffffff ;  /* 0x7fffffffff447424 */ /* 0x000fe200078e00ff */
[-C--:B------:R-:W-:Y:S01]  /*04e0*/  ISETP.GE.AND P3, PT, R6, R5.reuse, PT ;  /* 0x000000050600720c */ /* 0x080fe20003f66270 */
[----:B------:R-:W-:Y:S01]  /*04f0*/  VIADD R6, R70, 0xc0 ;  /* 0x000000c046067836 */ /* 0x000fe20000000000 */
[-C--:B------:R-:W-:Y:S01]  /*0500*/  ISETP.GE.AND P4, PT, R4, R5.reuse, PT ;  /* 0x000000050400720c */ /* 0x080fe20003f86270 */
[----:B------:R-:W-:Y:S01]  /*0510*/  VIADD R4, R70, 0xe0 ;  /* 0x000000e046047836 */ /* 0x000fe20000000000 */
[----:B------:R1:W5:Y:S01]  /*0520*/  @!P6 LDG.E R69, desc[UR8][R2.64] ;  /* 0x000000080245e981 */ /* 0x000362000c1e1900 */
[----:B------:R-:W-:Y:S01]  /*0530*/  IMAD.MOV.U32 R66, RZ, RZ, 0x7fffffff ;  /* 0x7fffffffff427424 */ /* 0x000fe200078e00ff */
[----:B------:R-:W-:-:S02]  /*0540*/  ISETP.GE.AND P5, PT, R6, R5, PT ;  /* 0x000000050600720c */ /* 0x000fc40003fa6270 */
[-C--:B------:R-:W-:Y:S01]  /*0550*/  ISETP.GE.AND P6, PT, R4, R5.reuse, PT ;  /* 0x000000050400720c */ /* 0x080fe20003fc6270 */
[----:B------:R-:W-:Y:S01]  /*0560*/  VIADD R4, R70, 0x100 ;  /* 0x0000010046047836 */ /* 0x000fe20000000000 */
[----:B------:R1:W5:Y:S04]  /*0570*/  @!P0 LDG.E R68, desc[UR8][R2.64+0x80] ;  /* 0x0000800802448981 */ /* 0x000368000c1e1900 */
[----:B------:R-:W-:Y:S01]  /*0580*/  ISETP.GE.AND P0, PT, R4, R5, PT ;  /* 0x000000050400720c */ /* 0x000fe20003f06270 */
[----:B------:R-:W-:Y:S01]  /*0590*/  VIADD R4, R70, 0x140 ;  /* 0x0000014046047836 */ /* 0x000fe20000000000 */
[----:B------:R1:W5:Y:S01]  /*05a0*/  @!P2 LDG.E R66, desc[UR8][R2.64+0x180] ;  /* 0x000180080242a981 */ /* 0x000362000c1e1900 */
[----:B------:R-:W-:-:S03]  /*05b0*/  IMAD.MOV.U32 R65, RZ, RZ, 0x7fffffff ;  /* 0x7fffffffff417424 */ /* 0x000fc600078e00ff */
[-C--:B------:R-:W-:Y:S01]  /*05c0*/  ISETP.GE.AND P2, PT, R4, R5.reuse, PT ;  /* 0x000000050400720c */ /* 0x080fe20003f46270 */
[C---:B------:R-:W-:Y:S02]  /*05d0*/  VIADD R4, R70.reuse, 0x160 ;  /* 0x0000016046047836 */ /* 0x040fe40000000000 */
[----:B------:R-:W-:Y:S01]  /*05e0*/  IMAD.MOV.U32 R67, RZ, RZ, 0x7fffffff ;  /* 0x7fffffffff437424 */ /* 0x000fe200078e00ff */
[----:B------:R1:W5:Y:S01]  /*05f0*/  @!P3 LDG.E R65, desc[UR8][R2.64+0x200] ;  /* 0x000200080241b981 */ /* 0x000362000c1e1900 */
[----:B------:R-:W-:Y:S01]  /*0600*/  VIADD R6, R70, 0x120 ;  /* 0x0000012046067836 */ /* 0x000fe20000000000 */
[-C--:B------:R-:W-:Y:S01]  /*0610*/  ISETP.GE.AND P3, PT, R4, R5.reuse, PT ;  /* 0x000000050400720c */ /* 0x080fe20003f66270 */
[----:B------:R-:W-:Y:S02]  /*0620*/  IMAD.MOV.U32 R63, RZ, RZ, 0x7fffffff ;  /* 0x7fffffffff3f7424 */ /* 0x000fe400078e00ff */
[----:B------:R-:W-:Y:S01]  /*0630*/  VIADD R4, R70, 0x1a0 ;  /* 0x000001a046047836 */ /* 0x000fe20000000000 */
[----:B------:R1:W5:Y:S01]  /*0640*/  @!P1 LDG.E R67, desc[UR8][R2.64+0x100] ;  /* 0x0001000802439981 */ /* 0x000362000c1e1900 */
[----:B------:R-:W-:Y:S01]  /*0650*/  ISETP.GE.AND P1, PT, R6, R5, PT ;  /* 0x000000050600720c */ /* 0x000fe20003f26270 */
[----:B------:R-:W-:-:S02]  /*0660*/  IMAD.MOV.U32 R62, RZ, RZ, 0x7fffffff ;  /* 0x7fffffffff3e7424 */ /* 0x000fc400078e00ff */
[----:B------:R1:W5:Y:S01]  /*0670*/  @!P5 LDG.E R63, desc[UR8][R2.64+0x300] ;  /* 0x00030008023fd981 */ /* 0x000362000c1e1900 */
        /* <DEDUP_REMOVED lines=24> */
[----:B------:R-:W-:Y:S01]  /*0800*/  IMAD.MOV.U32 R56, RZ, RZ, 0x7fffffff ;  /* 0x7fffffffff387424 */ /* 0x000fe200078e00ff */
[-C--:B------:R-:W-:Y:S01]  /*0810*/  ISETP.GE.AND P4, PT, R4, R5.reuse, PT ;  /* 0x000000050400720c */ /* 0x080fe20003f86270 */
[C---:B------:R-:W-:Y:S01]  /*0820*/  VIADD R6, R70.reuse, 0x240 ;  /* 0x0000024046067836 */ /* 0x040fe20000000000 */
[----:B------:R1:W5:Y:S01]  /*0830*/  @!P3 LDG.E R58, desc[UR8][R2.64+0x580] ;  /* 0x00058008023ab981 */ /* 0x000362000c1e1900 */
[----:B------:R-:W-:Y:S02]  /*0840*/  VIADD R4, R70, 0x280 ;  /* 0x0000028046047836 */ /* 0x000fe40000000000 */
[----:B------:R-:W-:Y:S01]  /*0850*/  IMAD.MOV.U32 R55, RZ, RZ, 0x7fffffff ;  /* 0x7fffffffff377424 */ /* 0x000fe200078e00ff */
[----:B------:R1:W5:Y:S01]  /*0860*/  @!P5 LDG.E R56, desc[UR8][R2.64+0x680] ;  /* 0x000680080238d981 */ /* 0x000362000c1e1900 */
[----:B------:R-:W-:Y:S01]  /*0870*/  IMAD.MOV.U32 R54, RZ, RZ, 0x7fffffff ;  /* 0x7fffffffff367424 */ /* 0x000fe200078e00ff */
[-C--:B------:R-:W-:Y:S01]  /*0880*/  ISETP.GE.AND P3, PT, R6, R5.reuse, PT ;  /* 0x000000050600720c */ /* 0x080fe20003f66270 */
[----:B------:R-:W-:Y:S01]  /*0890*/  VIADD R6, R70, 0x2a0 ;  /* 0x000002a046067836 */ /* 0x000fe20000000000 */
[-C--:B------:R-:W-:Y:S01]  /*08a0*/  ISETP.GE.AND P5, PT, R4, R5.reuse, PT ;  /* 0x000000050400720c */ /* 0x080fe20003fa6270 */
[----:B------:R-:W-:Y:S01]  /*08b0*/  VIADD R4, R70, 0x2c0 ;  /* 0x000002c046047836 */ /* 0x000fe20000000000 */
[----:B------:R1:W5:Y:S02]  /*08c0*/  @!P6 LDG.E R55, desc[UR8][R2.64+0x700] ;  /* 0x000700080237e981 */ /* 0x000364000c1e1900 */
[----:B------:R-:W-:-:S02]  /*08d0*/  ISETP.GE.AND P6, PT, R6, R5, PT ;  /* 0x000000050600720c */ /* 0x000fc40003fc6270 */
[----:B------:R1:W5:Y:S01]  /*08e0*/  @!P0 LDG.E R54, desc[UR8][R2.64+0x780] ;  /* 0x0007800802368981 */ /* 0x000362000c1e1900 */
[----:B------:R-:W-:Y:S01]  /*08f0*/  ISETP.GE.AND P0, PT, R4, R5, PT ;  /* 0x000000050400720c */ /* 0x000fe20003f06270 */
[----:B------:R-:W-:Y:S02]  /*0900*/  IMAD.MOV.U32 R53, RZ, RZ, 0x7fffffff ;  /* 0x7fffffffff357424 */ /* 0x000fe400078e00ff */
[----:B------:R-:W-:Y:S02]  /*0910*/  IMAD.MOV.U32 R52, RZ, RZ, 0x7fffffff ;  /* 0x7fffffffff347424 */ /* 0x000fe400078e00ff */
[----:B------:R-:W-:Y:S02]  /*0920*/  IMAD.MOV.U32 R51, RZ, RZ, 0x7fffffff ;  /* 0x7fffffffff337424 */ /* 0x000fe400078e00ff */
[----:B------:R-:W-:Y:S01]  /*0930*/  IMAD.MOV.U32 R50, RZ, RZ, 0x7fffffff ;  /* 0x7fffffffff327424 */ /* 0x000fe200078e00ff */
[----:B------:R1:W5:Y:S01]  /*0940*/  @!P1 LDG.E R53, desc[UR8][R2.64+0x800] ;  /* 0x0008000802359981 */ /* 0x000362000c1e1900 */
[----:B------:R-:W-:-:S02]  /*0950*/  IMAD.MOV.U32 R49, RZ, RZ, 0x7fffffff ;  /* 0x7fffffffff317424 */ /* 0x000fc400078e00ff */
[----:B------:R-:W-:Y:S01]  /*0960*/  IMAD.MOV.U32 R48, RZ, RZ, 0x7fffffff ;  /* 0x7fffffffff307424 */ /* 0x000fe200078e00ff */
[----:B------:R1:W5:Y:S01]  /*0970*/  @!P2 LDG.E R52, desc[UR8][R2.64+0x880] ;  /* 0x000880080234a981 */ /* 0x000362000c1e1900 */
[----:B------:R-:W-:-:S03]  /*0980*/  IMAD.MOV.U32 R47, RZ, RZ, 0x7fffffff ;  /* 0x7fffffffff2f7424 */ /* 0x000fc600078e00ff */
[----:B------:R1:W5:Y:S04]  /*0990*/  @!P3 LDG.E R51, desc[UR8][R2.64+0x900] ;  /* 0x000900080233b981 */ /* 0x000368000c1e1900 */
[----:B------:R1:W5:Y:S04]  /*09a0*/  @!P4 LDG.E R50, desc[UR8][R2.64+0x980] ;  /* 0x000980080232c981 */ /* 0x000368000c1e1900 */
[----:B------:R1:W5:Y:S04]  /*09b0*/  @!P5 LDG.E R49, desc[UR8][R2.64+0xa00] ;  /* 0x000a00080231d981 */ /* 0x000368000c1e1900 */
[----:B------:R1:W5:Y:S04]  /*09c0*/  @!P6 LDG.E R48, desc[UR8][R2.64+0xa80] ;  /* 0x000a80080230e981 */ /* 0x000368000c1e1900 */
[----:B------:R1:W5:Y:S02]  /*09d0*/  @!P0 LDG.E R47, desc[UR8][R2.64+0xb00] ;  /* 0x000b0008022f8981 */ /* 0x000364000c1e1900 */
.L_x_3:
[----:B01----:R-:W-:Y:S01]  /*09e0*/  VIMNMX R3, PT, PT, R72, 0xe0, !PT ;  /* 0x000000e048037848 */ /* 0x003fe20007fe0100 */
[----:B------:R-:W0:Y:S01]  /*09f0*/  LDCU UR4, c[0x0][0x3c8] ;  /* 0x00007900ff0477ac */ /* 0x000e220008000800 */
[----:B------:R-:W-:Y:S01]  /*0a00*/  BSSY.RECONVERGENT B0, `(.L_x_4) ;  /* 0x0000027000007945 */ /* 0x000fe20003800200 */
[----:B------:R-:W-:Y:S01]  /*0a10*/  IMAD.SHL.U32 R0, R0, 0x400, RZ ;  /* 0x0000040000007824 */ /* 0x000fe200078e00ff */
[--C-:B------:R-:W-:Y:S01]  /*0a20*/  IADD3 R3, PT, PT, R3, 0x1f, -R72.reuse ;  /* 0x0000001f03037810 */ /* 0x100fe20007ffe848 */
[----:B------:R-:W-:Y:S01]  /*0a30*/  UMOV UR5, 0xffffffff ;  /* 0xffffffff00057882 */ /* 0x000fe20000000000 */
[----:B-----5:R-:W-:Y:S01]  /*0a40*/  LOP3.LUT R46, R62, 0x80000000, RZ, 0x3c, !PT ;  /* 0x800000003e2e7812 */ /* 0x020fe200078e3cff */
[----:B------:R-:W-:Y:S01]  /*0a50*/  IMAD.MOV.U32 R4, RZ, RZ, R72 ;  /* 0x000000ffff047224 */ /* 0x000fe200078e0048 */
[C---:B------:R-:W-:Y:S02]  /*0a60*/  ISETP.GE.U32.AND P0, PT, R3.reuse, 0x1e0, PT ;  /* 0x000001e00300780c */ /* 0x040fe40003f06070 */
[----:B------:R-:W-:-:S02]  /*0a70*/  LEA.HI R2, R3, 0x1, RZ, 0x1b ;  /* 0x0000000103027811 */ /* 0x000fc400078fd8ff */
[----:B------:R-:W-:Y:S02]  /*0a80*/  LOP3.LUT R45, R60, 0x80000000, RZ, 0x3c, !PT ;  /* 0x800000003c2d7812 */ /* 0x000fe400078e3cff */
[----:B------:R-:W-:-:S04]  /*0a90*/  LOP3.LUT R5, R2, 0xf, RZ, 0xc0, !PT ;  /* 0x0000000f02057812 */ /* 0x000fc800078ec0ff */
[----:B------:R-:W-:Y:S01]  /*0aa0*/  ISETP.NE.AND P1, PT, R5, RZ, PT ;  /* 0x000000ff0500720c */ /* 0x000fe20003f25270 */
[----:B0-----:R-:W-:Y:S02]  /*0ab0*/  USHF.L.U32 UR4, UR5, UR4, URZ ;  /* 0x0000000405047299 */ /* 0x001fe400080006ff */
[----:B------:R-:W-:Y:S10]  /*0ac0*/  @!P0 BRA `(.L_x_5) ;  /* 0x0000000000688947 */ /* 0x000ff40003800000 */
[----:B------:R-:W-:Y:S01]  /*0ad0*/  IMAD R6, R72, 0x4, R0 ;  /* 0x0000000448067824 */ /* 0x000fe200078e0200 */
[----:B------:R-:W-:Y:S01]  /*0ae0*/  LOP3.LUT R3, R2, 0xffffff0, RZ, 0xc0, !PT ;  /* 0x0ffffff002037812 */ /* 0x000fe200078ec0ff */
[----:B------:R-:W-:-:S03]  /*0af0*/  IMAD.MOV.U32 R4, RZ, RZ, R72 ;  /* 0x000000ffff047224 */ /* 0x000fc600078e0048 */
[----:B------:R-:W-:Y:S01]  /*0b00*/  IADD3 R6, PT, PT, R6, 0x400, R77 ;  /* 0x0000040006067810 */ /* 0x000fe20007ffe04d */
[----:B------:R-:W-:-:S07]  /*0b10*/  IMAD.MOV R3, RZ, RZ, -R3 ;  /* 0x000000ffff037224 */ /* 0x000fce00078e0a03 */
.L_x_6:
[----:B------:R-:W-:Y:S01]  /*0b20*/  VIADD R3, R3, 0x10 ;  /* 0x0000001003037836 */ /* 0x000fe20000000000 */
[----:B------:R-:W-:Y:S01]  /*0b30*/  STS [R6+-0x400], RZ ;  /* 0xfffc00ff06007388 */ /* 0x000fe20000000800 */
[----:B------:R-:W-:-:S03]  /*0b40*/  VIADD R4, R4, 0x200 ;  /* 0x0000020004047836 */ /* 0x000fc60000000000 */
[----:B------:R-:W-:Y:S01]  /*0b50*/  ISETP.NE.AND P0, PT, R3, RZ, PT ;  /* 0x000000ff0300720c */ /* 0x000fe20003f05270 */
[----:B------:R-:W-:Y:S04]  /*0b60*/  STS [R6+-0x380], RZ ;  /* 0xfffc80ff06007388 */ /* 0x000fe80000000800 */
[----:B------:R-:W-:Y:S04]  /*0b70*/  STS [R6+-0x300], RZ ;  /* 0xfffd00ff06007388 */ /* 0x000fe80000000800 */
[----:B------:R-:W-:Y:S04]  /*0b80*/  STS [R6+-0x280], RZ ;  /* 0xfffd80ff06007388 */ /* 0x000fe80000000800 */
[----:B------:R-:W-:Y:S04]  /*0b90*/  STS [R6+-0x200], RZ ;  /* 0xfffe00ff06007388 */ /* 0x000fe80000000800 */
[----:B------:R-:W-:Y:S04]  /*0ba0*/  STS [R6+-0x180], RZ ;  /* 0xfffe80ff06007388 */ /* 0x000fe80000000800 */
[----:B------:R-:W-:Y:S04]  /*0bb0*/  STS [R6+-0x100], RZ ;  /* 0xffff00ff06007388 */ /* 0x000fe80000000800 */
[----:B------:R-:W-:Y:S04]  /*0bc0*/  STS [R6+-0x80], RZ ;  /* 0xffff80ff06007388 */ /* 0x000fe80000000800 */
[----:B------:R-:W-:Y:S04]  /*0bd0*/  STS [R6], RZ ;  /* 0x000000ff06007388 */ /* 0x000fe80000000800 */
[----:B------:R-:W-:Y:S04]  /*0be0*/  STS [R6+0x80], RZ ;  /* 0x000080ff06007388 */ /* 0x000fe80000000800 */
[----:B------:R-:W-:Y:S04]  /*0bf0*/  STS [R6+0x100], RZ ;  /* 0x000100ff06007388 */ /* 0x000fe80000000800 */
[----:B------:R-:W-:Y:S04]  /*0c00*/  STS [R6+0x180], RZ ;  /* 0x000180ff06007388 */ /* 0x000fe80000000800 */
[----:B------:R-:W-:Y:S04]  /*0c10*/  STS [R6+0x200], RZ ;  /* 0x000200ff06007388 */ /* 0x000fe80000000800 */
[----:B------:R-:W-:Y:S04]  /*0c20*/  STS [R6+0x280], RZ ;  /* 0x000280ff06007388 */ /* 0x000fe80000000800 */
[----:B------:R-:W-:Y:S04]  /*0c30*/  STS [R6+0x300], RZ ;  /* 0x000300ff06007388 */ /* 0x000fe80000000800 */
[----:B------:R0:W-:Y:S02]  /*0c40*/  STS [R6+0x380], RZ ;  /* 0x000380ff06007388 */ /* 0x0001e40000000800 */
[----:B0-----:R-:W-:Y:S01]  /*0c50*/  VIADD R6, R6, 0x800 ;  /* 0x0000080006067836 */ /* 0x001fe20000000000 */
[----:B------:R-:W-:Y:S06]  /*0c60*/  @P0 BRA `(.L_x_6) ;  /* 0xfffffffc00ac0947 */ /* 0x000fec000383ffff */
.L_x_5:
[----:B------:R-:W-:Y:S05]  /*0c70*/  BSYNC.RECONVERGENT B0 ;  /* 0x0000000000007941 */ /* 0x000fea0003800200 */
.L_x_4:
[----:B------:R-:W-:Y:S01]  /*0c80*/  BSSY.RECONVERGENT B0, `(.L_x_7) ;  /* 0x0000027000007945 */ /* 0x000fe20003800200 */
[----:B------:R-:W-:Y:S01]  /*0c90*/  LOP3.LUT R44, R47, 0x80000000, RZ, 0x3c, !PT ;  /* 0x800000002f2c7812 */ /* 0x000fe200078e3cff */
[----:B------:R-:W-:Y:S02]  /*0ca0*/  IMAD.IADD R33, R77, 0x1, R0 ;  /* 0x000000014d217824 */ /* 0x000fe400078e0200 */
[----:B------:R-:W-:Y:S05]  /*0cb0*/  @!P1 BRA `(.L_x_8) ;  /* 0x00000000008c9947 */ /* 0x000fea0003800000 */
[----:B------:R-:W-:Y:S01]  /*0cc0*/  ISETP.GE.U32.AND P0, PT, R5, 0x8, PT ;  /* 0x000000080500780c */ /* 0x000fe20003f06070 */
[----:B------:R-:W-:Y:S01]  /*0cd0*/  BSSY.RECONVERGENT B1, `(.L_x_9) ;  /* 0x000000e000017945 */ /* 0x000fe20003800200 */
[----:B------:R-:W-:-:S04]  /*0ce0*/  LOP3.LUT R6, R2, 0x7, RZ, 0xc0, !PT ;  /* 0x0000000702067812 */ /* 0x000fc800078ec0ff */
[----:B------:R-:W-:-:S07]  /*0cf0*/  ISETP.NE.AND P1, PT, R6, RZ, PT ;  /* 0x000000ff0600720c */ /* 0x000fce0003f25270 */
[----:B------:R-:W-:Y:S06]  /*0d00*/  @!P0 BRA `(.L_x_10) ;  /* 0x0000000000288947 */ /* 0x000fec0003800000 */
[C---:B------:R-:W-:Y:S02]  /*0d10*/  IMAD R3, R4.reuse, 0x4, R33 ;  /* 0x0000000404037824 */ /* 0x040fe400078e0221 */
[----:B------:R-:W-:-:S03]  /*0d20*/  VIADD R4, R4, 0x100 ;  /* 0x0000010004047836 */ /* 0x000fc60000000000 */
[----:B------:R0:W-:Y:S04]  /*0d30*/  STS [R3], RZ ;  /* 0x000000ff03007388 */ /* 0x0001e80000000800 */
[----:B------:R0:W-:Y:S04]  /*0d40*/  STS [R3+0x80], RZ ;  /* 0x000080ff03007388 */ /* 0x0001e80000000800 */
[----:B------:R0:W-:Y:S04]  /*0d50*/  STS [R3+0x100], RZ ;  /* 0x000100ff03007388 */ /* 0x0001e80000000800 */
[----:B------:R0:W-:Y:S04]  /*0d60*/  STS [R3+0x180], RZ ;  /* 0x000180ff03007388 */ /* 0x0001e80000000800 */
[----:B------:R0:W-:Y:S04]  /*0d70*/  STS [R3+0x200], RZ ;  /* 0x000200ff03007388 */ /* 0x0001e80000000800 */
[----:B------:R0:W-:Y:S04]  /*0d80*/  STS [R3+0x280], RZ ;  /* 0x000280ff03007388 */ /* 0x0001e80000000800 */
[----:B------:R0:W-:Y:S04]  /*0d90*/  STS [R3+0x300], RZ ;  /* 0x000300ff03007388 */ /* 0x0001e80000000800 */
[----:B------:R0:W-:Y:S02]  /*0da0*/  STS [R3+0x380], RZ ;  /* 0x000380ff03007388 */ /* 0x0001e40000000800 */
.L_x_10:
[----:B------:R-:W-:Y:S05]  /*0db0*/  BSYNC.RECONVERGENT B1 ;  /* 0x0000000000017941 */ /* 0x000fea0003800200 */
.L_x_9:
[----:B------:R-:W-:Y:S05]  /*0dc0*/  @!P1 BRA `(.L_x_8) ;  /* 0x0000000000489947 */ /* 0x000fea0003800000 */
[----:B------:R-:W-:Y:S02]  /*0dd0*/  ISETP.GE.U32.AND P0, PT, R6, 0x4, PT ;  /* 0x000000040600780c */ /* 0x000fe40003f06070 */
[----:B------:R-:W-:-:S04]  /*0de0*/  LOP3.LUT R2, R2, 0x3, RZ, 0xc0, !PT ;  /* 0x0000000302027812 */ /* 0x000fc800078ec0ff */
[----:B------:R-:W-:-:S07]  /*0df0*/  ISETP.NE.AND P1, PT, R2, RZ, PT ;  /* 0x000000ff0200720c */ /* 0x000fce0003f25270 */
[C---:B0-----:R-:W-:Y:S02]  /*0e00*/  @P0 IMAD R3, R4.reuse, 0x4, R33 ;  /* 0x0000000404030824 */ /* 0x041fe400078e0221 */
[----:B------:R-:W-:-:S03]  /*0e10*/  @P0 VIADD R4, R4, 0x80 ;  /* 0x0000008004040836 */ /* 0x000fc60000000000 */
[----:B------:R1:W-:Y:S04]  /*0e20*/  @P0 STS [R3], RZ ;  /* 0x000000ff03000388 */ /* 0x0003e80000000800 */
[----:B------:R1:W-:Y:S04]  /*0e30*/  @P0 STS [R3+0x80], RZ ;  /* 0x000080ff03000388 */ /* 0x0003e80000000800 */
[----:B------:R1:W-:Y:S04]  /*0e40*/  @P0 STS [R3+0x100], RZ ;  /* 0x000100ff03000388 */ /* 0x0003e80000000800 */
[----:B------:R1:W-:Y:S01]  /*0e50*/  @P0 STS [R3+0x180], RZ ;  /* 0x000180ff03000388 */ /* 0x0003e20000000800 */
[----:B------:R-:W-:Y:S05]  /*0e60*/  @!P1 BRA `(.L_x_8) ;  /* 0x0000000000209947 */ /* 0x000fea0003800000 */
[----:B------:R-:W-:Y:S02]  /*0e70*/  IMAD R0, R4, 0x4, R0 ;  /* 0x0000000404007824 */ /* 0x000fe400078e0200 */
[----:B------:R-:W-:Y:S02]  /*0e80*/  IMAD.MOV R2, RZ, RZ, -R2 ;  /* 0x000000ffff027224 */ /* 0x000fe400078e0a02 */
[----:B------:R-:W-:-:S07]  /*0e90*/  IMAD.IADD R0, R77, 0x1, R0 ;  /* 0x000000014d007824 */ /* 0x000fce00078e0200 */
.L_x_11:
[----:B------:R-:W-:Y:S01]  /*0ea0*/  VIADD R2, R2, 0x1 ;  /* 0x0000000102027836 */ /* 0x000fe20000000000 */
[----:B------:R0:W-:Y:S04]  /*0eb0*/  STS [R0], RZ ;  /* 0x000000ff00007388 */ /* 0x0001e80000000800 */
[----:B------:R-:W-:Y:S01]  /*0ec0*/  ISETP.NE.AND P0, PT, R2, RZ, PT ;  /* 0x000000ff0200720c */ /* 0x000fe20003f05270 */
[----:B0-----:R-:W-:-:S12]  /*0ed0*/  VIADD R0, R0, 0x80 ;  /* 0x0000008000007836 */ /* 0x001fd80000000000 */
[----:B------:R-:W-:Y:S05]  /*0ee0*/  @P0 BRA `(.L_x_11) ;  /* 0xfffffffc00ec0947 */ /* 0x000fea000383ffff */
.L_x_8:
[----:B------:R-:W-:Y:S05]  /*0ef0*/  BSYNC.RECONVERGENT B0 ;  /* 0x0000000000007941 */ /* 0x000fea0003800200 */
.L_x_7:
[----:B------:R-:W2:Y:S01]  /*0f00*/  LDCU UR7, c[0x0][0x3c4] ;  /* 0x00007880ff0777ac */ /* 0x000ea20008000800 */
[----:B------:R-:W-:Y:S01]  /*0f10*/  LOP3.LUT R0, R69, 0x80000000, RZ, 0x3c, !PT ;  /* 0x8000000045007812 */ /* 0x000fe200078e3cff */
[----:B------:R-:W-:Y:S01]  /*0f20*/  BSSY.RECONVERGENT B0, `(.L_x_12) ;  /* 0x000009a000007945 */ /* 0x000fe20003800200 */
[----:B------:R-:W-:Y:S02]  /*0f30*/  LOP3.LUT R32, R68, 0x80000000, RZ, 0x3c, !PT ;  /* 0x8000000044207812 */ /* 0x000fe400078e3cff */
[----:B01----:R-:W-:Y:S02]  /*0f40*/  LOP3.LUT R3, R67, 0x80000000, RZ, 0x3c, !PT ;  /* 0x8000000043037812 */ /* 0x003fe400078e3cff */
[----:B------:R-:W-:Y:S02]  /*0f50*/  LOP3.LUT R4, R66, 0x80000000, RZ, 0x3c, !PT ;  /* 0x8000000042047812 */ /* 0x000fe400078e3cff */
[----:B------:R-:W-:Y:S02]  /*0f60*/  LOP3.LUT R6, R65, 0x80000000, RZ, 0x3c, !PT ;  /* 0x8000000041067812 */ /* 0x000fe400078e3cff */
[----:B------:R-:W-:-:S02]  /*0f70*/  LOP3.LUT R7, R64, 0x80000000, RZ, 0x3c, !PT ;  /* 0x8000000040077812 */ /* 0x000fc400078e3cff */
[----:B------:R-:W-:Y:S02]  /*0f80*/  LOP3.LUT R29, R63, 0x80000000, RZ, 0x3c, !PT ;  /* 0x800000003f1d7812 */ /* 0x000fe400078e3cff */
[----:B------:R-:W-:Y:S02]  /*0f90*/  LOP3.LUT R27, R61, 0x80000000, RZ, 0x3c, !PT ;  /* 0x800000003d1b7812 */ /* 0x000fe400078e3cff */
[----:B------:R-:W-:Y:S02]  /*0fa0*/  LOP3.LUT R26, R59, 0x80000000, RZ, 0x3c, !PT ;  /* 0x800000003b1a7812 */ /* 0x000fe400078e3cff */
[----:B--2---:R-:W-:Y:S02]  /*0fb0*/  SHF.R.U32.HI R0, RZ, UR7, R0 ;  /* 0x00000007ff007c19 */ /* 0x004fe40008011600 */
[----:B------:R-:W-:Y:S02]  /*0fc0*/  SHF.R.U32.HI R30, RZ, UR7, R32 ;  /* 0x00000007ff1e7c19 */ /* 0x000fe40008011620 */
[----:B------:R-:W-:-:S02]  /*0fd0*/  LOP3.LUT R31, R0, UR4, RZ, 0x30, !PT ;  /* 0x00000004001f7c12 */ /* 0x000fc4000f8e30ff */
[----:B------:R-:W-:Y:S02]  /*0fe0*/  LOP3.LUT R30, R30, UR4, RZ, 0x30, !PT ;  /* 0x000000041e1e7c12 */ /* 0x000fe4000f8e30ff */
[----:B------:R-:W-:Y:S01]  /*0ff0*/  SHF.R.U32.HI R3, RZ, UR7, R3 ;  /* 0x00000007ff037c19 */ /* 0x000fe20008011603 */
[--C-:B------:R-:W-:Y:S01]  /*1000*/  IMAD R0, R31, 0x4, R33.reuse ;  /* 0x000000041f007824 */ /* 0x100fe200078e0221 */
[----:B------:R-:W-:Y:S01]  /*1010*/  SHF.R.U32.HI R5, RZ, UR7, R4 ;  /* 0x00000007ff057c19 */ /* 0x000fe20008011604 */
[----:B------:R-:W-:Y:S01]  /*1020*/  IMAD R2, R30, 0x4, R33 ;  /* 0x000000041e027824 */ /* 0x000fe200078e0221 */
[----:B------:R-:W-:Y:S01]  /*1030*/  SHF.R.U32.HI R6, RZ, UR7, R6 ;  /* 0x00000007ff067c19 */ /* 0x000fe20008011606 */
[----:B------:R-:W-:Y:S01]  /*1040*/  NOP ;  /* 0x0000000000007918 */ /* 0x000fe20000000000 */
[----:B------:R-:W-:Y:S01]  /*1050*/  SHF.R.U32.HI R7, RZ, UR7, R7 ;  /* 0x00000007ff077c19 */ /* 0x000fe20008011607 */
[----:B------:R0:W-:Y:S01]  /*1060*/  ATOMS.POPC.INC.32 RZ, [R0+URZ] ;  /* 0x0000000000ff7f8c */ /* 0x0001e2000d8000ff */
[----:B------:R-:W-:-:S02]  /*1070*/  LOP3.LUT R4, R3, UR4, RZ, 0x30, !PT ;  /* 0x0000000403047c12 */ /* 0x000fc4000f8e30ff */
[----:B------:R-:W-:Y:S01]  /*1080*/  SHF.R.U32.HI R28, RZ, UR7, R29 ;  /* 0x00000007ff1c7c19 */ /* 0x000fe2000801161d */
[----:B------:R1:W-:Y:S01]  /*1090*/  ATOMS.POPC.INC.32 RZ, [R2+URZ] ;  /* 0x0000000002ff7f8c */ /* 0x0003e2000d8000ff */
[----:B------:R-:W-:Y:S01]  /*10a0*/  LOP3.LUT R6, R6, UR4, RZ, 0x30, !PT ;  /* 0x0000000406067c12 */ /* 0x000fe2000f8e30ff */
[--C-:B------:R-:W-:Y:S01]  /*10b0*/  IMAD R4, R4, 0x4, R33.reuse ;  /* 0x0000000404047824 */ /* 0x100fe200078e0221 */
[----:B------:R-:W-:Y:S02]  /*10c0*/  LOP3.LUT R28, R28, UR4, RZ, 0x30, !PT ;  /* 0x000000041c1c7c12 */ /* 0x000fe4000f8e30ff */
[----:B0-----:R-:W-:Y:S01]  /*10d0*/  LOP3.LUT R0, R5, UR4, RZ, 0x30, !PT ;  /* 0x0000000405007c12 */ /* 0x001fe2000f8e30ff */
[--C-:B------:R-:W-:Y:S01]  /*10e0*/  IMAD R6, R6, 0x4, R33.reuse ;  /* 0x0000000406067824 */ /* 0x100fe200078e0221 */
[----:B------:R-:W-:Y:S01]  /*10f0*/  SHF.R.U32.HI R24, RZ, UR7, R46 ;  /* 0x00000007ff187c19 */ /* 0x000fe2000801162e */
[--C-:B------:R-:W-:Y:S01]  /*1100*/  IMAD R3, R28, 0x4, R33.reuse ;  /* 0x000000041c037824 */ /* 0x100fe200078e0221 */
[----:B-1----:R-:W-:Y:S01]  /*1110*/  LOP3.LUT R2, R7, UR4, RZ, 0x30, !PT ;  /* 0x0000000407027c12 */ /* 0x002fe2000f8e30ff */
[----:B------:R-:W-:Y:S01]  /*1120*/  IMAD R0, R0, 0x4, R33 ;  /* 0x0000000400007824 */ /* 0x000fe200078e0221 */
[----:B------:R-:W-:Y:S01]  /*1130*/  SHF.R.U32.HI R23, RZ, UR7, R27 ;  /* 0x00000007ff177c19 */ /* 0x000fe2000801161b */
[----:B------:R-:W-:Y:S01]  /*1140*/  ATOMS.POPC.INC.32 RZ, [R4+URZ] ;  /* 0x0000000004ff7f8c */ /* 0x000fe2000d8000ff */
[----:B------:R-:W-:Y:S01]  /*1150*/  SHF.R.U32.HI R22, RZ, UR7, R45 ;  /* 0x00000007ff167c19 */ /* 0x000fe2000801162d */
[----:B------:R-:W-:Y:S01]  /*1160*/  IMAD R2, R2, 0x4, R33 ;  /* 0x0000000402027824 */ /* 0x000fe200078e0221 */
[----:B------:R-:W-:Y:S01]  /*1170*/  SHF.R.U32.HI R21, RZ, UR7, R26 ;  /* 0x00000007ff157c19 */ /* 0x000fe2000801161a */
[----:B------:R0:W-:Y:S01]  /*1180*/  ATOMS.POPC.INC.32 RZ, [R0+URZ] ;  /* 0x0000000000ff7f8c */ /* 0x0001e2000d8000ff */
[----:B------:R-:W-:-:S02]  /*1190*/  LOP3.LUT R24, R24, UR4, RZ, 0x30, !PT ;  /* 0x0000000418187c12 */ /* 0x000fc4000f8e30ff */
[----:B------:R-:W-:Y:S01]  /*11a0*/  LOP3.LUT R23, R23, UR4, RZ, 0x30, !PT ;  /* 0x0000000417177c12 */ /* 0x000fe2000f8e30ff */
[----:B------:R-:W-:Y:S01]  /*11b0*/  ATOMS.POPC.INC.32 RZ, [R6+URZ] ;  /* 0x0000000006ff7f8c */ /* 0x000fe2000d8000ff */
[----:B------:R-:W-:Y:S02]  /*11c0*/  LOP3.LUT R22, R22, UR4, RZ, 0x30, !PT ;  /* 0x0000000416167c12 */ /* 0x000fe4000f8e30ff */
[----:B------:R-:W-:Y:S01]  /*11d0*/  LOP3.LUT R21, R21, UR4, RZ, 0x30, !PT ;  /* 0x0000000415157c12 */ /* 0x000fe2000f8e30ff */
[----:B------:R1:W-:Y:S01]  /*11e0*/  ATOMS.POPC.INC.32 RZ, [R2+URZ] ;  /* 0x0000000002ff7f8c */ /* 0x0003e2000d8000ff */
[----:B------:R-:W-:Y:S01]  /*11f0*/  LOP3.LUT R25, R58, 0x80000000, RZ, 0x3c, !PT ;  /* 0x800000003a197812 */ /* 0x000fe200078e3cff */
[--C-:B0-----:R-:W-:Y:S01]  /*1200*/  IMAD R0, R24, 0x4, R33.reuse ;  /* 0x0000000418007824 */ /* 0x101fe200078e0221 */
[----:B------:R-:W-:Y:S01]  /*1210*/  LOP3.LUT R19, R57, 0x80000000, RZ, 0x3c, !PT ;  /* 0x8000000039137812 */ /* 0x000fe200078e3cff */
[----:B------:R0:W-:Y:S01]  /*1220*/  ATOMS.POPC.INC.32 RZ, [R3+URZ] ;  /* 0x0000000003ff7f8c */ /* 0x0001e2000d8000ff */
[----:B------:R-:W-:Y:S01]  /*1230*/  LOP3.LUT R18, R56, 0x80000000, RZ, 0x3c, !PT ;  /* 0x8000000038127812 */ /* 0x000fe200078e3cff */
[----:B------:R-:W-:Y:S01]  /*1240*/  IMAD R4, R21, 0x4, R33 ;  /* 0x0000000415047824 */ /* 0x000fe200078e0221 */
[----:B------:R-:W-:Y:S01]  /*1250*/  SHF.R.U32.HI R20, RZ, UR7, R25 ;  /* 0x00000007ff147c19 */ /* 0x000fe20008011619 */
[--C-:B-1----:R-:W-:Y:S01]  /*1260*/  IMAD R2, R23, 0x4, R33.reuse ;  /* 0x0000000417027824 */ /* 0x102fe200078e0221 */
[----:B------:R-:W-:Y:S01]  /*1270*/  LOP3.LUT R17, R55, 0x80000000, RZ, 0x3c, !PT ;  /* 0x8000000037117812 */ /* 0x000fe200078e3cff */
[----:B------:R-:W-:Y:S01]  /*1280*/  ATOMS.POPC.INC.32 RZ, [R0+URZ] ;  /* 0x0000000000ff7f8c */ /* 0x000fe2000d8000ff */
[----:B------:R-:W-:Y:S01]  /*1290*/  LOP3.LUT R14, R54, 0x80000000, RZ, 0x3c, !PT ;  /* 0x80000000360e7812 */ /* 0x000fe200078e3cff */
[----:B0-----:R-:W-:Y:S01]  /*12a0*/  IMAD R3, R22, 0x4, R33 ;  /* 0x0000000416037824 */ /* 0x001fe200078e0221 */
[----:B------:R-:W-:Y:S01]  /*12b0*/  SHF.R.U32.HI R16, RZ, UR7, R19 ;  /* 0x00000007ff107c19 */ /* 0x000fe20008011613 */
[----:B------:R-:W-:Y:S01]  /*12c0*/  ATOMS.POPC.INC.32 RZ, [R2+URZ] ;  /* 0x0000000002ff7f8c */ /* 0x000fe2000d8000ff */
[----:B------:R-:W-:-:S02]  /*12d0*/  LOP3.LUT R9, R51, 0x80000000, RZ, 0x3c, !PT ;  /* 0x8000000033097812 */ /* 0x000fc400078e3cff */
[----:B------:R-:W-:Y:S01]  /*12e0*/  SHF.R.U32.HI R15, RZ, UR7, R18 ;  /* 0x00000007ff0f7c19 */ /* 0x000fe20008011612 */
[----:B------:R-:W-:Y:S01]  /*12f0*/  ATOMS.POPC.INC.32 RZ, [R3+URZ] ;  /* 0x0000000003ff7f8c */ /* 0x000fe2000d8000ff */
[----:B------:R-:W-:Y:S02]  /*1300*/  LOP3.LUT R20, R20, UR4, RZ, 0x30, !PT ;  /* 0x0000000414147c12 */ /* 0x000fe4000f8e30ff */
[----:B------:R-:W-:Y:S01]  /*1310*/  SHF.R.U32.HI R13, RZ, UR7, R17 ;  /* 0x00000007ff0d7c19 */ /* 0x000fe20008011611 */
[----:B------:R0:W-:Y:S01]  /*1320*/  ATOMS.POPC.INC.32 RZ, [R4+URZ] ;  /* 0x0000000004ff7f8c */ /* 0x0001e2000d8000ff */
[----:B------:R-:W-:Y:S01]  /*1330*/  LOP3.LUT R12, R53, 0x80000000, RZ, 0x3c, !PT ;  /* 0x80000000350c7812 */ /* 0x000fe200078e3cff */
[----:B------:R-:W-:Y:S01]  /*1340*/  IMAD R5, R20, 0x4, R33 ;  /* 0x0000000414057824 */ /* 0x000fe200078e0221 */
[----:B------:R-:W-:Y:S02]  /*1350*/  SHF.R.U32.HI R11, RZ, UR7, R14 ;  /* 0x00000007ff0b7c19 */ /* 0x000fe4000801160e */
[----:B------:R-:W-:-:S02]  /*1360*/  LOP3.LUT R16, R16, UR4, RZ, 0x30, !PT ;  /* 0x0000000410107c12 */ /* 0x000fc4000f8e30ff */
[----:B------:R-:W-:Y:S01]  /*1370*/  LOP3.LUT R15, R15, UR4, RZ, 0x30, !PT ;  /* 0x000000040f0f7c12 */ /* 0x000fe2000f8e30ff */
[----:B------:R-:W-:Y:S01]  /*1380*/  ATOMS.POPC.INC.32 RZ, [R5+URZ] ;  /* 0x0000000005ff7f8c */ /* 0x000fe2000d8000ff */
[----:B0-----:R-:W-:Y:S01]  /*1390*/  SHF.R.U32.HI R4, RZ, UR7, R9 ;  /* 0x00000007ff047c19 */ /* 0x001fe20008011609 */
[--C-:B------:R-:W-:Y:S01]  /*13a0*/  IMAD R0, R16, 0x4, R33.reuse ;  /* 0x0000000410007824 */ /* 0x100fe200078e0221 */
[----:B------:R-:W-:Y:S01]  /*13b0*/  LOP3.LUT R13, R13, UR4, RZ, 0x30, !PT ;  /* 0x000000040d0d7c12 */ /* 0x000fe2000f8e30ff */
[--C-:B------:R-:W-:Y:S01]  /*13c0*/  IMAD R2, R15, 0x4, R33.reuse ;  /* 0x000000040f027824 */ /* 0x100fe200078e0221 */
[----:B------:R-:W-:Y:S02]  /*13d0*/  SHF.R.U32.HI R8, RZ, UR7, R12 ;  /* 0x00000007ff087c19 */ /* 0x000fe4000801160c */
[----:B------:R-:W-:Y:S01]  /*13e0*/  LOP3.LUT R11, R11, UR4, RZ, 0x30, !PT ;  /* 0x000000040b0b7c12 */ /* 0x000fe2000f8e30ff */
[--C-:B------:R-:W-:Y:S01]  /*13f0*/  IMAD R3, R13, 0x4, R33.reuse ;  /* 0x000000040d037824 */ /* 0x100fe200078e0221 */
[----:B------:R-:W-:Y:S01]  /*1400*/  LOP3.LUT R10, R52, 0x80000000, RZ, 0x3c, !PT ;  /* 0x80000000340a7812 */ /* 0x000fe200078e3cff */
[----:B------:R0:W-:Y:S01]  /*1410*/  ATOMS.POPC.INC.32 RZ, [R0+URZ] ;  /* 0x0000000000ff7f8c */ /* 0x0001e2000d8000ff */
[----:B------:R-:W-:Y:S01]  /*1420*/  LOP3.LUT R4, R4, UR4, RZ, 0x30, !PT ;  /* 0x0000000404047c12 */ /* 0x000fe2000f8e30ff */
[--C-:B------:R-:W-:Y:S01]  /*1430*/  IMAD R36, R11, 0x4, R33.reuse ;  /* 0x000000040b247824 */ /* 0x100fe200078e0221 */
[----:B------:R-:W-:Y:S01]  /*1440*/  LOP3.LUT R8, R8, UR4, RZ, 0x30, !PT ;  /* 0x0000000408087c12 */ /* 0x000fe2000f8e30ff */
[----:B------:R1:W-:Y:S01]  /*1450*/  ATOMS.POPC.INC.32 RZ, [R2+URZ] ;  /* 0x0000000002ff7f8c */ /* 0x0003e2000d8000ff */
[----:B------:R-:W-:Y:S01]  /*1460*/  LOP3.LUT R7, R50, 0x80000000, RZ, 0x3c, !PT ;  /* 0x8000000032077812 */ /* 0x000fe200078e3cff */
[--C-:B------:R-:W-:Y:S01]  /*1470*/  IMAD R37, R4, 0x4, R33.reuse ;  /* 0x0000000404257824 */ /* 0x100fe200078e0221 */
[----:B------:R-:W-:Y:S01]  /*1480*/  SHF.R.U32.HI R6, RZ, UR7, R10 ;  /* 0x00000007ff067c19 */ /* 0x000fe2000801160a */
[----:B0-----:R-:W-:Y:S01]  /*1490*/  IMAD R0, R8, 0x4, R33 ;  /* 0x0000000408007824 */ /* 0x001fe200078e0221 */
[----:B------:R-:W-:Y:S01]  /*14a0*/  LOP3.LUT R5, R49, 0x80000000, RZ, 0x3c, !PT ;  /* 0x8000000031057812 */ /* 0x000fe200078e3cff */
[----:B------:R0:W-:Y:S01]  /*14b0*/  ATOMS.POPC.INC.32 RZ, [R3+URZ] ;  /* 0x0000000003ff7f8c */ /* 0x0001e2000d8000ff */
[----:B------:R-:W-:-:S02]  /*14c0*/  LOP3.LUT R4, R48, 0x80000000, RZ, 0x3c, !PT ;  /* 0x8000000030047812 */ /* 0x000fc400078e3cff */
[----:B-1----:R-:W-:Y:S01]  /*14d0*/  SHF.R.U32.HI R2, RZ, UR7, R7 ;  /* 0x00000007ff027c19 */ /* 0x002fe20008011607 */
[----:B------:R1:W-:Y:S01]  /*14e0*/  ATOMS.POPC.INC.32 RZ, [R36+URZ] ;  /* 0x0000000024ff7f8c */ /* 0x0003e2000d8000ff */
[----:B------:R-:W-:Y:S02]  /*14f0*/  LOP3.LUT R6, R6, UR4, RZ, 0x30, !PT ;  /* 0x0000000406067c12 */ /* 0x000fe4000f8e30ff */
[----:B------:R-:W-:Y:S01]  /*1500*/  SHF.R.U32.HI R41, RZ, UR7, R44 ;  /* 0x00000007ff297c19 */ /* 0x000fe2000801162c */
[----:B------:R2:W-:Y:S01]  /*1510*/  ATOMS.POPC.INC.32 RZ, [R0+URZ] ;  /* 0x0000000000ff7f8c */ /* 0x0005e2000d8000ff */
[----:B0-----:R-:W-:Y:S02]  /*1520*/  SHF.R.U32.HI R3, RZ, UR7, R5 ;  /* 0x00000007ff037c19 */ /* 0x001fe40008011605 */
[----:B------:R-:W-:Y:S01]  /*1530*/  LOP3.LUT R38, R2, UR4, RZ, 0x30, !PT ;  /* 0x0000000402267c12 */ /* 0x000fe2000f8e30ff */
[----:B------:R-:W-:Y:S01]  /*1540*/  IMAD R2, R6, 0x4, R33 ;  /* 0x0000000406027824 */ /* 0x000fe200078e0221 */
[----:B-1----:R-:W-:-:S02]  /*1550*/  SHF.R.U32.HI R36, RZ, UR7, R4 ;  /* 0x00000007ff247c19 */ /* 0x002fc40008011604 */
[----:B------:R-:W-:Y:S01]  /*1560*/  ISETP.GT.U32.AND P2, PT, R35, 0xff, PT ;  /* 0x000000ff2300780c */ /* 0x000fe20003f44070 */
[--C-:B------:R-:W-:Y:S01]  /*1570*/  IMAD R38, R38, 0x4, R33.reuse ;  /* 0x0000000426267824 */ /* 0x100fe200078e0221 */
[----:B--2---:R-:W-:Y:S01]  /*1580*/  LOP3.LUT R0, R3, UR4, RZ, 0x30, !PT ;  /* 0x0000000403007c12 */ /* 0x004fe2000f8e30ff */
[----:B------:R0:W-:Y:S01]  /*1590*/  ATOMS.POPC.INC.32 RZ, [R2+URZ] ;  /* 0x0000000002ff7f8c */ /* 0x0001e2000d8000ff */
[----:B------:R-:W-:Y:S02]  /*15a0*/  LOP3.LUT R42, R36, UR4, RZ, 0x30, !PT ;  /* 0x00000004242a7c12 */ /* 0x000fe4000f8e30ff */
[----:B------:R-:W-:Y:S01]  /*15b0*/  LOP3.LUT R3, R41, UR4, RZ, 0x30, !PT ;  /* 0x0000000429037c12 */ /* 0x000fe2000f8e30ff */
[--C-:B------:R-:W-:Y:S01]  /*15c0*/  IMAD R36, R0, 0x4, R33.reuse ;  /* 0x0000000400247824 */ /* 0x100fe200078e0221 */
[----:B------:R1:W-:Y:S01]  /*15d0*/  ATOMS.POPC.INC.32 RZ, [R37+URZ] ;  /* 0x0000000025ff7f8c */ /* 0x0003e2000d8000ff */
[----:B------:R-:W-:Y:S01]  /*15e0*/  IMAD R42, R42, 0x4, R33 ;  /* 0x000000042a2a7824 */ /* 0x000fe200078e0221 */
[----:B------:R-:W-:Y:S01]  /*15f0*/  P2R R74, PR, RZ, 0x4 ;  /* 0x00000004ff4a7803 */ /* 0x000fe20000000000 */
[----:B0-----:R-:W-:Y:S01]  /*1600*/  IMAD R2, R35, 0x4, R77 ;  /* 0x0000000423027824 */ /* 0x001fe200078e024d */
[----:B------:R0:W-:Y:S01]  /*1610*/  ATOMS.POPC.INC.32 RZ, [R38+URZ] ;  /* 0x0000000026ff7f8c */ /* 0x0001e2000d8000ff */
[----:B------:R-:W-:-:S02]  /*1620*/  IMAD.MOV.U32 R0, RZ, RZ, RZ ;  /* 0x000000ffff007224 */ /* 0x000fc400078e00ff */
[----:B-1----:R-:W-:Y:S01]  /*1630*/  IMAD R37, R3, 0x4, R33 ;  /* 0x0000000403257824 */ /* 0x002fe200078e0221 */
[----:B------:R0:W-:Y:S04]  /*1640*/  ATOMS.POPC.INC.32 RZ, [R36+URZ] ;  /* 0x0000000024ff7f8c */ /* 0x0001e8000d8000ff */
[----:B------:R0:W-:Y:S04]  /*1650*/  ATOMS.POPC.INC.32 RZ, [R42+URZ] ;  /* 0x000000002aff7f8c */ /* 0x0001e8000d8000ff */
[----:B------:R0:W-:Y:S01]  /*1660*/  ATOMS.POPC.INC.32 RZ, [R37+URZ] ;  /* 0x0000000025ff7f8c */ /* 0x0001e2000d8000ff */
[----:B------:R-:W-:Y:S06]  /*1670*/  BAR.SYNC.DEFER_BLOCKING 0x0 ;  /* 0x0000000000007b1d */ /* 0x000fec0000010000 */
[----:B------:R-:W-:Y:S05]  /*1680*/  @P2 BRA `(.L_x_13) ;  /* 0x00000000008c2947 */ /* 0x000fea0003800000 */
[----:B------:R-:W1:Y:S04]  /*1690*/  LDS R41, [R2] ;  /* 0x0000000002297984 */ /* 0x000e680000000800 */
[----:B0-----:R-:W0:Y:S04]  /*16a0*/  LDS R38, [R2+0x400] ;  /* 0x0004000002267984 */ /* 0x001e280000000800 */
[----:B------:R-:W2:Y:S04]  /*16b0*/  LDS R42, [R2+0x800] ;  /* 0x00080000022a7984 */ /* 0x000ea80000000800 */
[----:B------:R-:W3:Y:S04]  /*16c0*/  LDS R37, [R2+0xc00] ;  /* 0x000c000002257984 */ /* 0x000ee80000000800 */
[----:B------:R-:W4:Y:S04]  /*16d0*/  LDS R36, [R2+0x1000] ;  /* 0x0010000002247984 */ /* 0x000f280000000800 */
[----:B------:R-:W5:Y:S04]  /*16e0*/  LDS R0, [R2+0x1400] ;  /* 0x0014000002007984 */ /* 0x000f680000000800 */
[----:B------:R-:W-:Y:S04]  /*16f0*/  STS [R2], RZ ;  /* 0x000000ff02007388 */ /* 0x000fe80000000800 */
[----:B-1----:R5:W-:Y:S01]  /*1700*/  STS [R2+0x400], R41 ;  /* 0x0004002902007388 */ /* 0x002be20000000800 */
[----:B0-----:R-:W-:-:S04]  /*1710*/  IMAD.IADD R43, R41, 0x1, R38 ;  /* 0x00000001292b7824 */ /* 0x001fc800078e0226 */
[----:B--2---:R-:W-:Y:S01]  /*1720*/  IMAD.IADD R42, R43, 0x1, R42 ;  /* 0x000000012b2a7824 */ /* 0x004fe200078e022a */
[----:B------:R-:W-:Y:S03]  /*1730*/  STS [R2+0x800], R43 ;  /* 0x0008002b02007388 */ /* 0x000fe60000000800 */
[----:B---3--:R-:W-:Y:S01]  /*1740*/  IMAD.IADD R38, R42, 0x1, R37 ;  /* 0x000000012a267824 */ /* 0x008fe200078e0225 */
[----:B------:R-:W-:Y:S03]  /*1750*/  STS [R2+0xc00], R42 ;  /* 0x000c002a02007388 */ /* 0x000fe60000000800 */
[----:B----4-:R-:W-:Y:S01]  /*1760*/  IMAD.IADD R76, R38, 0x1, R36 ;  /* 0x00000001264c7824 */ /* 0x010fe200078e0224 */
[----:B------:R-:W-:Y:S03]  /*1770*/  STS [R2+0x1000], R38 ;  /* 0x0010002602007388 */ /* 0x000fe60000000800 */
[----:B-----5:R-:W-:Y:S01]  /*1780*/  IMAD.IADD R41, R76, 0x1, R0 ;  /* 0x000000014c297824 */ /* 0x020fe200078e0200 */
[----:B------:R-:W0:Y:S04]  /*1790*/  LDS R38, [R2+0x1800] ;  /* 0x0018000002267984 */ /* 0x000e280000000800 */
[----:B------:R-:W1:Y:S04]  /*17a0*/  LDS R42, [R2+0x1c00] ;  /* 0x001c0000022a7984 */ /* 0x000e680000000800 */
[----:B------:R-:W2:Y:S04]  /*17b0*/  LDS R37, [R2+0x2000] ;  /* 0x0020000002257984 */ /* 0x000ea80000000800 */
[----:B------:R-:W3:Y:S04]  /*17c0*/  LDS R36, [R2+0x2400] ;  /* 0x0024000002247984 */ /* 0x000ee80000000800 */
[----:B------:R-:W4:Y:S04]  /*17d0*/  LDS R0, [R2+0x2800] ;  /* 0x0028000002007984 */ /* 0x000f280000000800 */
[----:B------:R4:W-:Y:S04]  /*17e0*/  STS [R2+0x1400], R76 ;  /* 0x0014004c02007388 */ /* 0x0009e80000000800 */
[----:B------:R-:W-:Y:S01]  /*17f0*/  STS [R2+0x1800], R41 ;  /* 0x0018002902007388 */ /* 0x000fe20000000800 */
[----:B0-----:R-:W-:-:S03]  /*1800*/  IMAD.IADD R43, R41, 0x1, R38 ;  /* 0x00000001292b7824 */ /* 0x001fc600078e0226 */
[----:B------:R-:W0:Y:S01]  /*1810*/  LDS R38, [R2+0x2c00] ;  /* 0x002c000002267984 */ /* 0x000e220000000800 */
[----:B-1----:R-:W-:-:S03]  /*1820*/  IMAD.IADD R42, R43, 0x1, R42 ;  /* 0x000000012b2a7824 */ /* 0x002fc600078e022a */
[----:B------:R1:W-:Y:S01]  /*1830*/  STS [R2+0x1c00], R43 ;  /* 0x001c002b02007388 */ /* 0x0003e20000000800 */
[----:B--2---:R-:W-:-:S03]  /*1840*/  IMAD.IADD R37, R42, 0x1, R37 ;  /* 0x000000012a257824 */ /* 0x004fc600078e0225 */
[----:B------:R1:W-:Y:S01]  /*1850*/  STS [R2+0x2000], R42 ;  /* 0x0020002a02007388 */ /* 0x0003e20000000800 */
[----:B---3--:R-:W-:-:S03]  /*1860*/  IMAD.IADD R36, R37, 0x1, R36 ;  /* 0x0000000125247824 */ /* 0x008fc600078e0224 */
[----:B------:R1:W-:Y:S01]  /*1870*/  STS [R2+0x2400], R37 ;  /* 0x0024002502007388 */ /* 0x0003e20000000800 */
[----:B----4-:R-:W-:-:S03]  /*1880*/  IMAD.IADD R76, R36, 0x1, R0 ;  /* 0x00000001244c7824 */ /* 0x010fc600078e0200 */
[----:B------:R1:W-:Y:S04]  /*1890*/  STS [R2+0x2800], R36 ;  /* 0x0028002402007388 */ /* 0x0003e80000000800 */
[----:B------:R1:W-:Y:S02]  /*18a0*/  STS [R2+0x2c00], R76 ;  /* 0x002c004c02007388 */ /* 0x0003e40000000800 */
[----:B01----:R-:W-:-:S07]  /*18b0*/  IMAD.IADD R0, R76, 0x1, R38 ;  /* 0x000000014c007824 */ /* 0x003fce00078e0226 */
.L_x_13:
[----:B------:R-:W-:Y:S05]  /*18c0*/  BSYNC.RECONVERGENT B0 ;  /* 0x0000000000007941 */ /* 0x000fea0003800200 */
.L_x_12:
[----:B0-----:R-:W0:Y:S01]  /*18d0*/  LDC.64 R36, c[0x0][0x380] ;  /* 0x0000e000ff247b82 */ /* 0x001e220000000a00 */
[----:B------:R-:W1:Y:S01]  /*18e0*/  LDCU.64 UR10, c[0x0][0x3b8] ;  /* 0x00007700ff0a77ac */ /* 0x000e620008000a00 */
[C---:B------:R-:W-:Y:S01]  /*18f0*/  ISETP.NE.AND P0, PT, R0.reuse, 0x2280, PT ;  /* 0x000022800000780c */ /* 0x040fe20003f05270 */
[----:B------:R-:W-:Y:S01]  /*1900*/  IMAD R41, R75, 0x100, R35 ;  /* 0x000001004b297824 */ /* 0x000fe200078e0223 */
[----:B------:R-:W-:Y:S02]  /*1910*/  @!P2 LOP3.LUT R76, R0, 0x40000000, RZ, 0xfc, !PT ;  /* 0x40000000004ca812 */ /* 0x000fe400078efcff */
[----:B------:R-:W-:Y:S02]  /*1920*/  ISETP.LT.U32.AND P0, PT, R35, 0x100, !P0 ;  /* 0x000001002300780c */ /* 0x000fe40004701070 */
[----:B------:R-:W2:Y:S01]  /*1930*/  LDC.64 R42, c[0x0][0x398] ;  /* 0x0000e600ff2a7b82 */ /* 0x000ea20000000a00 */
[----:B-1----:R-:W-:-:S04]  /*1940*/  LEA R38, P1, R39, UR10, 0x2 ;  /* 0x0000000a27267c11 */ /* 0x002fc8000f8210ff */
[----:B------:R-:W-:Y:S01]  /*1950*/  LEA.HI.X R39, R39, UR11, R40, 0x2, P1 ;  /* 0x0000000b27277c11 */ /* 0x000fe200088f1428 */
[----:B0-----:R-:W-:Y:S02]  /*1960*/  IMAD.WIDE R36, R41, 0x4, R36 ;  /* 0x0000000429247825 */ /* 0x001fe400078e0224 */
[----:B------:R-:W0:Y:S03]  /*1970*/  LDC.64 R40, c[0x0][0x390] ;  /* 0x0000e400ff287b82 */ /* 0x000e260000000a00 */
[----:B------:R1:W-:Y:S01]  /*1980*/  @!P2 STG.E.STRONG.SYS desc[UR8][R36.64], R76 ;  /* 0x0000004c2400a986 */ /* 0x0003e2000c115908 */
[----:B--2---:R-:W-:-:S04]  /*1990*/  IMAD.WIDE.U32 R42, R35, 0x4, R42 ;  /* 0x00000004232a7825 */ /* 0x004fc800078e002a */
[----:B0-----:R-:W-:Y:S01]  /*19a0*/  IMAD.WIDE.U32 R40, R35, 0x4, R40 ;  /* 0x0000000423287825 */ /* 0x001fe200078e0028 */
[----:B------:R-:W-:Y:S06]  /*19b0*/  BAR.RED.OR.DEFER_BLOCKING 0x0, P0 ;  /* 0x0000000000007b1d */ /* 0x000fec0000014800 */
[----:B------:R-:W0:Y:S02]  /*19c0*/  B2R.RESULT RZ, P0 ;  /* 0x0000000000ff731c */ /* 0x000e240000004000 */
[----:B01----:R-:W-:Y:S05]  /*19d0*/  @!P0 BRA `(.L_x_14) ;  /* 0x00000014009c8947 */ /* 0x003fea0003800000 */
[----:B------:R-:W-:Y:S01]  /*19e0*/  ISETP.GT.U32.AND P0, PT, R35, R31, PT ;  /* 0x0000001f2300720c */ /* 0x000fe20003f04070 */
[----:B------:R-:W-:Y:S03]  /*19f0*/  BSSY B1, `(.L_x_15) ;  /* 0x0000028000017945 */ /* 0x000fe60003800000 */
[----:B------:R-:W-:Y:S01]  /*1a00*/  SEL R11, RZ, 0x2280, !P0 ;  /* 0x00002280ff0b7807 */ /* 0x000fe20004000000 */
[----:B------:R-:W-:Y:S08]  /*1a10*/  @P2 BRA `(.L_x_16) ;  /* 0x0000000000942947 */ /* 0x000ff00003800000 */
[----:B------:R-:W2:Y:S01]  /*1a20*/  LDG.E R42, desc[UR8][R42.64] ;  /* 0x000000082a2a7981 */ /* 0x000ea2000c1e1900 */
[----:B------:R-:W-:Y:S01]  /*1a30*/  ISETP.GE.AND P0, PT, R75, 0x1, PT ;  /* 0x000000014b00780c */ /* 0x000fe20003f06270 */
[----:B------:R-:W-:Y:S02]  /*1a40*/  IMAD.MOV.U32 R6, RZ, RZ, R0 ;  /* 0x000000ffff067224 */ /* 0x000fe400078e0000 */
[----:B--2---:R-:W-:-:S05]  /*1a50*/  IMAD.IADD R3, R42, 0x1, -R11 ;  /* 0x000000012a037824 */ /* 0x004fca00078e0a0b */
[----:B------:R0:W-:Y:S05]  /*1a60*/  STS [R2+0x8a00], R3 ;  /* 0x008a000302007388 */ /* 0x0001ea0000000800 */
[----:B------:R-:W-:Y:S05]  /*1a70*/  @!P0 BRA `(.L_x_17) ;  /* 0x00000000006c8947 */ /* 0x000fea0003800000 */
[----:B------:R-:W-:Y:S01]  /*1a80*/  BSSY B0, `(.L_x_18) ;  /* 0x0000019000007945 */ /* 0x000fe20003800000 */
[----:B0-----:R-:W-:Y:S02]  /*1a90*/  IMAD.MOV.U32 R3, RZ, RZ, -0x1 ;  /* 0xffffffffff037424 */ /* 0x001fe400078e00ff */
[----:B------:R-:W-:Y:S02]  /*1aa0*/  IMAD.MOV.U32 R7, RZ, RZ, R75 ;  /* 0x000000ffff077224 */ /* 0x000fe400078e004b */
[----:B------:R-:W-:-:S07]  /*1ab0*/  IMAD.MOV.U32 R6, RZ, RZ, R0 ;  /* 0x000000ffff067224 */ /* 0x000fce00078e0000 */
.L_x_22:
[----:B------:R-:W0:Y:S01]  /*1ac0*/  LDC.64 R4, c[0x0][0x380] ;  /* 0x0000e000ff047b82 */ /* 0x000e220000000a00 */
[----:B------:R-:W-:Y:S01]  /*1ad0*/  VIADD R13, R7, 0xffffffff ;  /* 0xffffffff070d7836 */ /* 0x000fe20000000000 */
[----:B------:R-:W-:Y:S03]  /*1ae0*/  BSSY B2, `(.L_x_19) ;  /* 0x0000008000027945 */ /* 0x000fe60003800000 */
[----:B------:R-:W-:-:S04]  /*1af0*/  IMAD R9, R13, 0x100, R35 ;  /* 0x000001000d097824 */ /* 0x000fc800078e0223 */
[----:B0-----:R-:W-:-:S07]  /*1b00*/  IMAD.WIDE R4, R9, 0x4, R4 ;  /* 0x0000000409047825 */ /* 0x001fce00078e0204 */
.L_x_20:
[----:B------:R-:W-:Y:S05]  /*1b10*/  YIELD ;  /* 0x0000000000007946 */ /* 0x000fea0003800000 */
[----:B------:R0:W-:Y:S06]  /*1b20*/  MEMBAR.SC.CTA ;  /* 0x0000000000007992 */ /* 0x0001ec0000000000 */
[----:B0-----:R-:W2:Y:S02]  /*1b30*/  LDG.E.STRONG.SYS R8, desc[UR8][R4.64] ;  /* 0x0000000804087981 */ /* 0x001ea4000c1f5900 */
[----:B--2---:R-:W-:-:S13]  /*1b40*/  ISETP.NE.AND P0, PT, R8, RZ, PT ;  /* 0x000000ff0800720c */ /* 0x004fda0003f05270 */
[----:B------:R-:W-:Y:S05]  /*1b50*/  @!P0 BRA `(.L_x_20) ;  /* 0xfffffffc00ec8947 */ /* 0x000fea000383ffff */
[----:B------:R-:W-:Y:S05]  /*1b60*/  BSYNC B2 ;  /* 0x0000000000027941 */ /* 0x000fea0003800000 */
.L_x_19:
[----:B------:R-:W-:Y:S01]  /*1b70*/  BSSY.RECONVERGENT B2, `(.L_x_21) ;  /* 0x0000006000027945 */ /* 0x000fe20003800200 */
[C---:B------:R-:W-:Y:S02]  /*1b80*/  ISETP.GT.AND P0, PT, R8.reuse, -0x1, PT ;  /* 0xffffffff0800780c */ /* 0x040fe40003f04270 */
[----:B------:R-:W-:Y:S01]  /*1b90*/  LOP3.LUT R5, R8, 0x3fffffff, RZ, 0xc0, !PT ;  /* 0x3fffffff08057812 */ /* 0x000fe200078ec0ff */
[----:B------:R-:W-:Y:S05]  /*1ba0*/  WARPSYNC.EXCLUSIVE R3 ;  /* 0x0000000003007348 */ /* 0x000fea0003a00000 */
[----:B------:R-:W-:-:S05]  /*1bb0*/  IMAD.IADD R6, R5, 0x1, R6 ;  /* 0x0000000105067824 */ /* 0x000fca00078e0206 */
[----:B------:R-:W-:-:S07]  /*1bc0*/  VOTE.ANY R3, PT, P0 ;  /* 0x0000000000037806 */ /* 0x000fce00000e0100 */
[----:B------:R-:W-:Y:S05]  /*1bd0*/  BSYNC.RECONVERGENT B2 ;  /* 0x0000000000027941 */ /* 0x000fea0003800200 */
.L_x_21:
[----:B------:R-:W-:Y:S01]  /*1be0*/  ISETP.GT.U32.AND P1, PT, R7, 0x1, PT ;  /* 0x000000010700780c */ /* 0x000fe20003f24070 */
[----:B------:R-:W-:-:S12]  /*1bf0*/  IMAD.MOV.U32 R7, RZ, RZ, R13 ;  /* 0x000000ffff077224 */ /* 0x000fd800078e000d */
[----:B------:R-:W-:Y:S05]  /*1c00*/  @P0 BRA P1, `(.L_x_22) ;  /* 0xfffffffc00ac0947 */ /* 0x000fea000083ffff */
[----:B------:R-:W-:Y:S05]  /*1c10*/  BSYNC B0 ;  /* 0x0000000000007941 */ /* 0x000fea0003800000 */
.L_x_18:
[----:B------:R1:W2:Y:S02]  /*1c20*/  LDS R3, [R2+0x8a00] ;  /* 0x008a000002037984 */ /* 0x0002a40000000800 */
.L_x_17:
[----:B------:R-:W-:Y:S02]  /*1c30*/  LOP3.LUT R5, R6, 0x80000000, RZ, 0xfc, !PT ;  /* 0x8000000006057812 */ /* 0x000fe400078efcff */
[----:B0-2---:R-:W-:-:S03]  /*1c40*/  IADD3 R3, PT, PT, R3, R6, -R0 ;  /* 0x0000000603037210 */ /* 0x005fc60007ffe800 */
[----:B------:R0:W-:Y:S04]  /*1c50*/  STG.E.STRONG.SYS desc[UR8][R36.64], R5 ;  /* 0x0000000524007986 */ /* 0x0001e8000c115908 */
[----:B------:R0:W-:Y:S02]  /*1c60*/  STS [R2+0x8a00], R3 ;  /* 0x008a000302007388 */ /* 0x0001e40000000800 */
.L_x_16:
[----:B------:R-:W-:Y:S05]  /*1c70*/  BSYNC B1 ;  /* 0x0000000000017941 */ /* 0x000fea0003800000 */
.L_x_15:
[----:B------:R-:W2:Y:S01]  /*1c80*/  LDC.64 R6, c[0x0][0x390] ;  /* 0x0000e400ff067b82 */ /* 0x000ea20000000a00 */
[----:B------:R-:W-:Y:S05]  /*1c90*/  WARPSYNC.ALL ;  /* 0x0000000000007948 */ /* 0x000fea0003800000 */
[----:B------:R-:W-:Y:S02]  /*1ca0*/  UMOV UR5, 0x400 ;  /* 0x0000040000057882 */ /* 0x000fe40000000000 */
[----:B------:R-:W3:Y:S08]  /*1cb0*/  LDC R4, c[0x0][0x3c0] ;  /* 0x0000f000ff047b82 */ /* 0x000ef00000000800 */
[----:B------:R-:W4:Y:S01]  /*1cc0*/  S2UR UR6, SR_CgaCtaId ;  /* 0x00000000000679c3 */ /* 0x000f220000008800 */
[----:B--2---:R-:W-:-:S02]  /*1cd0*/  ISETP.EQ.U32.AND P1, PT, R6, RZ, PT ;  /* 0x000000ff0600720c */ /* 0x004fc40003f22070 */
[----:B---3--:R-:W-:-:S04]  /*1ce0*/  ISETP.GE.AND P0, PT, R71, R4, PT ;  /* 0x000000044700720c */ /* 0x008fc80003f06270 */
[----:B------:R-:W-:-:S04]  /*1cf0*/  ISETP.EQ.OR.EX P0, PT, R7, RZ, !P0, P1 ;  /* 0x000000ff0700720c */ /* 0x000fc80004702710 */
[----:B------:R-:W-:Y:S01]  /*1d00*/  ISETP.GT.U32.OR P0, PT, R35, 0xff, P0 ;  /* 0x000000ff2300780c */ /* 0x000fe20000704470 */
[----:B----4-:R-:W-:-:S06]  /*1d10*/  ULEA UR5, UR6, UR5, 0x18 ;  /* 0x0000000506057291 */ /* 0x010fcc000f8ec0ff */
[----:B------:R-:W-:-:S06]  /*1d20*/  LEA R31, R31, UR5, 0x2 ;  /* 0x000000051f1f7c11 */ /* 0x000fcc000f8e10ff */
[----:B0-----:R-:W0:Y:S02]  /*1d30*/  @!P0 LDS R3, [R2+0x8a00] ;  /* 0x008a000002038984 */ /* 0x001e240000000800 */
[----:B0-----:R-:W-:-:S05]  /*1d40*/  @!P0 IADD3 R3, PT, PT, R3, R11, R0 ;  /* 0x0000000b03038210 */ /* 0x001fca0007ffe000 */
[----:B------:R0:W-:Y:S01]  /*1d50*/  @!P0 STG.E desc[UR8][R40.64], R3 ;  /* 0x0000000328008986 */ /* 0x0001e2000c101908 */
[----:B------:R-:W-:Y:S01]  /*1d60*/  BAR.SYNC.DEFER_BLOCKING 0x0 ;  /* 0x0000000000007b1d */ /* 0x000fe20000010000 */
[----:B------:R-:W-:-:S05]  /*1d70*/  ISETP.GT.AND P0, PT, R71, R4, PT ;  /* 0x000000044700720c */ /* 0x000fca0003f04270 */
[----:B------:R-:W2:Y:S08]  /*1d80*/  LDS R31, [R31+0x8a00] ;  /* 0x008a00001f1f7984 */ /* 0x000eb00000000800 */
[----:B0-----:R-:W-:Y:S05]  /*1d90*/  @P0 BRA `(.L_x_23) ;  /* 0x0000000000740947 */ /* 0x001fea0003800000 */
[----:B------:R-:W1:Y:S01]  /*1da0*/  LDCU.64 UR4, c[0x0][0x3a0] ;  /* 0x00007400ff0477ac */ /* 0x000e620008000a00 */
[----:B--2---:R-:W-:-:S05]  /*1db0*/  IADD3 R0, P1, PT, R70, R31, RZ ;  /* 0x0000001f46007210 */ /* 0x004fca0007f3e0ff */
[----:B------:R-:W-:Y:S01]  /*1dc0*/  IMAD.X R5, RZ, RZ, RZ, P1 ;  /* 0x000000ffff057224 */ /* 0x000fe200008e06ff */
[----:B-1----:R-:W-:-:S04]  /*1dd0*/  LEA R2, P1, R0, UR4, 0x2 ;  /* 0x0000000400027c11 */ /* 0x002fc8000f8210ff */
[----:B------:R-:W-:-:S05]  /*1de0*/  LEA.HI.X R3, R0, UR5, R5, 0x2, P1 ;  /* 0x0000000500037c11 */ /* 0x000fca00088f1405 */
[----:B------:R1:W-:Y:S04]  /*1df0*/  STG.E desc[UR8][R2.64], R69 ;  /* 0x0000004502007986 */ /* 0x0003e8000c101908 */
        /* <DEDUP_REMOVED lines=21> */
[----:B------:R1:W-:Y:S01]  /*1f50*/  STG.E desc[UR8][R2.64+0xb00], R47 ;  /* 0x000b002f02007986 */ /* 0x0003e2000c101908 */
[----:B------:R-:W-:Y:S05]  /*1f60*/  BRA `(.L_x_24) ;  /* 0x0000000400287947 */ /* 0x000fea0003800000 */
.L_x_23:
[----:B------:R-:W0:Y:S01]  /*1f70*/  LDCU.64 UR4, c[0x0][0x3a0] ;  /* 0x00007400ff0477ac */ /* 0x000e220008000a00 */
[----:B------:R-:W-:Y:S01]  /*1f80*/  IMAD R7, R75, -0x2280, R4 ;  /* 0xffffdd804b077824 */ /* 0x000fe200078e0204 */
[C---:B--2---:R-:W-:Y:S01]  /*1f90*/  IADD3 R0, P2, PT, R70.reuse, R31, RZ ;  /* 0x0000001f46007210 */ /* 0x044fe20007f5e0ff */
[C---:B------:R-:W-:Y:S02]  /*1fa0*/  VIADD R6, R70.reuse, 0x40 ;  /* 0x0000004046067836 */ /* 0x040fe40000000000 */
[C---:B-1----:R-:W-:Y:S01]  /*1fb0*/  VIADD R2, R70.reuse, 0x20 ;  /* 0x0000002046027836 */ /* 0x042fe20000000000 */
[-C--:B------:R-:W-:Y:S01]  /*1fc0*/  ISETP.GE.AND P1, PT, R70, R7.reuse, PT ;  /* 0x000000074600720c */ /* 0x080fe20003f26270 */
[----:B------:R-:W-:Y:S01]  /*1fd0*/  IMAD.X R5, RZ, RZ, RZ, P2 ;  /* 0x000000ffff057224 */ /* 0x000fe200010e06ff */
[-C--:B------:R-:W-:Y:S01]  /*1fe0*/  ISETP.GE.AND P6, PT, R6, R7.reuse, PT ;  /* 0x000000070600720c */ /* 0x080fe20003fc6270 */
[----:B------:R-:W-:Y:S01]  /*1ff0*/  VIADD R6, R70, 0x60 ;  /* 0x0000006046067836 */ /* 0x000fe20000000000 */
[----:B------:R-:W-:Y:S01]  /*2000*/  ISETP.GE.AND P4, PT, R2, R7, PT ;  /* 0x000000070200720c */ /* 0x000fe20003f86270 */
[----:B------:R-:W-:-:S02]  /*2010*/  VIADD R8, R70, 0x80 ;  /* 0x0000008046087836 */ /* 0x000fc40000000000 */
[----:B------:R-:W-:Y:S01]  /*2020*/  VIADD R10, R70, 0xa0 ;  /* 0x000000a0460a7836 */ /* 0x000fe20000000000 */
[-C--:B------:R-:W-:Y:S01]  /*2030*/  ISETP.GE.AND P5, PT, R6, R7.reuse, PT ;  /* 0x000000070600720c */ /* 0x080fe20003fa6270 */
[----:B------:R-:W-:Y:S01]  /*2040*/  VIADD R6, R70, 0xc0 ;  /* 0x000000c046067836 */ /* 0x000fe20000000000 */
[----:B------:R-:W-:Y:S01]  /*2050*/  ISETP.GE.AND P3, PT, R8, R7, PT ;  /* 0x000000070800720c */ /* 0x000fe20003f66270 */
[----:B------:R-:W-:Y:S01]  /*2060*/  VIADD R8, R70, 0xe0 ;  /* 0x000000e046087836 */ /* 0x000fe20000000000 */
[----:B0-----:R-:W-:-:S04]  /*2070*/  LEA R2, P2, R0, UR4, 0x2 ;  /* 0x0000000400027c11 */ /* 0x001fc8000f8410ff */
[----:B------:R-:W-:Y:S02]  /*2080*/  LEA.HI.X R3, R0, UR5, R5, 0x2, P2 ;  /* 0x0000000500037c11 */ /* 0x000fe400090f1405 */
[----:B------:R-:W-:-:S03]  /*2090*/  ISETP.GE.AND P2, PT, R10, R7, PT ;  /* 0x000000070a00720c */ /* 0x000fc60003f46270 */
[----:B------:R0:W-:Y:S01]  /*20a0*/  @!P1 STG.E desc[UR8][R2.64], R69 ;  /* 0x0000004502009986 */ /* 0x0001e2000c101908 */
[-C--:B------:R-:W-:Y:S01]  /*20b0*/  ISETP.GE.AND P1, PT, R6, R7.reuse, PT ;  /* 0x000000070600720c */ /* 0x080fe20003f26270 */
[----:B------:R-:W-:Y:S02]  /*20c0*/  VIADD R6, R70, 0x100 ;  /* 0x0000010046067836 */ /* 0x000fe40000000000 */
[----:B------:R0:W-:Y:S01]  /*20d0*/  @!P4 STG.E desc[UR8][R2.64+0x80], R68 ;  /* 0x000080440200c986 */ /* 0x0001e2000c101908 */
[-C--:B------:R-:W-:Y:S01]  /*20e0*/  ISETP.GE.AND P4, PT, R8, R7.reuse, PT ;  /* 0x000000070800720c */ /* 0x080fe20003f86270 */
[----:B------:R-:W-:Y:S02]  /*20f0*/  VIADD R8, R70, 0x120 ;  /* 0x0000012046087836 */ /* 0x000fe40000000000 */
[----:B------:R0:W-:Y:S01]  /*2100*/  @!P6 STG.E desc[UR8][R2.64+0x100], R67 ;  /* 0x000100430200e986 */ /* 0x0001e2000c101908 */
[----:B------:R-:W-:Y:S01]  /*2110*/  ISETP.GE.AND P6, PT, R6, R7, PT ;  /* 0x000000070600720c */ /* 0x000fe20003fc6270 */
[----:B------:R-:W-:-:S02]  /*2120*/  VIADD R6, R70, 0x140 ;  /* 0x0000014046067836 */ /* 0x000fc40000000000 */
        /* <DEDUP_REMOVED lines=37> */
[----:B------:R-:W-:-:S03]  /*2380*/  ISETP.GE.AND P5, PT, R8, R7, PT ;  /* 0x000000070800720c */ /* 0x000fc60003fa6270 */
[----:B------:R0:W-:Y:S01]  /*2390*/  @!P3 STG.E desc[UR8][R2.64+0x800], R53 ;  /* 0x000800350200b986 */ /* 0x0001e2000c101908 */
[----:B------:R-:W-:-:S03]  /*23a0*/  ISETP.GE.AND P3, PT, R6, R7, PT ;  /* 0x000000070600720c */ /* 0x000fc60003f66270 */
[----:B------:R0:W-:Y:S04]  /*23b0*/  @!P2 STG.E desc[UR8][R2.64+0x880], R52 ;  /* 0x000880340200a986 */ /* 0x0001e8000c101908 */
[----:B------:R0:W-:Y:S04]  /*23c0*/  @!P1 STG.E desc[UR8][R2.64+0x900], R51 ;  /* 0x0009003302009986 */ /* 0x0001e8000c101908 */
[----:B------:R0:W-:Y:S04]  /*23d0*/  @!P4 STG.E desc[UR8][R2.64+0x980], R50 ;  /* 0x000980320200c986 */ /* 0x0001e8000c101908 */
[----:B------:R0:W-:Y:S04]  /*23e0*/  @!P6 STG.E desc[UR8][R2.64+0xa00], R49 ;  /* 0x000a00310200e986 */ /* 0x0001e8000c101908 */
[----:B------:R0:W-:Y:S04]  /*23f0*/  @!P5 STG.E desc[UR8][R2.64+0xa80], R48 ;  /* 0x000a80300200d986 */ /* 0x0001e8000c101908 */
[----:B------:R0:W-:Y:S02]  /*2400*/  @!P3 STG.E desc[UR8][R2.64+0xb00], R47 ;  /* 0x000b002f0200b986 */ /* 0x0001e4000c101908 */
.L_x_24:
[----:B------:R-:W-:Y:S05]  /*2410*/  @P0 BRA `(.L_x_25) ;  /* 0x0000000000600947 */ /* 0x000fea0003800000 */
        /* <DEDUP_REMOVED lines=10> */
[----:B01----:R2:W5:Y:S04]  /*24c0*/  LDG.E R47, desc[UR8][R38.64+0x480] ;  /* 0x00048008262f7981 */ /* 0x003568000c1e1900 */
        /* <DEDUP_REMOVED lines=13> */
.L_x_25:
[----:B------:R-:W-:Y:S02]  /*25a0*/  IMAD.IADD R73, R4, 0x1, -R73 ;  /* 0x0000000104497824 */ /* 0x000fe400078e0a49 */
[C---:B01----:R-:W-:Y:S02]  /*25b0*/  VIADD R2, R70.reuse, 0x20 ;  /* 0x0000002046027836 */ /* 0x043fe40000000000 */
[C---:B------:R-:W-:Y:S01]  /*25c0*/  VIADD R6, R70.reuse, 0x40 ;  /* 0x0000004046067836 */ /* 0x040fe20000000000 */
[CC--:B------:R-:W-:Y:S01]  /*25d0*/  ISETP.GE.AND P1, PT, R70.reuse, R73.reuse, PT ;  /* 0x000000494600720c */ /* 0x0c0fe20003f26270 */
[----:B------:R-:W-:Y:S01]  /*25e0*/  VIADD R8, R70, 0x80 ;  /* 0x0000008046087836 */ /* 0x000fe20000000000 */
[-C--:B------:R-:W-:Y:S01]  /*25f0*/  ISETP.GE.AND P4, PT, R2, R73.reuse, PT ;  /* 0x000000490200720c */ /* 0x080fe20003f86270 */
[----:B------:R-:W-:Y:S01]  /*2600*/  VIADD R2, R70, 0x60 ;  /* 0x0000006046027836 */ /* 0x000fe20000000000 */
[-C--:B------:R-:W-:Y:S01]  /*2610*/  ISETP.GE.AND P6, PT, R6, R73.reuse, PT ;  /* 0x000000490600720c */ /* 0x080fe20003fc6270 */
[----:B------:R-:W-:Y:S01]  /*2620*/  VIADD R6, R70, 0xa0 ;  /* 0x000000a046067836 */ /* 0x000fe20000000000 */
[----:B------:R-:W-:-:S02]  /*2630*/  ISETP.GE.AND P3, PT, R8, R73, PT ;  /* 0x000000490800720c */ /* 0x000fc40003f66270 */
[-C--:B------:R-:W-:Y:S01]  /*2640*/  ISETP.GE.AND P5, PT, R2, R73.reuse, PT ;  /* 0x000000490200720c */ /* 0x080fe20003fa6270 */
[----:B------:R-:W-:Y:S01]  /*2650*/  VIADD R2, R70, 0xc0 ;  /* 0x000000c046027836 */ /* 0x000fe20000000000 */
[-C--:B------:R-:W-:Y:S01]  /*2660*/  ISETP.GE.AND P2, PT, R6, R73.reuse, PT ;  /* 0x000000490600720c */ /* 0x080fe20003f46270 */
[----:B------:R-:W-:Y:S02]  /*2670*/  VIADD R6, R70, 0xe0 ;  /* 0x000000e046067836 */ /* 0x000fe40000000000 */
[----:B------:R0:W5:Y:S01]  /*2680*/  @!P1 LDG.E R27, desc[UR8][R38.64] ;  /* 0x00000008261b9981 */ /* 0x000162000c1e1900 */
[-C--:B------:R-:W-:Y:S01]  /*2690*/  ISETP.GE.AND P1, PT, R2, R73.reuse, PT ;  /* 0x000000490200720c */ /* 0x080fe20003f26270 */
[----:B------:R-:W-:Y:S02]  /*26a0*/  VIADD R2, R70, 0x100 ;  /* 0x0000010046027836 */ /* 0x000fe40000000000 */
[----:B------:R0:W5:Y:S01]  /*26b0*/  @!P4 LDG.E R29, desc[UR8][R38.64+0x80] ;  /* 0x00008008261dc981 */ /* 0x000162000c1e1900 */
[----:B------:R-:W-:Y:S01]  /*26c0*/  ISETP.GE.AND P4, PT, R6, R73, PT ;  /* 0x000000490600720c */ /* 0x000fe20003f86270 */
[----:B------:R-:W-:-:S02]  /*26d0*/  VIADD R6, R70, 0x120 ;  /* 0x0000012046067836 */ /* 0x000fc40000000000 */
[----:B------:R0:W5:Y:S01]  /*26e0*/  @!P6 LDG.E R31, desc[UR8][R38.64+0x100] ;  /* 0x00010008261fe981 */ /* 0x000162000c1e1900 */
        /* <DEDUP_REMOVED lines=39> */
[----:B------:R-:W-:-:S03]  /*2960*/  ISETP.GE.AND P5, PT, R6, R73, PT ;  /* 0x000000490600720c */ /* 0x000fc60003fa6270 */
[----:B------:R0:W5:Y:S01]  /*2970*/  @!P3 LDG.E R19, desc[UR8][R38.64+0x800] ;  /* 0x000800082613b981 */ /* 0x000162000c1e1900 */
[----:B------:R-:W-:-:S03]  /*2980*/  ISETP.GE.AND P3, PT, R2, R73, PT ;  /* 0x000000490200720c */ /* 0x000fc60003f66270 */
[----:B------:R0:W5:Y:S04]  /*2990*/  @!P2 LDG.E R17, desc[UR8][R38.64+0x880] ;  /* 0x000880082611a981 */ /* 0x000168000c1e1900 */
[----:B------:R0:W5:Y:S04]  /*29a0*/  @!P1 LDG.E R15, desc[UR8][R38.64+0x900] ;  /* 0x00090008260f9981 */ /* 0x000168000c1e1900 */
[----:B------:R0:W5:Y:S04]  /*29b0*/  @!P4 LDG.E R13, desc[UR8][R38.64+0x980] ;  /* 0x00098008260dc981 */ /* 0x000168000c1e1900 */
[----:B------:R0:W5:Y:S04]  /*29c0*/  @!P6 LDG.E R11, desc[UR8][R38.64+0xa00] ;  /* 0x000a0008260be981 */ /* 0x000168000c1e1900 */
[----:B------:R0:W5:Y:S04]  /*29d0*/  @!P5 LDG.E R9, desc[UR8][R38.64+0xa80] ;  /* 0x000a80082609d981 */ /* 0x000168000c1e1900 */
[----:B------:R0:W5:Y:S02]  /*29e0*/  @!P3 LDG.E R7, desc[UR8][R38.64+0xb00] ;  /* 0x000b00082607b981 */ /* 0x000164000c1e1900 */
.L_x_26:
[----:B------:R-:W-:Y:S05]  /*29f0*/  @P0 BRA `(.L_x_27) ;  /* 0x00000000006c0947 */ /* 0x000fea0003800000 */
[----:B------:R-:W1:Y:S02]  /*2a00*/  LDCU.64 UR4, c[0x0][0x3b0] ;  /* 0x00007600ff0477ac */ /* 0x000e640008000a00 */
[----:B-1----:R-:W-:-:S04]  /*2a10*/  LEA R2, P0, R0, UR4, 0x2 ;  /* 0x0000000400027c11 */ /* 0x002fc8000f8010ff */
[----:B------:R-:W-:-:S05]  /*2a20*/  LEA.HI.X R3, R0, UR5, R5, 0x2, P0 ;  /* 0x0000000500037c11 */ /* 0x000fca00080f1405 */
[----:B-----5:R-:W-:Y:S04]  /*2a30*/  STG.E desc[UR8][R2.64], R27 ;  /* 0x0000001b02007986 */ /* 0x020fe8000c101908 */
[----:B------:R-:W-:Y:S04]  /*2a40*/  STG.E desc[UR8][R2.64+0x80], R29 ;  /* 0x0000801d02007986 */ /* 0x000fe8000c101908 */
        /* <DEDUP_REMOVED lines=20> */
[----:B------:R-:W-:Y:S01]  /*2b90*/  STG.E desc[UR8][R2.64+0xb00], R7 ;  /* 0x000b000702007986 */ /* 0x000fe2000c101908 */
[----:B------:R-:W-:Y:S05]  /*2ba0*/  EXIT ;  /* 0x000000000000794d */ /* 0x000fea0003800000 */
.L_x_27:
[----:B------:R-:W1:Y:S01]  /*2bb0*/  LDCU.64 UR4, c[0x0][0x3b0] ;  /* 0x00007600ff0477ac */ /* 0x000e620008000a00 */
[----:B------:R-:W-:Y:S02]  /*2bc0*/  IMAD R75, R75, -0x2280, R4 ;  /* 0xffffdd804b4b7824 */ /* 0x000fe400078e0204 */
[C---:B------:R-:W-:Y:S02]  /*2bd0*/  VIADD R2, R70.reuse, 0x20 ;  /* 0x0000002046027836 */ /* 0x040fe40000000000 */
[C---:B------:R-:W-:Y:S01]  /*2be0*/  VIADD R4, R70.reuse, 0x40 ;  /* 0x0000004046047836 */ /* 0x040fe20000000000 */
[CC--:B------:R-:W-:Y:S01]  /*2bf0*/  ISETP.GE.AND P6, PT, R70.reuse, R75.reuse, PT ;  /* 0x0000004b4600720c */ /* 0x0c0fe20003fc6270 */
[----:B------:R-:W-:Y:S01]  /*2c00*/  VIADD R6, R70, 0x60 ;  /* 0x0000006046067836 */ /* 0x000fe20000000000 */
[-C--:B------:R-:W-:Y:S01]  /*2c10*/  ISETP.GE.AND P5, PT, R2, R75.reuse, PT ;  /* 0x0000004b0200720c */ /* 0x080fe20003fa6270 */
[----:B------:R-:W-:Y:S01]  /*2c20*/  VIADD R8, R70, 0xc0 ;  /* 0x000000c046087836 */ /* 0x000fe20000000000 */
[-C--:B------:R-:W-:Y:S01]  /*2c30*/  ISETP.GE.AND P1, PT, R4, R75.reuse, PT ;  /* 0x0000004b0400720c */ /* 0x080fe20003f26270 */
[----:B------:R-:W-:Y:S01]  /*2c40*/  VIADD R4, R70, 0x80 ;  /* 0x0000008046047836 */ /* 0x000fe20000000000 */
[----:B------:R-:W-:Y:S01]  /*2c50*/  ISETP.GE.AND P0, PT, R6, R75, PT ;  /* 0x0000004b0600720c */ /* 0x000fe20003f06270 */
[----:B------:R-:W-:-:S03]  /*2c60*/  VIADD R6, R70, 0xa0 ;  /* 0x000000a046067836 */ /* 0x000fc60000000000 */
[-C--:B------:R-:W-:Y:S01]  /*2c70*/  ISETP.GE.AND P4, PT, R4, R75.reuse, PT ;  /* 0x0000004b0400720c */ /* 0x080fe20003f86270 */
[----:B------:R-:W-:Y:S01]  /*2c80*/  VIADD R4, R70, 0x100 ;  /* 0x0000010046047836 */ /* 0x000fe20000000000 */
[----:B-1----:R-:W-:Y:S02]  /*2c90*/  LEA R2, P2, R0, UR4, 0x2 ;  /* 0x0000000400027c11 */ /* 0x002fe4000f8410ff */
[-C--:B------:R-:W-:Y:S02]  /*2ca0*/  ISETP.GE.AND P3, PT, R6, R75.reuse, PT ;  /* 0x0000004b0600720c */ /* 0x080fe40003f66270 */
[----:B------:R-:W-:Y:S01]  /*2cb0*/  LEA.HI.X R3, R0, UR5, R5, 0x2, P2 ;  /* 0x0000000500037c11 */ /* 0x000fe200090f1405 */
[----:B------:R-:W-:Y:S01]  /*2cc0*/  VIADD R0, R70, 0xe0 ;  /* 0x000000e046007836 */ /* 0x000fe20000000000 */
[----:B------:R-:W-:-:S03]  /*2cd0*/  ISETP.GE.AND P2, PT, R8, R75, PT ;  /* 0x0000004b0800720c */ /* 0x000fc60003f46270 */
[----:B-----5:R1:W-:Y:S01]  /*2ce0*/  @!P6 STG.E desc[UR8][R2.64], R27 ;  /* 0x0000001b0200e986 */ /* 0x0203e2000c101908 */
        /* <DEDUP_REMOVED lines=37> */
[C---:B------:R-:W-:Y:S02]  /*2f40*/  VIADD R0, R70.reuse, 0x2a0 ;  /* 0x000002a046007836 */ /* 0x040fe40000000000 */
[----:B------:R-:W-:Y:S01]  /*2f50*/  VIADD R70, R70, 0x2c0 ;  /* 0x000002c046467836 */ /* 0x000fe20000000000 */
[----:B------:R1:W-:Y:S01]  /*2f60*/  @!P2 STG.E desc[UR8][R2.64+0x680], R23 ;  /* 0x000680170200a986 */ /* 0x0003e2000c101908 */
[----:B------:R-:W-:-:S03]  /*2f70*/  ISETP.GE.AND P2, PT, R4, R75, PT ;  /* 0x0000004b0400720c */ /* 0x000fc60003f46270 */
        /* <DEDUP_REMOVED lines=9> */
[----:B------:R1:W-:Y:S01]  /*3010*/  @!P6 STG.E desc[UR8][R2.64+0xa80], R9 ;  /* 0x000a80090200e986 */ /* 0x0003e2000c101908 */
[----:B------:R-:W-:Y:S05]  /*3020*/  @P5 EXIT ;  /* 0x000000000000594d */ /* 0x000fea0003800000 */
[----:B------:R-:W-:Y:S01]  /*3030*/  STG.E desc[UR8][R2.64+0xb00], R7 ;  /* 0x000b000702007986 */ /* 0x000fe2000c101908 */
[----:B------:R-:W-:Y:S05]  /*3040*/  EXIT ;  /* 0x000000000000794d */ /* 0x000fea0003800000 */
.L_x_14:
[----:B------:R-:W-:Y:S01]  /*3050*/  IMAD.MOV.U32 R34, RZ, RZ, RZ ;  /* 0x000000ffff227224 */ /* 0x000fe200078e00ff */
[C---:B------:R-:W-:Y:S01]  /*3060*/  ISETP.GT.U32.AND P0, PT, R35.reuse, 0x1f, PT ;  /* 0x0000001f2300780c */ /* 0x040fe20003f04070 */
[----:B------:R-:W-:Y:S05]  /*3070*/  WARPSYNC.ALL ;  /* 0x0000000000007948 */ /* 0x000fea0003800000 */
[----:B------:R-:W-:-:S04]  /*3080*/  IMAD.HI.U32 R36, R35, 0x15555556, R34 ;  /* 0x1555555623247827 */ /* 0x000fc800078e0022 */
[----:B------:R-:W-:-:S05]  /*3090*/  IMAD R37, R36, 0x4, R77 ;  /* 0x0000000424257824 */ /* 0x000fca00078e024d */
[----:B------:R0:W-:Y:S01]  /*30a0*/  STS [R37+0x3410], R0 ;  /* 0x0034100025007388 */ /* 0x0001e20000000800 */
[----:B------:R-:W-:Y:S06]  /*30b0*/  BAR.SYNC.DEFER_BLOCKING 0x0 ;  /* 0x0000000000007b1d */ /* 0x000fec0000010000 */
[----:B------:R-:W-:Y:S05]  /*30c0*/  @P0 BRA `(.L_x_28) ;  /* 0x0000000000dc0947 */ /* 0x000fea0003800000 */
[----:B------:R-:W-:Y:S01]  /*30d0*/  IMAD R56, R35, 0x34, R77 ;  /* 0x0000003423387824 */ /* 0x000fe200078e024d */
[----:B------:R-:W-:-:S04]  /*30e0*/  UMOV UR5, 0xffffffff ;  /* 0xffffffff00057882 */ /* 0x000fc80000000000 */
[----:B------:R-:W-:Y:S04]  /*30f0*/  LDS R55, [R56+0x3410] ;  /* 0x0034100038377984 */ /* 0x000fe80000000800 */
[----:B------:R-:W-:Y:S04]  /*3100*/  LDS R54, [R56+0x3414] ;  /* 0x0034140038367984 */ /* 0x000fe80000000800 */
[----:B------:R-:W1:Y:S04]  /*3110*/  LDS R53, [R56+0x3418] ;  /* 0x0034180038357984 */ /* 0x000e680000000800 */
[----:B------:R-:W-:Y:S04]  /*3120*/  LDS R52, [R56+0x341c] ;  /* 0x00341c0038347984 */ /* 0x000fe80000000800 */
[----:B------:R-:W2:Y:S04]  /*3130*/  LDS R51, [R56+0x3420] ;  /* 0x0034200038337984 */ /* 0x000ea80000000800 */
[----:B------:R-:W-:Y:S04]  /*3140*/  LDS R50, [R56+0x3424] ;  /* 0x0034240038327984 */ /* 0x000fe80000000800 */
[----:B------:R-:W3:Y:S04]  /*3150*/  LDS R49, [R56+0x3428] ;  /* 0x0034280038317984 */ /* 0x000ee80000000800 */
[----:B------:R-:W-:Y:S04]  /*3160*/  LDS R48, [R56+0x342c] ;  /* 0x00342c0038307984 */ /* 0x000fe80000000800 */
[----:B------:R-:W4:Y:S04]  /*3170*/  LDS R47, [R56+0x3430] ;  /* 0x00343000382f7984 */ /* 0x000f280000000800 */
[----:B------:R-:W-:Y:S04]  /*3180*/  LDS R36, [R56+0x3434] ;  /* 0x0034340038247984 */ /* 0x000fe80000000800 */
[----:B------:R-:W5:Y:S04]  /*3190*/  LDS R31, [R56+0x3438] ;  /* 0x00343800381f7984 */ /* 0x000f680000000800 */
[----:B------:R-:W0:Y:S01]  /*31a0*/  LDS R57, [R56+0x343c] ;  /* 0x00343c0038397984 */ /* 0x000e220000000800 */
[----:B-1----:R-:W-:-:S04]  /*31b0*/  IADD3 R58, PT, PT, R53, R54, R55 ;  /* 0x00000036353a7210 */ /* 0x002fc80007ffe037 */
[----:B--2---:R-:W-:-:S04]  /*31c0*/  IADD3 R58, PT, PT, R51, R58, R52 ;  /* 0x0000003a333a7210 */ /* 0x004fc80007ffe034 */
[----:B---3--:R-:W-:-:S04]  /*31d0*/  IADD3 R58, PT, PT, R49, R58, R50 ;  /* 0x0000003a313a7210 */ /* 0x008fc80007ffe032 */
[----:B----4-:R-:W-:-:S04]  /*31e0*/  IADD3 R58, PT, PT, R47, R58, R48 ;  /* 0x0000003a2f3a7210 */ /* 0x010fc80007ffe030 */
[----:B-----5:R-:W-:-:S05]  /*31f0*/  IADD3 R58, PT, PT, R31, R58, R36 ;  /* 0x0000003a1f3a7210 */ /* 0x020fca0007ffe024 */
[----:B0-----:R-:W-:Y:S01]  /*3200*/  IMAD.IADD R57, R57, 0x1, R58 ;  /* 0x0000000139397824 */ /* 0x001fe200078e023a */
[----:B------:R-:W-:Y:S06]  /*3210*/  BRA.DIV UR5, `(.L_x_29) ;  /* 0x0000008e05987947 */ /* 0x000fec000b800000 */
[----:B------:R-:W0:Y:S02]  /*3220*/  SHFL.UP P0, R58, R57, 0x1, RZ ;  /* 0x04200000393a7989 */ /* 0x000e2400000000ff */
[----:B0-----:R-:W-:-:S05]  /*3230*/  @P0 IMAD.IADD R58, R57, 0x1, R58 ;  /* 0x00000001393a0824 */ /* 0x001fca00078e023a */
[----:B------:R-:W0:Y:S02]  /*3240*/  SHFL.UP P0, R59, R58, 0x2, RZ ;  /* 0x044000003a3b7989 */ /* 0x000e2400000000ff */
[----:B0-----:R-:W-:-:S05]  /*3250*/  @P0 IMAD.IADD R59, R58, 0x1, R59 ;  /* 0x000000013a3b0824 */ /* 0x001fca00078e023b */
[----:B------:R-:W0:Y:S02]  /*3260*/  SHFL.UP P0, R60, R59, 0x4, RZ ;  /* 0x048000003b3c7989 */ /* 0x000e2400000000ff */
[----:B0-----:R-:W-:-:S05]  /*3270*/  @P0 IMAD.IADD R60, R59, 0x1, R60 ;  /* 0x000000013b3c0824 */ /* 0x001fca00078e023c */
[----:B------:R-:W0:Y:S02]  /*3280*/  SHFL.UP P0, R61, R60, 0x8, RZ ;  /* 0x050000003c3d7989 */ /* 0x000e2400000000ff */
[----:B0-----:R-:W-:-:S05]  /*3290*/  @P0 IMAD.IADD R61, R60, 0x1, R61 ;  /* 0x000000013c3d0824 */ /* 0x001fca00078e023d */
[----:B------:R0:W1:Y:S02]  /*32a0*/  SHFL.UP P0, R62, R61, 0x10, RZ ;  /* 0x060000003d3e7989 */ /* 0x00006400000000ff */
.L_x_142:
[----:B-1----:R-:W-:-:S04]  /*32b0*/  @P0 IMAD.IADD R62, R61, 0x1, R62 ;  /* 0x000000013d3e0824 */ /* 0x002fc800078e023e */
[----:B------:R-:W-:-:S04]  /*32c0*/  IMAD.IADD R57, R62, 0x1, -R57 ;  /* 0x000000013e397824 */ /* 0x000fc800078e0a39 */
[----:B------:R-:W-:Y:S01]  /*32d0*/  IMAD.IADD R55, R55, 0x1, R57 ;  /* 0x0000000137377824 */ /* 0x000fe200078e0239 */
[----:B------:R1:W-:Y:S03]  /*32e0*/  STS [R56+0x3410], R57 ;  /* 0x0034103938007388 */ /* 0x0003e60000000800 */
        /* <DEDUP_REMOVED lines=19> */
[----:B------:R1:W-:Y:S04]  /*3420*/  STS [R56+0x3438], R36 ;  /* 0x0034382438007388 */ /* 0x0003e80000000800 */
[----:B------:R1:W-:Y:S02]  /*3430*/  STS [R56+0x343c], R31 ;  /* 0x00343c1f38007388 */ /* 0x0003e40000000800 */
.L_x_28:
[----:B------:R-:W-:Y:S05]  /*3440*/  WARPSYNC.ALL ;  /* 0x0000000000007948 */ /* 0x000fea0003800000 */
[----:B------:R-:W-:Y:S01]  /*3450*/  BAR.SYNC.DEFER_BLOCKING 0x0 ;  /* 0x0000000000007b1d */ /* 0x000fe20000010000 */
[----:B------:R-:W-:Y:S02]  /*3460*/  ISETP.NE.AND P0, PT, R74, RZ, PT ;  /* 0x000000ff4a00720c */ /* 0x000fe40003f05270 */
[----:B------:R-:W-:-:S03]  /*3470*/  LOP3.LUT R69, R69, 0x80000000, RZ, 0x3c, !PT ;  /* 0x8000000045457812 */ /* 0x000fc600078e3cff */
[----:B------:R-:W-:Y:S01]  /*3480*/  BSSY.RECONVERGENT B0, `(.L_x_30) ;  /* 0x0000029000007945 */ /* 0x000fe20003800200 */
[----:B-1----:R-:W-:-:S04]  /*3490*/  SHF.R.U32.HI R48, RZ, UR7, R69 ;  /* 0x00000007ff307c19 */ /* 0x002fc80008011645 */
[----:B------:R-:W-:Y:S01]  /*34a0*/  LOP3.LUT R48, R48, UR4, RZ, 0x30, !PT ;  /* 0x0000000430307c12 */ /* 0x000fe2000f8e30ff */
[----:B0-----:R-:W0:Y:S02]  /*34b0*/  LDS R37, [R37+0x3410] ;  /* 0x0034100025257984 */ /* 0x001e240000000800 */
[----:B------:R-:W-:Y:S05]  /*34c0*/  @P0 BRA `(.L_x_31) ;  /* 0x0000000000900947 */ /* 0x000fea0003800000 */
[----:B------:R-:W0:Y:S04]  /*34d0*/  LDS R54, [R2] ;  /* 0x0000000002367984 */ /* 0x000e280000000800 */
[----:B------:R-:W1:Y:S04]  /*34e0*/  LDS R56, [R2+0x400] ;  /* 0x0004000002387984 */ /* 0x000e680000000800 */
[----:B------:R-:W2:Y:S04]  /*34f0*/  LDS R58, [R2+0x800] ;  /* 0x00080000023a7984 */ /* 0x000ea80000000800 */
[----:B------:R-:W3:Y:S04]  /*3500*/  LDS R60, [R2+0xc00] ;  /* 0x000c0000023c7984 */ /* 0x000ee80000000800 */
[----:B------:R-:W4:Y:S04]  /*3510*/  LDS R62, [R2+0x1000] ;  /* 0x00100000023e7984 */ /* 0x000f280000000800 */
[----:B------:R-:W5:Y:S04]  /*3520*/  LDS R68, [R2+0x1400] ;  /* 0x0014000002447984 */ /* 0x000f680000000800 */
[----:B------:R-:W5:Y:S04]  /*3530*/  LDS R76, [R2+0x1800] ;  /* 0x00180000024c7984 */ /* 0x000f680000000800 */
[----:B------:R-:W5:Y:S04]  /*3540*/  LDS R59, [R2+0x1c00] ;  /* 0x001c0000023b7984 */ /* 0x000f680000000800 */
[----:B------:R-:W5:Y:S04]  /*3550*/  LDS R61, [R2+0x2000] ;  /* 0x00200000023d7984 */ /* 0x000f680000000800 */
[----:B------:R-:W5:Y:S04]  /*3560*/  LDS R52, [R2+0x2400] ;  /* 0x0024000002347984 */ /* 0x000f680000000800 */
[----:B------:R-:W5:Y:S01]  /*3570*/  LDS R50, [R2+0x2800] ;  /* 0x0028000002327984 */ /* 0x000f620000000800 */
[----:B0-----:R-:W-:-:S03]  /*3580*/  IMAD.IADD R31, R37, 0x1, R54 ;  /* 0x00000001251f7824 */ /* 0x001fc600078e0236 */
[----:B------:R-:W0:Y:S01]  /*3590*/  LDS R36, [R2+0x2c00] ;  /* 0x002c000002247984 */ /* 0x000e220000000800 */
[----:B-1----:R-:W-:-:S03]  /*35a0*/  IMAD.IADD R47, R37, 0x1, R56 ;  /* 0x00000001252f7824 */ /* 0x002fc600078e0238 */
[----:B------:R1:W-:Y:S01]  /*35b0*/  STS [R2], R31 ;  /* 0x0000001f02007388 */ /* 0x0003e20000000800 */
[----:B--2---:R-:W-:-:S03]  /*35c0*/  IMAD.IADD R49, R37, 0x1, R58 ;  /* 0x0000000125317824 */ /* 0x004fc600078e023a */
[----:B------:R2:W-:Y:S01]  /*35d0*/  STS [R2+0x400], R47 ;  /* 0x0004002f02007388 */ /* 0x0005e20000000800 */
[C---:B---3--:R-:W-:Y:S02]  /*35e0*/  IMAD.IADD R51, R37.reuse, 0x1, R60 ;  /* 0x0000000125337824 */ /* 0x048fe400078e023c */
[C---:B----4-:R-:W-:Y:S01]  /*35f0*/  IMAD.IADD R53, R37.reuse, 0x1, R62 ;  /* 0x0000000125357824 */ /* 0x050fe200078e023e */
[----:B------:R3:W-:Y:S01]  /*3600*/  STS [R2+0x800], R49 ;  /* 0x0008003102007388 */ /* 0x0007e20000000800 */
[----:B-----5:R-:W-:-:S03]  /*3610*/  IMAD.IADD R55, R37, 0x1, R68 ;  /* 0x0000000125377824 */ /* 0x020fc600078e0244 */
[----:B------:R3:W-:Y:S01]  /*3620*/  STS [R2+0xc00], R51 ;  /* 0x000c003302007388 */ /* 0x0007e20000000800 */
[----:B------:R-:W-:-:S03]  /*3630*/  IMAD.IADD R57, R37, 0x1, R76 ;  /* 0x0000000125397824 */ /* 0x000fc600078e024c */
[----:B------:R3:W-:Y:S01]  /*3640*/  STS [R2+0x1000], R53 ;  /* 0x0010003502007388 */ /* 0x0007e20000000800 */
[----:B------:R-:W-:-:S03]  /*3650*/  IMAD.IADD R59, R37, 0x1, R59 ;  /* 0x00000001253b7824 */ /* 0x000fc600078e023b */
[----:B------:R3:W-:Y:S01]  /*3660*/  STS [R2+0x1400], R55 ;  /* 0x0014003702007388 */ /* 0x0007e20000000800 */
[----:B------:R-:W-:-:S03]  /*3670*/  IMAD.IADD R61, R37, 0x1, R61 ;  /* 0x00000001253d7824 */ /* 0x000fc600078e023d */
[----:B------:R3:W-:Y:S01]  /*3680*/  STS [R2+0x1800], R57 ;  /* 0x0018003902007388 */ /* 0x0007e20000000800 */
[----:B-1----:R-:W-:-:S03]  /*3690*/  IMAD.IADD R31, R37, 0x1, R52 ;  /* 0x00000001251f7824 */ /* 0x002fc600078e0234 */
[----:B------:R3:W-:Y:S01]  /*36a0*/  STS [R2+0x1c00], R59 ;  /* 0x001c003b02007388 */ /* 0x0007e20000000800 */
[----:B--2---:R-:W-:-:S03]  /*36b0*/  IMAD.IADD R47, R37, 0x1, R50 ;  /* 0x00000001252f7824 */ /* 0x004fc600078e0232 */
[----:B------:R3:W-:Y:S01]  /*36c0*/  STS [R2+0x2000], R61 ;  /* 0x0020003d02007388 */ /* 0x0007e20000000800 */
[----:B0-----:R-:W-:-:S03]  /*36d0*/  IMAD.IADD R63, R37, 0x1, R36 ;  /* 0x00000001253f7824 */ /* 0x001fc600078e0224 */
[----:B------:R3:W-:Y:S04]  /*36e0*/  STS [R2+0x2400], R31 ;  /* 0x0024001f02007388 */ /* 0x0007e80000000800 */
[----:B------:R3:W-:Y:S04]  /*36f0*/  STS [R2+0x2800], R47 ;  /* 0x0028002f02007388 */ /* 0x0007e80000000800 */
[----:B------:R3:W-:Y:S02]  /*3700*/  STS [R2+0x2c00], R63 ;  /* 0x002c003f02007388 */ /* 0x0007e40000000800 */
.L_x_31:
[----:B------:R-:W-:Y:S05]  /*3710*/  BSYNC.RECONVERGENT B0 ;  /* 0x0000000000007941 */ /* 0x000fea0003800200 */
.L_x_30:
[----:B------:R-:W-:Y:S01]  /*3720*/  BAR.SYNC.DEFER_BLOCKING 0x0 ;  /* 0x0000000000007b1d */ /* 0x000fe20000010000 */
[----:B------:R-:W-:-:S05]  /*3730*/  R2P PR, R48, 0x7f ;  /* 0x0000007f30007804 */ /* 0x000fca0000000000 */
[----:B------:R-:W-:Y:S08]  /*3740*/  BSSY.RECONVERGENT B0, `(.L_x_32) ;  /* 0x0000022000007945 */ /* 0x000ff00003800200 */
[----:B---3--:R-:W-:Y:S02]  /*3750*/  VOTE.ANY R31, PT, P0 ;  /* 0x00000000001f7806 */ /* 0x008fe400000e0100 */
[----:B------:R-:W-:-:S02]  /*3760*/  VOTE.ANY R36, PT, P1 ;  /* 0x0000000000247806 */ /* 0x000fc400008e0100 */
[----:B------:R-:W-:Y:S02]  /*3770*/  @!P0 LOP3.LUT R31, RZ, R31, RZ, 0x33, !PT ;  /* 0x0000001fff1f8212 */ /* 0x000fe400078e33ff */
[----:B------:R-:W-:Y:S02]  /*3780*/  VOTE.ANY R50, PT, P2 ;  /* 0x0000000000327806 */ /* 0x000fe400010e0100 */
[----:B------:R-:W-:Y:S02]  /*3790*/  @!P1 LOP3.LUT R36, RZ, R36, RZ, 0x33, !PT ;  /* 0x00000024ff249212 */ /* 0x000fe400078e33ff */
[----:B------:R-:W-:Y:S02]  /*37a0*/  VOTE.ANY R52, PT, P3 ;  /* 0x0000000000347806 */ /* 0x000fe400018e0100 */
[----:B------:R-:W-:Y:S02]  /*37b0*/  @!P2 LOP3.LUT R50, RZ, R50, RZ, 0x33, !PT ;  /* 0x00000032ff32a212 */ /* 0x000fe400078e33ff */
[----:B------:R-:W-:-:S02]  /*37c0*/  LOP3.LUT R31, R36, R31, RZ, 0xc0, !PT ;  /* 0x0000001f241f7212 */ /* 0x000fc400078ec0ff */
[----:B------:R-:W-:Y:S02]  /*37d0*/  VOTE.ANY R36, PT, P4 ;  /* 0x0000000000247806 */ /* 0x000fe400020e0100 */
[----:B------:R-:W-:Y:S02]  /*37e0*/  @!P3 LOP3.LUT R52, RZ, R52, RZ, 0x33, !PT ;  /* 0x00000034ff34b212 */ /* 0x000fe400078e33ff */
[----:B------:R-:W-:Y:S02]  /*37f0*/  LOP3.LUT R31, R50, R31, RZ, 0xc0, !PT ;  /* 0x0000001f321f7212 */ /* 0x000fe400078ec0ff */
[----:B------:R-:W-:Y:S02]  /*3800*/  @!P4 LOP3.LUT R36, RZ, R36, RZ, 0x33, !PT ;  /* 0x00000024ff24c212 */ /* 0x000fe400078e33ff */
[----:B------:R-:W-:Y:S02]  /*3810*/  LOP3.LUT P0, RZ, R48, 0x80, RZ, 0xc0, !PT ;  /* 0x0000008030ff7812 */ /* 0x000fe4000780c0ff */
[----:B------:R-:W-:-:S02]  /*3820*/  LOP3.LUT R31, R52, R31, RZ, 0xc0, !PT ;  /* 0x0000001f341f7212 */ /* 0x000fc400078ec0ff */
[----:B------:R-:W-:Y:S02]  /*3830*/  VOTE.ANY R50, PT, P5 ;  /* 0x0000000000327806 */ /* 0x000fe400028e0100 */
[----:B------:R-:W-:Y:S02]  /*3840*/  LOP3.LUT R31, R36, R31, RZ, 0xc0, !PT ;  /* 0x0000001f241f7212 */ /* 0x000fe400078ec0ff */
[----:B------:R-:W1:Y:S01]  /*3850*/  S2R R36, SR_LEMASK ;  /* 0x0000000000247919 */ /* 0x000e620000003a00 */
[----:B------:R-:W-:Y:S02]  /*3860*/  @!P5 LOP3.LUT R50, RZ, R50, RZ, 0x33, !PT ;  /* 0x00000032ff32d212 */ /* 0x000fe400078e33ff */
[----:B------:R-:W-:Y:S02]  /*3870*/  VOTE.ANY R52, PT, P6 ;  /* 0x0000000000347806 */ /* 0x000fe400030e0100 */
[----:B------:R-:W-:Y:S02]  /*3880*/  LOP3.LUT R31, R50, R31, RZ, 0xc0, !PT ;  /* 0x0000001f321f7212 */ /* 0x000fe400078ec0ff */
[----:B------:R-:W-:-:S02]  /*3890*/  VOTE.ANY R50, PT, P0 ;  /* 0x0000000000327806 */ /* 0x000fc400000e0100 */
[----:B------:R-:W-:Y:S02]  /*38a0*/  @!P6 LOP3.LUT R52, RZ, R52, RZ, 0x33, !PT ;  /* 0x00000034ff34e212 */ /* 0x000fe400078e33ff */
[----:B------:R-:W-:Y:S02]  /*38b0*/  @!P0 LOP3.LUT R50, RZ, R50, RZ, 0x33, !PT ;  /* 0x00000032ff328212 */ /* 0x000fe400078e33ff */
[----:B------:R-:W-:-:S04]  /*38c0*/  LOP3.LUT R31, R52, R31, RZ, 0xc0, !PT ;  /* 0x0000001f341f7212 */ /* 0x000fc800078ec0ff */
[----:B------:R-:W-:Y:S01]  /*38d0*/  LOP3.LUT R47, R50, R31, RZ, 0xc0, !PT ;  /* 0x0000001f322f7212 */ /* 0x000fe200078ec0ff */
[----:B------:R-:W-:-:S03]  /*38e0*/  IMAD.MOV.U32 R50, RZ, RZ, RZ ;  /* 0x000000ffff327224 */ /* 0x000fc600078e00ff */
[----:B------:R-:W2:Y:S01]  /*38f0*/  FLO.U32 R49, R47 ;  /* 0x0000002f00317300 */ /* 0x000ea200000e0000 */
[----:B-1----:R-:W-:Y:S02]  /*3900*/  LOP3.LUT R31, R36, R47, RZ, 0xc0, !PT ;  /* 0x0000002f241f7212 */ /* 0x002fe400078ec0ff */
[----:B--2---:R-:W-:-:S05]  /*3910*/  ISETP.NE.AND P0, PT, R72, R49, PT ;  /* 0x000000314800720c */ /* 0x004fca0003f05270 */
[----:B------:R-:W1:Y:S08]  /*3920*/  POPC R31, R31 ;  /* 0x0000001f001f7309 */ /* 0x000e700000000000 */
[----:B------:R-:W-:Y:S05]  /*3930*/  @P0 BRA `(.L_x_33) ;  /* 0x0000000000080947 */ /* 0x000fea0003800000 */
[----:B------:R-:W-:-:S05]  /*3940*/  IMAD R48, R48, 0x4, R33 ;  /* 0x0000000430307824 */ /* 0x000fca00078e0221 */
[----:B-1----:R2:W3:Y:S02]  /*3950*/  ATOMS.ADD R50, [R48], R31 ;  /* 0x0000001f3032738c */ /* 0x0024e40000000000 */
.L_x_33:
[----:B------:R-:W-:Y:S05]  /*3960*/  BSYNC.RECONVERGENT B0 ;  /* 0x0000000000007941 */ /* 0x000fea0003800200 */
.L_x_32:
[----:B------:R-:W-:Y:S01]  /*3970*/  R2P PR, R30, 0x7f ;  /* 0x0000007f1e007804 */ /* 0x000fe20000000000 */
[----:B------:R-:W-:Y:S01]  /*3980*/  BSSY.RECONVERGENT B0, `(.L_x_34) ;  /* 0x0000025000007945 */ /* 0x000fe20003800200 */
[----:B------:R-:W-:-:S11]  /*3990*/  LOP3.LUT R67, R67, 0x80000000, RZ, 0x3c, !PT ;  /* 0x8000000043437812 */ /* 0x000fd600078e3cff */
[----:B------:R-:W-:Y:S02]  /*39a0*/  VOTE.ANY R47, PT, P0 ;  /* 0x00000000002f7806 */ /* 0x000fe400000e0100 */
[----:B--2---:R-:W-:Y:S02]  /*39b0*/  VOTE.ANY R48, PT, P1 ;  /* 0x0000000000307806 */ /* 0x004fe400008e0100 */
[----:B------:R-:W-:Y:S02]  /*39c0*/  @!P0 LOP3.LUT R47, RZ, R47, RZ, 0x33, !PT ;  /* 0x0000002fff2f8212 */ /* 0x000fe400078e33ff */
[----:B------:R-:W-:Y:S02]  /*39d0*/  VOTE.ANY R52, PT, P2 ;  /* 0x0000000000347806 */ /* 0x000fe400010e0100 */
[----:B------:R-:W-:Y:S02]  /*39e0*/  @!P1 LOP3.LUT R48, RZ, R48, RZ, 0x33, !PT ;  /* 0x00000030ff309212 */ /* 0x000fe400078e33ff */
[----:B------:R-:W-:-:S02]  /*39f0*/  @!P2 LOP3.LUT R52, RZ, R52, RZ, 0x33, !PT ;  /* 0x00000034ff34a212 */ /* 0x000fc400078e33ff */
[----:B------:R-:W-:Y:S02]  /*3a00*/  LOP3.LUT R47, R48, R47, RZ, 0xc0, !PT ;  /* 0x0000002f302f7212 */ /* 0x000fe400078ec0ff */
[----:B------:R-:W-:Y:S02]  /*3a10*/  VOTE.ANY R48, PT, P3 ;  /* 0x0000000000307806 */ /* 0x000fe400018e0100 */
[----:B------:R-:W-:Y:S02]  /*3a20*/  LOP3.LUT R47, R52, R47, RZ, 0xc0, !PT ;  /* 0x0000002f342f7212 */ /* 0x000fe400078ec0ff */
[----:B------:R-:W-:Y:S02]  /*3a30*/  LOP3.LUT P0, RZ, R30, 0x80, RZ, 0xc0, !PT ;  /* 0x000000801eff7812 */ /* 0x000fe4000780c0ff */
[----:B------:R-:W-:Y:S02]  /*3a40*/  VOTE.ANY R52, PT, P4 ;  /* 0x0000000000347806 */ /* 0x000fe400020e0100 */
[----:B------:R-:W-:-:S02]  /*3a50*/  @!P3 LOP3.LUT R48, RZ, R48, RZ, 0x33, !PT ;  /* 0x00000030ff30b212 */ /* 0x000fc400078e33ff */
[----:B------:R-:W-:Y:S02]  /*3a60*/  @!P4 LOP3.LUT R52, RZ, R52, RZ, 0x33, !PT ;  /* 0x00000034ff34c212 */ /* 0x000fe400078e33ff */
[----:B------:R-:W-:Y:S02]  /*3a70*/  LOP3.LUT R47, R48, R47, RZ, 0xc0, !PT ;  /* 0x0000002f302f7212 */ /* 0x000fe400078ec0ff */
[----:B------:R-:W-:Y:S02]  /*3a80*/  VOTE.ANY R48, PT, P5 ;  /* 0x0000000000307806 */ /* 0x000fe400028e0100 */
[----:B------:R-:W-:Y:S02]  /*3a90*/  LOP3.LUT R47, R52, R47, RZ, 0xc0, !PT ;  /* 0x0000002f342f7212 */ /* 0x000fe400078ec0ff */
[----:B------:R-:W-:Y:S02]  /*3aa0*/  VOTE.ANY R52, PT, P6 ;  /* 0x0000000000347806 */ /* 0x000fe400030e0100 */
[----:B------:R-:W-:-:S02]  /*3ab0*/  @!P5 LOP3.LUT R48, RZ, R48, RZ, 0x33, !PT ;  /* 0x00000030ff30d212 */ /* 0x000fc400078e33ff */
[----:B------:R-:W-:Y:S02]  /*3ac0*/  VOTE.ANY R54, PT, P0 ;  /* 0x0000000000367806 */ /* 0x000fe400000e0100 */
[----:B------:R-:W-:Y:S02]  /*3ad0*/  @!P6 LOP3.LUT R52, RZ, R52, RZ, 0x33, !PT ;  /* 0x00000034ff34e212 */ /* 0x000fe400078e33ff */
[----:B------:R-:W-:Y:S02]  /*3ae0*/  LOP3.LUT R47, R48, R47, RZ, 0xc0, !PT ;  /* 0x0000002f302f7212 */ /* 0x000fe400078ec0ff */
[----:B------:R-:W-:Y:S01]  /*3af0*/  @!P0 LOP3.LUT R54, RZ, R54, RZ, 0x33, !PT ;  /* 0x00000036ff368212 */ /* 0x000fe200078e33ff */
[----:B---3--:R2:W3:Y:S01]  /*3b00*/  SHFL.IDX PT, R48, R50, R49, 0x1f ;  /* 0x00001f3132307589 */ /* 0x0084e200000e0000 */
[----:B------:R-:W-:Y:S02]  /*3b10*/  LOP3.LUT R47, R52, R47, RZ, 0xc0, !PT ;  /* 0x0000002f342f7212 */ /* 0x000fe400078ec0ff */
[----:B------:R-:W-:-:S02]  /*3b20*/  SHF.R.U32.HI R52, RZ, UR7, R67 ;  /* 0x00000007ff347c19 */ /* 0x000fc40008011643 */
[----:B------:R-:W-:Y:S01]  /*3b30*/  LOP3.LUT R53, R54, R47, RZ, 0xc0, !PT ;  /* 0x0000002f36357212 */ /* 0x000fe200078ec0ff */
[----:B------:R-:W-:Y:S01]  /*3b40*/  IMAD.MOV.U32 R54, RZ, RZ, RZ ;  /* 0x000000ffff367224 */ /* 0x000fe200078e00ff */
[----:B------:R-:W-:Y:S02]  /*3b50*/  LOP3.LUT R52, R52, UR4, RZ, 0x30, !PT ;  /* 0x0000000434347c12 */ /* 0x000fe4000f8e30ff */
[----:B------:R-:W4:Y:S01]  /*3b60*/  FLO.U32 R51, R53 ;  /* 0x0000003500337300 */ /* 0x000f2200000e0000 */
[----:B------:R-:W-:-:S07]  /*3b70*/  LOP3.LUT R47, R36, R53, RZ, 0xc0, !PT ;  /* 0x00000035242f7212 */ /* 0x000fce00078ec0ff */
[----:B------:R-:W0:Y:S01]  /*3b80*/  POPC R47, R47 ;  /* 0x0000002f002f7309 */ /* 0x000e220000000000 */
[----:B----4-:R-:W-:-:S13]  /*3b90*/  ISETP.NE.AND P0, PT, R72, R51, PT ;  /* 0x000000334800720c */ /* 0x010fda0003f05270 */
[----:B0-23--:R-:W-:Y:S05]  /*3ba0*/  @P0 BRA `(.L_x_35) ;  /* 0x0000000000080947 */ /* 0x00dfea0003800000 */
[----:B------:R-:W-:-:S05]  /*3bb0*/  IMAD R30, R30, 0x4, R33 ;  /* 0x000000041e1e7824 */ /* 0x000fca00078e0221 */
[----:B------:R0:W2:Y:S02]  /*3bc0*/  ATOMS.ADD R54, [R30], R47 ;  /* 0x0000002f1e36738c */ /* 0x0000a40000000000 */
.L_x_35:
[----:B------:R-:W-:Y:S05]  /*3bd0*/  BSYNC.RECONVERGENT B0 ;  /* 0x0000000000007941 */ /* 0x000fea0003800200 */
.L_x_34:
[----:B------:R-:W-:Y:S01]  /*3be0*/  R2P PR, R52, 0x7f ;  /* 0x0000007f34007804 */ /* 0x000fe20000000000 */
[----:B--2---:R2:W3:Y:S01]  /*3bf0*/  SHFL.IDX PT, R50, R54, R51, 0x1f ;  /* 0x00001f3336327589 */ /* 0x0044e200000e0000 */
[----:B------:R-:W-:Y:S01]  /*3c00*/  LOP3.LUT R66, R66, 0x80000000, RZ, 0x3c, !PT ;  /* 0x8000000042427812 */ /* 0x000fe200078e3cff */
[----:B------:R-:W-:Y:S01]  /*3c10*/  BSSY.RECONVERGENT B0, `(.L_x_36) ;  /* 0x0000023000007945 */ /* 0x000fe20003800200 */
[----:B------:R-:W-:Y:S02]  /*3c20*/  IMAD.MOV.U32 R58, RZ, RZ, RZ ;  /* 0x000000ffff3a7224 */ /* 0x000fe400078e00ff */
[----:B------:R-:W-:-:S04]  /*3c30*/  SHF.R.U32.HI R56, RZ, UR7, R66 ;  /* 0x00000007ff387c19 */ /* 0x000fc80008011642 */
[----:B------:R-:W-:-:S03]  /*3c40*/  LOP3.LUT R56, R56, UR4, RZ, 0x30, !PT ;  /* 0x0000000438387c12 */ /* 0x000fc6000f8e30ff */
[----:B0-----:R-:W-:Y:S02]  /*3c50*/  VOTE.ANY R30, PT, P0 ;  /* 0x00000000001e7806 */ /* 0x001fe400000e0100 */
[----:B------:R-:W-:Y:S02]  /*3c60*/  VOTE.ANY R49, PT, P1 ;  /* 0x0000000000317806 */ /* 0x000fe400008e0100 */
        /* <DEDUP_REMOVED lines=19> */
[----:B------:R-:W-:Y:S02]  /*3da0*/  @!P0 LOP3.LUT R55, RZ, R55, RZ, 0x33, !PT ;  /* 0x00000037ff378212 */ /* 0x000fe400078e33ff */
[----:B------:R-:W-:-:S04]  /*3db0*/  LOP3.LUT R30, R53, R30, RZ, 0xc0, !PT ;  /* 0x0000001e351e7212 */ /* 0x000fc800078ec0ff */
[----:B------:R-:W-:-:S04]  /*3dc0*/  LOP3.LUT R55, R55, R30, RZ, 0xc0, !PT ;  /* 0x0000001e37377212 */ /* 0x000fc800078ec0ff */
[----:B------:R-:W0:Y:S01]  /*3dd0*/  FLO.U32 R53, R55 ;  /* 0x0000003700357300 */ /* 0x000e2200000e0000 */
[----:B------:R-:W-:-:S07]  /*3de0*/  LOP3.LUT R30, R36, R55, RZ, 0xc0, !PT ;  /* 0x00000037241e7212 */ /* 0x000fce00078ec0ff */
[----:B------:R-:W4:Y:S01]  /*3df0*/  POPC R30, R30 ;  /* 0x0000001e001e7309 */ /* 0x000f220000000000 */
[----:B0-----:R-:W-:-:S13]  /*3e00*/  ISETP.NE.AND P0, PT, R72, R53, PT ;  /* 0x000000354800720c */ /* 0x001fda0003f05270 */
[----:B--234-:R-:W-:Y:S05]  /*3e10*/  @P0 BRA `(.L_x_37) ;  /* 0x0000000000080947 */ /* 0x01cfea0003800000 */
[----:B------:R-:W-:-:S05]  /*3e20*/  IMAD R49, R52, 0x4, R33 ;  /* 0x0000000434317824 */ /* 0x000fca00078e0221 */
[----:B------:R0:W2:Y:S02]  /*3e30*/  ATOMS.ADD R58, [R49], R30 ;  /* 0x0000001e313a738c */ /* 0x0000a40000000000 */
.L_x_37:
[----:B------:R-:W-:Y:S05]  /*3e40*/  BSYNC.RECONVERGENT B0 ;  /* 0x0000000000007941 */ /* 0x000fea0003800200 */
.L_x_36:
[----:B------:R-:W-:Y:S01]  /*3e50*/  R2P PR, R56, 0x7f ;  /* 0x0000007f38007804 */ /* 0x000fe20000000000 */
[----:B--2---:R2:W3:Y:S01]  /*3e60*/  SHFL.IDX PT, R51, R58, R53, 0x1f ;  /* 0x00001f353a337589 */ /* 0x0044e200000e0000 */
[----:B------:R-:W-:Y:S01]  /*3e70*/  LOP3.LUT R65, R65, 0x80000000, RZ, 0x3c, !PT ;  /* 0x8000000041417812 */ /* 0x000fe200078e3cff */
[----:B------:R-:W-:Y:S10]  /*3e80*/  BSSY.RECONVERGENT B0, `(.L_x_38) ;  /* 0x0000023000007945 */ /* 0x000ff40003800200 */
[----:B0-----:R-:W-:-:S02]  /*3e90*/  VOTE.ANY R49, PT, P0 ;  /* 0x0000000000317806 */ /* 0x001fc400000e0100 */
[----:B------:R-:W-:Y:S02]  /*3ea0*/  VOTE.ANY R52, PT, P1 ;  /* 0x0000000000347806 */ /* 0x000fe400008e0100 */
[----:B------:R-:W-:Y:S02]  /*3eb0*/  @!P0 LOP3.LUT R49, RZ, R49, RZ, 0x33, !PT ;  /* 0x00000031ff318212 */ /* 0x000fe400078e33ff */
[----:B------:R-:W-:Y:S02]  /*3ec0*/  VOTE.ANY R54, PT, P2 ;  /* 0x0000000000367806 */ /* 0x000fe400010e0100 */
[----:B------:R-:W-:Y:S02]  /*3ed0*/  @!P1 LOP3.LUT R52, RZ, R52, RZ, 0x33, !PT ;  /* 0x00000034ff349212 */ /* 0x000fe400078e33ff */
[----:B------:R-:W-:Y:S02]  /*3ee0*/  @!P2 LOP3.LUT R54, RZ, R54, RZ, 0x33, !PT ;  /* 0x00000036ff36a212 */ /* 0x000fe400078e33ff */
[----:B------:R-:W-:-:S02]  /*3ef0*/  LOP3.LUT R49, R52, R49, RZ, 0xc0, !PT ;  /* 0x0000003134317212 */ /* 0x000fc400078ec0ff */
[----:B------:R-:W-:Y:S02]  /*3f00*/  VOTE.ANY R52, PT, P3 ;  /* 0x0000000000347806 */ /* 0x000fe400018e0100 */
[----:B------:R-:W-:Y:S02]  /*3f10*/  LOP3.LUT R49, R54, R49, RZ, 0xc0, !PT ;  /* 0x0000003136317212 */ /* 0x000fe400078ec0ff */
[----:B------:R-:W-:Y:S02]  /*3f20*/  LOP3.LUT P0, RZ, R56, 0x80, RZ, 0xc0, !PT ;  /* 0x0000008038ff7812 */ /* 0x000fe4000780c0ff */
[----:B------:R-:W-:Y:S02]  /*3f30*/  VOTE.ANY R54, PT, P4 ;  /* 0x0000000000367806 */ /* 0x000fe400020e0100 */
[----:B------:R-:W-:Y:S02]  /*3f40*/  @!P3 LOP3.LUT R52, RZ, R52, RZ, 0x33, !PT ;  /* 0x00000034ff34b212 */ /* 0x000fe400078e33ff */
[----:B------:R-:W-:-:S02]  /*3f50*/  @!P4 LOP3.LUT R54, RZ, R54, RZ, 0x33, !PT ;  /* 0x00000036ff36c212 */ /* 0x000fc400078e33ff */
[----:B------:R-:W-:Y:S02]  /*3f60*/  LOP3.LUT R49, R52, R49, RZ, 0xc0, !PT ;  /* 0x0000003134317212 */ /* 0x000fe400078ec0ff */
[----:B------:R-:W-:Y:S02]  /*3f70*/  VOTE.ANY R52, PT, P5 ;  /* 0x0000000000347806 */ /* 0x000fe400028e0100 */
[----:B------:R-:W-:Y:S02]  /*3f80*/  LOP3.LUT R49, R54, R49, RZ, 0xc0, !PT ;  /* 0x0000003136317212 */ /* 0x000fe400078ec0ff */
[----:B------:R-:W-:Y:S02]  /*3f90*/  VOTE.ANY R54, PT, P6 ;  /* 0x0000000000367806 */ /* 0x000fe400030e0100 */
[----:B------:R-:W-:Y:S02]  /*3fa0*/  @!P5 LOP3.LUT R52, RZ, R52, RZ, 0x33, !PT ;  /* 0x00000034ff34d212 */ /* 0x000fe400078e33ff */
[----:B------:R-:W-:-:S02]  /*3fb0*/  VOTE.ANY R60, PT, P0 ;  /* 0x00000000003c7806 */ /* 0x000fc400000e0100 */
[----:B------:R-:W-:Y:S02]  /*3fc0*/  @!P6 LOP3.LUT R54, RZ, R54, RZ, 0x33, !PT ;  /* 0x00000036ff36e212 */ /* 0x000fe400078e33ff */
[----:B------:R-:W-:Y:S02]  /*3fd0*/  LOP3.LUT R49, R52, R49, RZ, 0xc0, !PT ;  /* 0x0000003134317212 */ /* 0x000fe400078ec0ff */
[----:B------:R-:W-:Y:S02]  /*3fe0*/  @!P0 LOP3.LUT R60, RZ, R60, RZ, 0x33, !PT ;  /* 0x0000003cff3c8212 */ /* 0x000fe400078e33ff */
[----:B------:R-:W-:Y:S01]  /*3ff0*/  LOP3.LUT R49, R54, R49, RZ, 0xc0, !PT ;  /* 0x0000003136317212 */ /* 0x000fe200078ec0ff */
[----:B------:R-:W-:Y:S01]  /*4000*/  IMAD.MOV.U32 R54, RZ, RZ, RZ ;  /* 0x000000ffff367224 */ /* 0x000fe200078e00ff */
[----:B------:R-:W-:Y:S02]  /*4010*/  SHF.R.U32.HI R52, RZ, UR7, R65 ;  /* 0x00000007ff347c19 */ /* 0x000fe40008011641 */
[----:B------:R-:W-:-:S02]  /*4020*/  LOP3.LUT R57, R60, R49, RZ, 0xc0, !PT ;  /* 0x000000313c397212 */ /* 0x000fc400078ec0ff */
[----:B------:R-:W-:Y:S02]  /*4030*/  LOP3.LUT R52, R52, UR4, RZ, 0x30, !PT ;  /* 0x0000000434347c12 */ /* 0x000fe4000f8e30ff */
[----:B------:R-:W0:Y:S01]  /*4040*/  FLO.U32 R55, R57 ;  /* 0x0000003900377300 */ /* 0x000e2200000e0000 */
[----:B------:R-:W-:-:S07]  /*4050*/  LOP3.LUT R49, R36, R57, RZ, 0xc0, !PT ;  /* 0x0000003924317212 */ /* 0x000fce00078ec0ff */
[----:B------:R-:W4:Y:S01]  /*4060*/  POPC R49, R49 ;  /* 0x0000003100317309 */ /* 0x000f220000000000 */
[----:B0-----:R-:W-:-:S13]  /*4070*/  ISETP.NE.AND P0, PT, R72, R55, PT ;  /* 0x000000374800720c */ /* 0x001fda0003f05270 */
[----:B--234-:R-:W-:Y:S05]  /*4080*/  @P0 BRA `(.L_x_39) ;  /* 0x0000000000080947 */ /* 0x01cfea0003800000 */
[----:B------:R-:W-:-:S06]  /*4090*/  IMAD R54, R56, 0x4, R33 ;  /* 0x0000000438367824 */ /* 0x000fcc00078e0221 */
[----:B------:R0:W2:Y:S02]  /*40a0*/  ATOMS.ADD R54, [R54], R49 ;  /* 0x000000313636738c */ /* 0x0000a40000000000 */
.L_x_39:
[----:B------:R-:W-:Y:S05]  /*40b0*/  BSYNC.RECONVERGENT B0 ;  /* 0x0000000000007941 */ /* 0x000fea0003800200 */
.L_x_38:
[----:B------:R-:W-:Y:S01]  /*40c0*/  R2P PR, R52, 0x7f ;  /* 0x0000007f34007804 */ /* 0x000fe20000000000 */
[----:B------:R-:W-:Y:S01]  /*40d0*/  BSSY.RECONVERGENT B0, `(.L_x_40) ;  /* 0x0000025000007945 */ /* 0x000fe20003800200 */
[----:B------:R-:W-:Y:S01]  /*40e0*/  LOP3.LUT R64, R64, 0x80000000, RZ, 0x3c, !PT ;  /* 0x8000000040407812 */ /* 0x000fe200078e3cff */
[----:B------:R-:W-:-:S10]  /*40f0*/  IMAD.MOV.U32 R62, RZ, RZ, RZ ;  /* 0x000000ffff3e7224 */ /* 0x000fd400078e00ff */
[----:B------:R-:W-:Y:S02]  /*4100*/  VOTE.ANY R53, PT, P0 ;  /* 0x0000000000357806 */ /* 0x000fe400000e0100 */
        /* <DEDUP_REMOVED lines=21> */
[----:B------:R-:W-:Y:S02]  /*4260*/  LOP3.LUT R53, R58, R53, RZ, 0xc0, !PT ;  /* 0x000000353a357212 */ /* 0x000fe400078ec0ff */
[----:B--2---:R2:W3:Y:S02]  /*4270*/  SHFL.IDX PT, R58, R54, R55, 0x1f ;  /* 0x00001f37363a7589 */ /* 0x0044e400000e0000 */
[----:B------:R-:W-:-:S02]  /*4280*/  LOP3.LUT R57, R60, R53, RZ, 0xc0, !PT ;  /* 0x000000353c397212 */ /* 0x000fc400078ec0ff */
[----:B------:R-:W-:Y:S02]  /*4290*/  SHF.R.U32.HI R60, RZ, UR7, R64 ;  /* 0x00000007ff3c7c19 */ /* 0x000fe40008011640 */
[----:B------:R-:W4:Y:S01]  /*42a0*/  FLO.U32 R53, R57 ;  /* 0x0000003900357300 */ /* 0x000f2200000e0000 */
[----:B------:R-:W-:Y:S02]  /*42b0*/  LOP3.LUT R56, R36, R57, RZ, 0xc0, !PT ;  /* 0x0000003924387212 */ /* 0x000fe400078ec0ff */
[----:B------:R-:W-:-:S05]  /*42c0*/  LOP3.LUT R60, R60, UR4, RZ, 0x30, !PT ;  /* 0x000000043c3c7c12 */ /* 0x000fca000f8e30ff */
[----:B------:R-:W0:Y:S01]  /*42d0*/  POPC R56, R56 ;  /* 0x0000003800387309 */ /* 0x000e220000000000 */
[----:B----4-:R-:W-:-:S13]  /*42e0*/  ISETP.NE.AND P0, PT, R72, R53, PT ;  /* 0x000000354800720c */ /* 0x010fda0003f05270 */
[----:B0-23--:R-:W-:Y:S05]  /*42f0*/  @P0 BRA `(.L_x_41) ;  /* 0x0000000000080947 */ /* 0x00dfea0003800000 */
[----:B------:R-:W-:-:S05]  /*4300*/  IMAD R55, R52, 0x4, R33 ;  /* 0x0000000434377824 */ /* 0x000fca00078e0221 */
[----:B------:R0:W2:Y:S02]  /*4310*/  ATOMS.ADD R62, [R55], R56 ;  /* 0x00000038373e738c */ /* 0x0000a40000000000 */
.L_x_41:
[----:B------:R-:W-:Y:S05]  /*4320*/  BSYNC.RECONVERGENT B0 ;  /* 0x0000000000007941 */ /* 0x000fea0003800200 */
.L_x_40:
[----:B------:R-:W-:Y:S01]  /*4330*/  R2P PR, R60, 0x7f ;  /* 0x0000007f3c007804 */ /* 0x000fe20000000000 */
[----:B------:R-:W-:Y:S01]  /*4340*/  BSSY.RECONVERGENT B0, `(.L_x_42) ;  /* 0x0000022000007945 */ /* 0x000fe20003800200 */
[----:B------:R-:W-:-:S11]  /*4350*/  IMAD.MOV.U32 R68, RZ, RZ, RZ ;  /* 0x000000ffff447224 */ /* 0x000fd600078e00ff */
[----:B------:R-:W-:Y:S02]  /*4360*/  VOTE.ANY R52, PT, P0 ;  /* 0x0000000000347806 */ /* 0x000fe400000e0100 */
[----:B0-----:R-:W-:Y:S02]  /*4370*/  VOTE.ANY R55, PT, P1 ;  /* 0x0000000000377806 */ /* 0x001fe400008e0100 */
[----:B------:R-:W-:Y:S02]  /*4380*/  @!P0 LOP3.LUT R52, RZ, R52, RZ, 0x33, !PT ;  /* 0x00000034ff348212 */ /* 0x000fe400078e33ff */
[----:B------:R-:W-:Y:S02]  /*4390*/  @!P1 LOP3.LUT R55, RZ, R55, RZ, 0x33, !PT ;  /* 0x00000037ff379212 */ /* 0x000fe400078e33ff */
[----:B------:R-:W-:Y:S02]  /*43a0*/  VOTE.ANY R57, PT, P2 ;  /* 0x0000000000397806 */ /* 0x000fe400010e0100 */
[----:B------:R-:W-:-:S02]  /*43b0*/  LOP3.LUT R52, R55, R52, RZ, 0xc0, !PT ;  /* 0x0000003437347212 */ /* 0x000fc400078ec0ff */
[----:B------:R-:W-:Y:S02]  /*43c0*/  @!P2 LOP3.LUT R57, RZ, R57, RZ, 0x33, !PT ;  /* 0x00000039ff39a212 */ /* 0x000fe400078e33ff */
[----:B------:R-:W-:Y:S02]  /*43d0*/  VOTE.ANY R55, PT, P3 ;  /* 0x0000000000377806 */ /* 0x000fe400018e0100 */
[----:B------:R-:W-:Y:S02]  /*43e0*/  LOP3.LUT R52, R57, R52, RZ, 0xc0, !PT ;  /* 0x0000003439347212 */ /* 0x000fe400078ec0ff */
[----:B------:R-:W-:Y:S02]  /*43f0*/  @!P3 LOP3.LUT R55, RZ, R55, RZ, 0x33, !PT ;  /* 0x00000037ff37b212 */ /* 0x000fe400078e33ff */
[----:B------:R-:W-:Y:S02]  /*4400*/  LOP3.LUT P0, RZ, R60, 0x80, RZ, 0xc0, !PT ;  /* 0x000000803cff7812 */ /* 0x000fe4000780c0ff */
[----:B------:R-:W-:-:S02]  /*4410*/  LOP3.LUT R52, R55, R52, RZ, 0xc0, !PT ;  /* 0x0000003437347212 */ /* 0x000fc400078ec0ff */
[----:B------:R-:W-:Y:S02]  /*4420*/  VOTE.ANY R55, PT, P4 ;  /* 0x0000000000377806 */ /* 0x000fe400020e0100 */
[----:B------:R-:W-:Y:S02]  /*4430*/  VOTE.ANY R57, PT, P5 ;  /* 0x0000000000397806 */ /* 0x000fe400028e0100 */
[----:B------:R-:W-:Y:S02]  /*4440*/  @!P4 LOP3.LUT R55, RZ, R55, RZ, 0x33, !PT ;  /* 0x00000037ff37c212 */ /* 0x000fe400078e33ff */
[----:B------:R-:W-:Y:S02]  /*4450*/  @!P5 LOP3.LUT R57, RZ, R57, RZ, 0x33, !PT ;  /* 0x00000039ff39d212 */ /* 0x000fe400078e33ff */
[----:B------:R-:W-:Y:S02]  /*4460*/  LOP3.LUT R52, R55, R52, RZ, 0xc0, !PT ;  /* 0x0000003437347212 */ /* 0x000fe400078ec0ff */
[----:B------:R-:W-:-:S02]  /*4470*/  VOTE.ANY R55, PT, P6 ;  /* 0x0000000000377806 */ /* 0x000fc400030e0100 */
[----:B------:R-:W-:Y:S02]  /*4480*/  LOP3.LUT R52, R57, R52, RZ, 0xc0, !PT ;  /* 0x0000003439347212 */ /* 0x000fe400078ec0ff */
[----:B------:R-:W-:Y:S02]  /*4490*/  @!P6 LOP3.LUT R55, RZ, R55, RZ, 0x33, !PT ;  /* 0x00000037ff37e212 */ /* 0x000fe400078e33ff */
[----:B------:R-:W-:Y:S02]  /*44a0*/  VOTE.ANY R57, PT, P0 ;  /* 0x0000000000397806 */ /* 0x000fe400000e0100 */
[----:B------:R-:W-:Y:S02]  /*44b0*/  LOP3.LUT R52, R55, R52, RZ, 0xc0, !PT ;  /* 0x0000003437347212 */ /* 0x000fe400078ec0ff */
[----:B------:R-:W-:Y:S01]  /*44c0*/  @!P0 LOP3.LUT R57, RZ, R57, RZ, 0x33, !PT ;  /* 0x00000039ff398212 */ /* 0x000fe200078e33ff */
[----:B--2---:R0:W2:Y:S03]  /*44d0*/  SHFL.IDX PT, R55, R62, R53, 0x1f ;  /* 0x00001f353e377589 */ /* 0x0040a600000e0000 */
[----:B------:R-:W-:-:S04]  /*44e0*/  LOP3.LUT R59, R57, R52, RZ, 0xc0, !PT ;  /* 0x00000034393b7212 */ /* 0x000fc800078ec0ff */
[----:B------:R-:W3:Y:S01]  /*44f0*/  FLO.U32 R57, R59 ;  /* 0x0000003b00397300 */ /* 0x000ee200000e0000 */
[----:B------:R-:W-:-:S07]  /*4500*/  LOP3.LUT R54, R36, R59, RZ, 0xc0, !PT ;  /* 0x0000003b24367212 */ /* 0x000fce00078ec0ff */
[----:B------:R-:W4:Y:S01]  /*4510*/  POPC R54, R54 ;  /* 0x0000003600367309 */ /* 0x000f220000000000 */
[----:B---3--:R-:W-:-:S13]  /*4520*/  ISETP.NE.AND P0, PT, R72, R57, PT ;  /* 0x000000394800720c */ /* 0x008fda0003f05270 */
[----:B0-2-4-:R-:W-:Y:S05]  /*4530*/  @P0 BRA `(.L_x_43) ;  /* 0x0000000000080947 */ /* 0x015fea0003800000 */
[----:B------:R-:W-:-:S05]  /*4540*/  IMAD R53, R60, 0x4, R33 ;  /* 0x000000043c357824 */ /* 0x000fca00078e0221 */
[----:B------:R0:W2:Y:S02]  /*4550*/  ATOMS.ADD R68, [R53], R54 ;  /* 0x000000363544738c */ /* 0x0000a40000000000 */
.L_x_43:
[----:B------:R-:W-:Y:S05]  /*4560*/  BSYNC.RECONVERGENT B0 ;  /* 0x0000000000007941 */ /* 0x000fea0003800200 */
.L_x_42:
[----:B------:R-:W-:Y:S01]  /*4570*/  R2P PR, R28, 0x7f ;  /* 0x0000007f1c007804 */ /* 0x000fe20000000000 */
[----:B------:R-:W-:Y:S01]  /*4580*/  BSSY.RECONVERGENT B0, `(.L_x_44) ;  /* 0x0000022000007945 */ /* 0x000fe20003800200 */
[----:B------:R-:W-:-:S11]  /*4590*/  IMAD.MOV.U32 R60, RZ, RZ, RZ ;  /* 0x000000ffff3c7224 */ /* 0x000fd600078e00ff */
[----:B------:R-:W-:Y:S02]  /*45a0*/  VOTE.ANY R52, PT, P0 ;  /* 0x0000000000347806 */ /* 0x000fe400000e0100 */
[----:B0-----:R-:W-:Y:S02]  /*45b0*/  VOTE.ANY R53, PT, P1 ;  /* 0x0000000000357806 */ /* 0x001fe400008e0100 */
[----:B------:R-:W-:Y:S02]  /*45c0*/  @!P0 LOP3.LUT R52, RZ, R52, RZ, 0x33, !PT ;  /* 0x00000034ff348212 */ /* 0x000fe400078e33ff */
[----:B------:R-:W-:Y:S02]  /*45d0*/  @!P1 LOP3.LUT R53, RZ, R53, RZ, 0x33, !PT ;  /* 0x00000035ff359212 */ /* 0x000fe400078e33ff */
[----:B------:R-:W-:Y:S02]  /*45e0*/  LOP3.LUT P0, RZ, R28, 0x80, RZ, 0xc0, !PT ;  /* 0x000000801cff7812 */ /* 0x000fe4000780c0ff */
[----:B------:R-:W-:-:S02]  /*45f0*/  LOP3.LUT R52, R53, R52, RZ, 0xc0, !PT ;  /* 0x0000003435347212 */ /* 0x000fc400078ec0ff */
[----:B------:R-:W-:-:S04]  /*4600*/  VOTE.ANY R53, PT, P2 ;  /* 0x0000000000357806 */ /* 0x000fc800010e0100 */
[----:B------:R-:W-:-:S04]  /*4610*/  @!P2 LOP3.LUT R53, RZ, R53, RZ, 0x33, !PT ;  /* 0x00000035ff35a212 */ /* 0x000fc800078e33ff */
[----:B------:R-:W-:Y:S02]  /*4620*/  LOP3.LUT R52, R53, R52, RZ, 0xc0, !PT ;  /* 0x0000003435347212 */ /* 0x000fe400078ec0ff */
        /* <DEDUP_REMOVED lines=15> */
[----:B--2---:R0:W2:Y:S02]  /*4720*/  SHFL.IDX PT, R53, R68, R57, 0x1f ;  /* 0x00001f3944357589 */ /* 0x0040a400000e0000 */
[----:B------:R-:W3:Y:S01]  /*4730*/  FLO.U32 R59, R61 ;  /* 0x0000003d003b7300 */ /* 0x000ee200000e0000 */
[----:B------:R-:W-:-:S07]  /*4740*/  LOP3.LUT R52, R36, R61, RZ, 0xc0, !PT ;  /* 0x0000003d24347212 */ /* 0x000fce00078ec0ff */
[----:B------:R-:W4:Y:S01]  /*4750*/  POPC R52, R52 ;  /* 0x0000003400347309 */ /* 0x000f220000000000 */
[----:B---3--:R-:W-:-:S13]  /*4760*/  ISETP.NE.AND P0, PT, R72, R59, PT ;  /* 0x0000003b4800720c */ /* 0x008fda0003f05270 */
[----:B0-2-4-:R-:W-:Y:S05]  /*4770*/  @P0 BRA `(.L_x_45) ;  /* 0x0000000000080947 */ /* 0x015fea0003800000 */
[----:B------:R-:W-:-:S05]  /*4780*/  IMAD R57, R28, 0x4, R33 ;  /* 0x000000041c397824 */ /* 0x000fca00078e0221 */
[----:B------:R0:W2:Y:S02]  /*4790*/  ATOMS.ADD R60, [R57], R52 ;  /* 0x00000034393c738c */ /* 0x0000a40000000000 */
.L_x_45:
[----:B------:R-:W-:Y:S05]  /*47a0*/  BSYNC.RECONVERGENT B0 ;  /* 0x0000000000007941 */ /* 0x000fea0003800200 */
.L_x_44:
        /* <DEDUP_REMOVED lines=35> */
.L_x_47:
[----:B------:R-:W-:Y:S05]  /*49e0*/  BSYNC.RECONVERGENT B0 ;  /* 0x0000000000007941 */ /* 0x000fea0003800200 */
.L_x_46:
        /* <DEDUP_REMOVED lines=35> */
.L_x_49:
[----:B------:R-:W-:Y:S05]  /*4c20*/  BSYNC.RECONVERGENT B0 ;  /* 0x0000000000007941 */ /* 0x000fea0003800200 */
.L_x_48:
[----:B------:R-:W-:Y:S01]  /*4c30*/  R2P PR, R22, 0x7f ;  /* 0x0000007f16007804 */ /* 0x000fe20000000000 */
[----:B--2---:R2:W3:Y:S01]  /*4c40*/  SHFL.IDX PT, R61, R60, R63, 0x1f ;  /* 0x00001f3f3c3d7589 */ /* 0x0044e200000e0000 */
[----:B------:R-:W-:Y:S01]  /*4c50*/  BSSY.RECONVERGENT B0, `(.L_x_50) ;  /* 0x0000021000007945 */ /* 0x000fe20003800200 */
[----:B------:R-:W-:-:S10]  /*4c60*/  IMAD.MOV.U32 R68, RZ, RZ, RZ ;  /* 0x000000ffff447224 */ /* 0x000fd400078e00ff */
[----:B0-----:R-:W-:Y:S02]  /*4c70*/  VOTE.ANY R23, PT, P0 ;  /* 0x0000000000177806 */ /* 0x001fe400000e0100 */
[----:B------:R-:W-:Y:S02]  /*4c80*/  VOTE.ANY R62, PT, P1 ;  /* 0x00000000003e7806 */ /* 0x000fe400008e0100 */
        /* <DEDUP_REMOVED lines=29> */
.L_x_51:
[----:B------:R-:W-:Y:S05]  /*4e60*/  BSYNC.RECONVERGENT B0 ;  /* 0x0000000000007941 */ /* 0x000fea0003800200 */
.L_x_50:
        /* <DEDUP_REMOVED lines=28> */
[----:B------:R0:W4:Y:S02]  /*5030*/  FLO.U32 R63, R22 ;  /* 0x00000016003f7300 */ /* 0x00012400000e0000 */
[----:B0-----:R-:W-:Y:S02]  /*5040*/  LOP3.LUT R22, R36, R22, RZ, 0xc0, !PT ;  /* 0x0000001624167212 */ /* 0x001fe400078ec0ff */
[----:B----4-:R-:W-:-:S04]  /*5050*/  ISETP.NE.AND P0, PT, R72, R63, PT ;  /* 0x0000003f4800720c */ /* 0x010fc80003f05270 */
[----:B------:R-:W0:Y:S09]  /*5060*/  POPC R22, R22 ;  /* 0x0000001600167309 */ /* 0x000e320000000000 */
[----:B--23--:R-:W-:Y:S05]  /*5070*/  @P0 BRA `(.L_x_53) ;  /* 0x0000000000080947 */ /* 0x00cfea0003800000 */
[----:B------:R-:W-:-:S05]  /*5080*/  IMAD R21, R21, 0x4, R33 ;  /* 0x0000000415157824 */ /* 0x000fca00078e0221 */
[----:B0-----:R2:W3:Y:S02]  /*5090*/  ATOMS.ADD R76, [R21], R22 ;  /* 0x00000016154c738c */ /* 0x0014e40000000000 */
.L_x_53:
[----:B------:R-:W-:Y:S05]  /*50a0*/  BSYNC.RECONVERGENT B0 ;  /* 0x0000000000007941 */ /* 0x000fea0003800200 */
.L_x_52:
[----:B------:R-:W-:Y:S01]  /*50b0*/  R2P PR, R20, 0x7f ;  /* 0x0000007f14007804 */ /* 0x000fe20000000000 */
[----:B-1----:R-:W-:Y:S01]  /*50c0*/  IMAD.IADD R48, R31, 0x1, R48 ;  /* 0x000000011f307824 */ /* 0x002fe200078e0230 */
[----:B------:R-:W-:Y:S01]  /*50d0*/  BSSY.RECONVERGENT B0, `(.L_x_54) ;  /* 0x0000022000007945 */ /* 0x000fe20003800200 */
[----:B---3--:R1:W3:Y:S10]  /*50e0*/  SHFL.IDX PT, R31, R76, R63, 0x1f ;  /* 0x00001f3f4c1f7589 */ /* 0x0082f400000e0000 */
[----:B--2---:R-:W-:Y:S01]  /*50f0*/  VOTE.ANY R21, PT, P0 ;  /* 0x0000000000157806 */ /* 0x004fe200000e0100 */
[----:B-1----:R-:W-:Y:S01]  /*5100*/  IMAD.MOV.U32 R63, RZ, RZ, RZ ;  /* 0x000000ffff3f7224 */ /* 0x002fe200078e00ff */
[----:B------:R-:W-:-:S02]  /*5110*/  VOTE.ANY R62, PT, P1 ;  /* 0x00000000003e7806 */ /* 0x000fc400008e0100 */
[----:B------:R-:W-:Y:S02]  /*5120*/  @!P0 LOP3.LUT R21, RZ, R21, RZ, 0x33, !PT ;  /* 0x00000015ff158212 */ /* 0x000fe400078e33ff */
[----:B------:R-:W-:Y:S02]  /*5130*/  @!P1 LOP3.LUT R62, RZ, R62, RZ, 0x33, !PT ;  /* 0x0000003eff3e9212 */ /* 0x000fe400078e33ff */
[----:B------:R-:W-:Y:S02]  /*5140*/  LOP3.LUT P0, RZ, R20, 0x80, RZ, 0xc0, !PT ;  /* 0x0000008014ff7812 */ /* 0x000fe4000780c0ff */
        /* <DEDUP_REMOVED lines=19> */
[----:B------:R-:W1:Y:S01]  /*5280*/  FLO.U32 R68, R62 ;  /* 0x0000003e00447300 */ /* 0x000e6200000e0000 */
[----:B------:R-:W-:-:S07]  /*5290*/  LOP3.LUT R21, R36, R62, RZ, 0xc0, !PT ;  /* 0x0000003e24157212 */ /* 0x000fce00078ec0ff */
[----:B------:R-:W2:Y:S01]  /*52a0*/  POPC R21, R21 ;  /* 0x0000001500157309 */ /* 0x000ea20000000000 */
[----:B-1----:R-:W-:-:S13]  /*52b0*/  ISETP.NE.AND P0, PT, R72, R68, PT ;  /* 0x000000444800720c */ /* 0x002fda0003f05270 */
[----:B--23--:R-:W-:Y:S05]  /*52c0*/  @P0 BRA `(.L_x_55) ;  /* 0x0000000000080947 */ /* 0x00cfea0003800000 */
[----:B------:R-:W-:-:S05]  /*52d0*/  IMAD R20, R20, 0x4, R33 ;  /* 0x0000000414147824 */ /* 0x000fca00078e0221 */
[----:B------:R1:W2:Y:S02]  /*52e0*/  ATOMS.ADD R63, [R20], R21 ;  /* 0x00000015143f738c */ /* 0x0002a40000000000 */
.L_x_55:
[----:B------:R-:W-:Y:S05]  /*52f0*/  BSYNC.RECONVERGENT B0 ;  /* 0x0000000000007941 */ /* 0x000fea0003800200 */
.L_x_54:
[----:B------:R-:W-:Y:S01]  /*5300*/  R2P PR, R16, 0x7f ;  /* 0x0000007f10007804 */ /* 0x000fe20000000000 */
[----:B------:R-:W-:Y:S01]  /*5310*/  IMAD.IADD R62, R47, 0x1, R50 ;  /* 0x000000012f3e7824 */ /* 0x000fe200078e0232 */
[----:B------:R-:W-:Y:S01]  /*5320*/  BSSY.RECONVERGENT B0, `(.L_x_56) ;  /* 0x0000022000007945 */ /* 0x000fe20003800200 */
[----:B--2---:R2:W3:Y:S01]  /*5330*/  SHFL.IDX PT, R50, R63, R68, 0x1f ;  /* 0x00001f443f327589 */ /* 0x0044e200000e0000 */
[----:B------:R-:W-:-:S09]  /*5340*/  IMAD.MOV.U32 R76, RZ, RZ, RZ ;  /* 0x000000ffff4c7224 */ /* 0x000fd200078e00ff */
[----:B-1----:R-:W-:Y:S02]  /*5350*/  VOTE.ANY R20, PT, P0 ;  /* 0x0000000000147806 */ /* 0x002fe400000e0100 */
        /* <DEDUP_REMOVED lines=24> */
[----:B-1----:R-:W-:Y:S02]  /*54e0*/  LOP3.LUT R20, R36, R20, RZ, 0xc0, !PT ;  /* 0x0000001424147212 */ /* 0x002fe400078ec0ff */
[----:B----4-:R-:W-:-:S04]  /*54f0*/  ISETP.NE.AND P0, PT, R72, R47, PT ;  /* 0x0000002f4800720c */ /* 0x010fc80003f05270 */
[----:B------:R-:W1:Y:S09]  /*5500*/  POPC R20, R20 ;  /* 0x0000001400147309 */ /* 0x000e720000000000 */
[----:B--23--:R-:W-:Y:S05]  /*5510*/  @P0 BRA `(.L_x_57) ;  /* 0x0000000000080947 */ /* 0x00cfea0003800000 */
[----:B------:R-:W-:-:S05]  /*5520*/  IMAD R63, R16, 0x4, R33 ;  /* 0x00000004103f7824 */ /* 0x000fca00078e0221 */
[----:B-1----:R2:W3:Y:S02]  /*5530*/  ATOMS.ADD R76, [R63], R20 ;  /* 0x000000143f4c738c */ /* 0x0024e40000000000 */
.L_x_57:
[----:B------:R-:W-:Y:S05]  /*5540*/  BSYNC.RECONVERGENT B0 ;  /* 0x0000000000007941 */ /* 0x000fea0003800200 */
.L_x_56:
[----:B------:R-:W-:Y:S01]  /*5550*/  R2P PR, R15, 0x7f ;  /* 0x0000007f0f007804 */ /* 0x000fe20000000000 */
[----:B------:R-:W-:Y:S01]  /*5560*/  IMAD.IADD R30, R30, 0x1, R51 ;  /* 0x000000011e1e7824 */ /* 0x000fe200078e0233 */
[----:B---3--:R3:W4:Y:S01]  /*5570*/  SHFL.IDX PT, R47, R76, R47, 0x1f ;  /* 0x00001f2f4c2f7589 */ /* 0x00872200000e0000 */
[----:B------:R-:W-:Y:S01]  /*5580*/  BSSY.RECONVERGENT B0, `(.L_x_58) ;  /* 0x0000021000007945 */ /* 0x000fe20003800200 */
[----:B------:R-:W-:-:S09]  /*5590*/  IMAD.MOV.U32 R68, RZ, RZ, RZ ;  /* 0x000000ffff447224 */ /* 0x000fd200078e00ff */
[----:B------:R-:W-:Y:S02]  /*55a0*/  VOTE.ANY R16, PT, P0 ;  /* 0x0000000000107806 */ /* 0x000fe400000e0100 */
        /* <DEDUP_REMOVED lines=22> */
[----:B--2---:R-:W-:-:S04]  /*5710*/  LOP3.LUT R63, R51, R16, RZ, 0xc0, !PT ;  /* 0x00000010333f7212 */ /* 0x004fc800078ec0ff */
[----:B------:R-:W2:Y:S01]  /*5720*/  FLO.U32 R51, R63 ;  /* 0x0000003f00337300 */ /* 0x000ea200000e0000 */
[----:B------:R-:W-:-:S07]  /*5730*/  LOP3.LUT R16, R36, R63, RZ, 0xc0, !PT ;  /* 0x0000003f24107212 */ /* 0x000fce00078ec0ff */
[----:B------:R-:W0:Y:S01]  /*5740*/  POPC R16, R16 ;  /* 0x0000001000107309 */ /* 0x000e220000000000 */
[----:B--2---:R-:W-:-:S13]  /*5750*/  ISETP.NE.AND P0, PT, R72, R51, PT ;  /* 0x000000334800720c */ /* 0x004fda0003f05270 */
[----:B0--34-:R-:W-:Y:S05]  /*5760*/  @P0 BRA `(.L_x_59) ;  /* 0x0000000000080947 */ /* 0x019fea0003800000 */
[----:B------:R-:W-:-:S05]  /*5770*/  IMAD R15, R15, 0x4, R33 ;  /* 0x000000040f0f7824 */ /* 0x000fca00078e0221 */
[----:B------:R0:W2:Y:S02]  /*5780*/  ATOMS.ADD R68, [R15], R16 ;  /* 0x000000100f44738c */ /* 0x0000a40000000000 */
.L_x_59:
[----:B------:R-:W-:Y:S05]  /*5790*/  BSYNC.RECONVERGENT B0 ;  /* 0x0000000000007941 */ /* 0x000fea0003800200 */
.L_x_58:
[----:B------:R-:W-:Y:S01]  /*57a0*/  R2P PR, R13, 0x7f ;  /* 0x0000007f0d007804 */ /* 0x000fe20000000000 */
[----:B------:R-:W-:Y:S01]  /*57b0*/  IMAD.IADD R58, R49, 0x1, R58 ;  /* 0x00000001313a7824 */ /* 0x000fe200078e023a */
[----:B------:R-:W-:Y:S01]  /*57c0*/  BSSY.RECONVERGENT B0, `(.L_x_60) ;  /* 0x0000022000007945 */ /* 0x000fe20003800200 */
[----:B--2---:R2:W3:Y:S10]  /*57d0*/  SHFL.IDX PT, R49, R68, R51, 0x1f ;  /* 0x00001f3344317589 */ /* 0x0044f400000e0000 */
[----:B0-----:R-:W-:-:S02]  /*57e0*/  VOTE.ANY R15, PT, P0 ;  /* 0x00000000000f7806 */ /* 0x001fc400000e0100 */
[----:B------:R-:W-:Y:S02]  /*57f0*/  VOTE.ANY R76, PT, P1 ;  /* 0x00000000004c7806 */ /* 0x000fe400008e0100 */
        /* <DEDUP_REMOVED lines=21> */
[----:B------:R-:W-:Y:S01]  /*5950*/  LOP3.LUT R15, R76, R15, RZ, 0xc0, !PT ;  /* 0x0000000f4c0f7212 */ /* 0x000fe200078ec0ff */
[----:B------:R-:W-:-:S03]  /*5960*/  IMAD.MOV.U32 R76, RZ, RZ, RZ ;  /* 0x000000ffff4c7224 */ /* 0x000fc600078e00ff */
[----:B------:R0:W4:Y:S02]  /*5970*/  FLO.U32 R63, R15 ;  /* 0x0000000f003f7300 */ /* 0x00012400000e0000 */
[----:B0-----:R-:W-:Y:S02]  /*5980*/  LOP3.LUT R15, R36, R15, RZ, 0xc0, !PT ;  /* 0x0000000f240f7212 */ /* 0x001fe400078ec0ff */
[----:B----4-:R-:W-:-:S04]  /*5990*/  ISETP.NE.AND P0, PT, R72, R63, PT ;  /* 0x0000003f4800720c */ /* 0x010fc80003f05270 */
[----:B------:R-:W0:Y:S09]  /*59a0*/  POPC R15, R15 ;  /* 0x0000000f000f7309 */ /* 0x000e320000000000 */
[----:B--23--:R-:W-:Y:S05]  /*59b0*/  @P0 BRA `(.L_x_61) ;  /* 0x0000000000080947 */ /* 0x00cfea0003800000 */
[----:B------:R-:W-:-:S06]  /*59c0*/  IMAD R76, R13, 0x4, R33 ;  /* 0x000000040d4c7824 */ /* 0x000fcc00078e0221 */
[----:B0-----:R2:W3:Y:S02]  /*59d0*/  ATOMS.ADD R76, [R76], R15 ;  /* 0x0000000f4c4c738c */ /* 0x0014e40000000000 */
.L_x_61:
[----:B------:R-:W-:Y:S05]  /*59e0*/  BSYNC.RECONVERGENT B0 ;  /* 0x0000000000007941 */ /* 0x000fea0003800200 */
.L_x_60:
[----:B------:R-:W-:Y:S01]  /*59f0*/  R2P PR, R11, 0x7f ;  /* 0x0000007f0b007804 */ /* 0x000fe20000000000 */
[----:B------:R-:W-:Y:S01]  /*5a00*/  IMAD.IADD R68, R56, 0x1, R55 ;  /* 0x0000000138447824 */ /* 0x000fe200078e0237 */
[----:B------:R-:W-:Y:S01]  /*5a10*/  BSSY.RECONVERGENT B0, `(.L_x_62) ;  /* 0x0000022000007945 */ /* 0x000fe20003800200 */
[----:B------:R-:W-:-:S10]  /*5a20*/  IMAD.MOV.U32 R51, RZ, RZ, RZ ;  /* 0x000000ffff337224 */ /* 0x000fd400078e00ff */
        /* <DEDUP_REMOVED lines=24> */
[----:B---3--:R3:W4:Y:S02]  /*5bb0*/  SHFL.IDX PT, R56, R76, R63, 0x1f ;  /* 0x00001f3f4c387589 */ /* 0x00872400000e0000 */
[----:B------:R5:W0:Y:S02]  /*5bc0*/  FLO.U32 R55, R13 ;  /* 0x0000000d00377300 */ /* 0x000a2400000e0000 */
[----:B-----5:R-:W-:Y:S02]  /*5bd0*/  LOP3.LUT R13, R36, R13, RZ, 0xc0, !PT ;  /* 0x0000000d240d7212 */ /* 0x020fe400078ec0ff */
[----:B0-----:R-:W-:-:S04]  /*5be0*/  ISETP.NE.AND P0, PT, R72, R55, PT ;  /* 0x000000374800720c */ /* 0x001fc80003f05270 */
[----:B------:R-:W0:Y:S09]  /*5bf0*/  POPC R13, R13 ;  /* 0x0000000d000d7309 */ /* 0x000e320000000000 */
[----:B---34-:R-:W-:Y:S05]  /*5c00*/  @P0 BRA `(.L_x_63) ;  /* 0x0000000000080947 */ /* 0x018fea0003800000 */
[----:B------:R-:W-:-:S05]  /*5c10*/  IMAD R76, R11, 0x4, R33 ;  /* 0x000000040b4c7824 */ /* 0x000fca00078e0221 */
[----:B0-----:R3:W4:Y:S02]  /*5c20*/  ATOMS.ADD R51, [R76], R13 ;  /* 0x0000000d4c33738c */ /* 0x0017240000000000 */
.L_x_63:
[----:B------:R-:W-:Y:S05]  /*5c30*/  BSYNC.RECONVERGENT B0 ;  /* 0x0000000000007941 */ /* 0x000fea0003800200 */
.L_x_62:
[----:B------:R-:W-:Y:S01]  /*5c40*/  R2P PR, R8, 0x7f ;  /* 0x0000007f08007804 */ /* 0x000fe20000000000 */
[----:B---3--:R-:W-:Y:S01]  /*5c50*/  IMAD.IADD R76, R54, 0x1, R53 ;  /* 0x00000001364c7824 */ /* 0x008fe200078e0235 */
[----:B------:R-:W-:Y:S11]  /*5c60*/  BSSY.RECONVERGENT B0, `(.L_x_64) ;  /* 0x0000022000007945 */ /* 0x000ff60003800200 */
[----:B------:R-:W-:-:S02]  /*5c70*/  VOTE.ANY R11, PT, P0 ;  /* 0x00000000000b7806 */ /* 0x000fc400000e0100 */
        /* <DEDUP_REMOVED lines=23> */
[----:B------:R-:W-:Y:S01]  /*5df0*/  IMAD.MOV.U32 R11, RZ, RZ, RZ ;  /* 0x000000ffff0b7224 */ /* 0x000fe200078e00ff */
[----:B----4-:R3:W4:Y:S02]  /*5e00*/  SHFL.IDX PT, R54, R51, R55, 0x1f ;  /* 0x00001f3733367589 */ /* 0x01072400000e0000 */
[----:B------:R5:W0:Y:S02]  /*5e10*/  FLO.U32 R53, R63 ;  /* 0x0000003f00357300 */ /* 0x000a2400000e0000 */
[----:B-----5:R-:W-:-:S06]  /*5e20*/  LOP3.LUT R63, R36, R63, RZ, 0xc0, !PT ;  /* 0x0000003f243f7212 */ /* 0x020fcc00078ec0ff */
[----:B---3--:R3:W1:Y:S01]  /*5e30*/  POPC R51, R63 ;  /* 0x0000003f00337309 */ /* 0x0086620000000000 */
[----:B0-----:R-:W-:-:S13]  /*5e40*/  ISETP.NE.AND P0, PT, R72, R53, PT ;  /* 0x000000354800720c */ /* 0x001fda0003f05270 */
[----:B---34-:R-:W-:Y:S05]  /*5e50*/  @P0 BRA `(.L_x_65) ;  /* 0x0000000000080947 */ /* 0x018fea0003800000 */
[----:B------:R-:W-:-:S05]  /*5e60*/  IMAD R8, R8, 0x4, R33 ;  /* 0x0000000408087824 */ /* 0x000fca00078e0221 */
[----:B-1----:R0:W3:Y:S02]  /*5e70*/  ATOMS.ADD R11, [R8], R51 ;  /* 0x00000033080b738c */ /* 0x0020e40000000000 */
.L_x_65:
[----:B------:R-:W-:Y:S05]  /*5e80*/  BSYNC.RECONVERGENT B0 ;  /* 0x0000000000007941 */ /* 0x000fea0003800200 */
.L_x_64:
[----:B------:R-:W-:Y:S01]  /*5e90*/  R2P PR, R6, 0x7f ;  /* 0x0000007f06007804 */ /* 0x000fe20000000000 */
[----:B------:R-:W-:Y:S01]  /*5ea0*/  IMAD.IADD R52, R52, 0x1, R57 ;  /* 0x0000000134347824 */ /* 0x000fe200078e0239 */
[----:B---3--:R3:W4:Y:S01]  /*5eb0*/  SHFL.IDX PT, R11, R11, R53, 0x1f ;  /* 0x00001f350b0b7589 */ /* 0x00872200000e0000 */
[----:B------:R-:W-:Y:S01]  /*5ec0*/  IMAD.IADD R28, R28, 0x1, R59 ;  /* 0x000000011c1c7824 */ /* 0x000fe200078e023b */
[----:B------:R-:W-:Y:S01]  /*5ed0*/  SHF.R.U32.HI R59, RZ, UR7, R9 ;  /* 0x00000007ff3b7c19 */ /* 0x000fe20008011609 */
[----:B------:R-:W-:Y:S03]  /*5ee0*/  BSSY.RECONVERGENT B0, `(.L_x_66) ;  /* 0x0000022000007945 */ /* 0x000fe60003800200 */
[----:B------:R-:W-:-:S05]  /*5ef0*/  LOP3.LUT R59, R59, UR4, RZ, 0x30, !PT ;  /* 0x000000043b3b7c12 */ /* 0x000fca000f8e30ff */
        /* <DEDUP_REMOVED lines=25> */
[----:B------:R-:W0:Y:S01]  /*6090*/  FLO.U32 R55, R63 ;  /* 0x0000003f00377300 */ /* 0x000e2200000e0000 */
[----:B------:R-:W-:-:S07]  /*60a0*/  LOP3.LUT R57, R36, R63, RZ, 0xc0, !PT ;  /* 0x0000003f24397212 */ /* 0x000fce00078ec0ff */
[----:B------:R-:W1:Y:S01]  /*60b0*/  POPC R57, R57 ;  /* 0x0000003900397309 */ /* 0x000e620000000000 */
[----:B0-----:R-:W-:-:S13]  /*60c0*/  ISETP.NE.AND P0, PT, R72, R55, PT ;  /* 0x000000374800720c */ /* 0x001fda0003f05270 */
[----:B-1-34-:R-:W-:Y:S05]  /*60d0*/  @P0 BRA `(.L_x_67) ;  /* 0x0000000000080947 */ /* 0x01afea0003800000 */
[----:B------:R-:W-:-:S05]  /*60e0*/  IMAD R6, R6, 0x4, R33 ;  /* 0x0000000406067824 */ /* 0x000fca00078e0221 */
[----:B------:R0:W1:Y:S02]  /*60f0*/  ATOMS.ADD R8, [R6], R57 ;  /* 0x000000390608738c */ /* 0x0000640000000000 */
.L_x_67:
[----:B------:R-:W-:Y:S05]  /*6100*/  BSYNC.RECONVERGENT B0 ;  /* 0x0000000000007941 */ /* 0x000fea0003800200 */
.L_x_66:
[----:B------:R-:W-:Y:S01]  /*6110*/  R2P PR, R59, 0x7f ;  /* 0x0000007f3b007804 */ /* 0x000fe20000000000 */
[----:B------:R-:W-:Y:S01]  /*6120*/  IMAD.IADD R60, R23, 0x1, R60 ;  /* 0x00000001173c7824 */ /* 0x000fe200078e023c */
[----:B-1----:R1:W3:Y:S01]  /*6130*/  SHFL.IDX PT, R8, R8, R55, 0x1f ;  /* 0x00001f3708087589 */ /* 0x0022e200000e0000 */
        /* <DEDUP_REMOVED lines=31> */
[----:B------:R-:W4:Y:S01]  /*6330*/  POPC R23, R23 ;  /* 0x0000001700177309 */ /* 0x000f220000000000 */
[----:B0-----:R-:W-:-:S13]  /*6340*/  ISETP.NE.AND P0, PT, R72, R53, PT ;  /* 0x000000354800720c */ /* 0x001fda0003f05270 */
[----:B-1-34-:R-:W-:Y:S05]  /*6350*/  @P0 BRA `(.L_x_69) ;  /* 0x0000000000080947 */ /* 0x01afea0003800000 */
[----:B------:R-:W-:-:S06]  /*6360*/  IMAD R6, R59, 0x4, R33 ;  /* 0x000000043b067824 */ /* 0x000fcc00078e0221 */
[----:B------:R0:W1:Y:S02]  /*6370*/  ATOMS.ADD R6, [R6], R23 ;  /* 0x000000170606738c */ /* 0x0000640000000000 */
.L_x_69:
[----:B------:R-:W-:Y:S05]  /*6380*/  BSYNC.RECONVERGENT B0 ;  /* 0x0000000000007941 */ /* 0x000fea0003800200 */
.L_x_68:
[----:B------:R-:W-:Y:S01]  /*6390*/  R2P PR, R61, 0x7f ;  /* 0x0000007f3d007804 */ /* 0x000fe20000000000 */
[----:B------:R-:W-:Y:S01]  /*63a0*/  IMAD.IADD R22, R22, 0x1, R31 ;  /* 0x0000000116167824 */ /* 0x000fe200078e021f */
[----:B------:R-:W-:Y:S01]  /*63b0*/  SHF.R.U32.HI R59, RZ, UR7, R5 ;  /* 0x00000007ff3b7c19 */ /* 0x000fe20008011605 */
[----:B-1----:R1:W3:Y:S01]  /*63c0*/  SHFL.IDX PT, R6, R6, R53, 0x1f ;  /* 0x00001f3506067589 */ /* 0x0022e200000e0000 */
[----:B------:R-:W-:Y:S01]  /*63d0*/  BSSY.RECONVERGENT B0, `(.L_x_70) ;  /* 0x0000023000007945 */ /* 0x000fe20003800200 */
[----:B------:R-:W-:Y:S01]  /*63e0*/  IMAD.IADD R50, R21, 0x1, R50 ;  /* 0x0000000115327824 */ /* 0x000fe200078e0232 */
[----:B------:R-:W-:Y:S01]  /*63f0*/  LOP3.LUT R59, R59, UR4, RZ, 0x30, !PT ;  /* 0x000000043b3b7c12 */ /* 0x000fe2000f8e30ff */
[----:B------:R-:W-:-:S06]  /*6400*/  IMAD.MOV.U32 R21, RZ, RZ, RZ ;  /* 0x000000ffff157224 */ /* 0x000fcc00078e00ff */
        /* <DEDUP_REMOVED lines=24> */
[----:B------:R-:W4:Y:S01]  /*6590*/  FLO.U32 R31, R63 ;  /* 0x0000003f001f7300 */ /* 0x000f2200000e0000 */
[----:B------:R-:W-:-:S07]  /*65a0*/  LOP3.LUT R55, R36, R63, RZ, 0xc0, !PT ;  /* 0x0000003f24377212 */ /* 0x000fce00078ec0ff */
[----:B------:R-:W0:Y:S01]  /*65b0*/  POPC R55, R55 ;  /* 0x0000003700377309 */ /* 0x000e220000000000 */
[----:B----4-:R-:W-:-:S13]  /*65c0*/  ISETP.NE.AND P0, PT, R72, R31, PT ;  /* 0x0000001f4800720c */ /* 0x010fda0003f05270 */
[----:B01-3--:R-:W-:Y:S05]  /*65d0*/  @P0 BRA `(.L_x_71) ;  /* 0x0000000000080947 */ /* 0x00bfea0003800000 */
[----:B------:R-:W-:-:S06]  /*65e0*/  IMAD R21, R61, 0x4, R33 ;  /* 0x000000043d157824 */ /* 0x000fcc00078e0221 */
[----:B------:R0:W1:Y:S02]  /*65f0*/  ATOMS.ADD R21, [R21], R55 ;  /* 0x000000371515738c */ /* 0x0000640000000000 */
.L_x_71:
[----:B------:R-:W-:Y:S05]  /*6600*/  BSYNC.RECONVERGENT B0 ;  /* 0x0000000000007941 */ /* 0x000fea0003800200 */
.L_x_70:
[----:B------:R-:W-:Y:S01]  /*6610*/  R2P PR, R59, 0x7f ;  /* 0x0000007f3b007804 */ /* 0x000fe20000000000 */
[----:B------:R-:W-:Y:S01]  /*6620*/  IMAD.IADD R20, R20, 0x1, R47 ;  /* 0x0000000114147824 */ /* 0x000fe200078e022f */
[----:B-1----:R1:W3:Y:S01]  /*6630*/  SHFL.IDX PT, R21, R21, R31, 0x1f ;  /* 0x00001f1f15157589 */ /* 0x0022e200000e0000 */
[----:B------:R-:W-:Y:S01]  /*6640*/  IMAD.IADD R16, R16, 0x1, R49 ;  /* 0x0000000110107824 */ /* 0x000fe200078e0231 */
[----:B------:R-:W-:Y:S01]  /*6650*/  BSSY.RECONVERGENT B0, `(.L_x_72) ;  /* 0x0000023000007945 */ /* 0x000fe20003800200 */
[----:B------:R-:W-:-:S08]  /*6660*/  IMAD.MOV.U32 R61, RZ, RZ, RZ ;  /* 0x000000ffff3d7224 */ /* 0x000fd000078e00ff */
        /* <DEDUP_REMOVED lines=32> */
[----:B------:R0:W1:Y:S02]  /*6870*/  ATOMS.ADD R61, [R59], R49 ;  /* 0x000000313b3d738c */ /* 0x0000640000000000 */
.L_x_73:
[----:B------:R-:W-:Y:S05]  /*6880*/  BSYNC.RECONVERGENT B0 ;  /* 0x0000000000007941 */ /* 0x000fea0003800200 */
.L_x_72:
[----:B------:R-:W-:Y:S01]  /*6890*/  R2P PR, R53, 0x7f ;  /* 0x0000007f35007804 */ /* 0x000fe20000000000 */
[----:B------:R-:W-:Y:S01]  /*68a0*/  IMAD.IADD R56, R15, 0x1, R56 ;  /* 0x000000010f387824 */ /* 0x000fe200078e0238 */
[----:B-1----:R1:W3:Y:S01]  /*68b0*/  SHFL.IDX PT, R47, R61, R47, 0x1f ;  /* 0x00001f2f3d2f7589 */ /* 0x0022e200000e0000 */
[----:B------:R-:W-:Y:S01]  /*68c0*/  BSSY.RECONVERGENT B0, `(.L_x_74) ;  /* 0x0000021000007945 */ /* 0x000fe20003800200 */
[----:B------:R-:W-:-:S09]  /*68d0*/  IMAD.MOV.U32 R63, RZ, RZ, RZ ;  /* 0x000000ffff3f7224 */ /* 0x000fd200078e00ff */
[----:B------:R-:W-:Y:S02]  /*68e0*/  VOTE.ANY R31, PT, P0 ;  /* 0x00000000001f7806 */ /* 0x000fe400000e0100 */
[----:B--2---:R-:W-:Y:S02]  /*68f0*/  VOTE.ANY R15, PT, P1 ;  /* 0x00000000000f7806 */ /* 0x004fe400008e0100 */
        /* <DEDUP_REMOVED lines=21> */
[----:B0-----:R-:W-:-:S04]  /*6a50*/  LOP3.LUT R59, R31, R15, RZ, 0xc0, !PT ;  /* 0x0000000f1f3b7212 */ /* 0x001fc800078ec0ff */
[----:B------:R-:W0:Y:S01]  /*6a60*/  FLO.U32 R15, R59 ;  /* 0x0000003b000f7300 */ /* 0x000e2200000e0000 */
[----:B------:R-:W-:-:S07]  /*6a70*/  LOP3.LUT R31, R36, R59, RZ, 0xc0, !PT ;  /* 0x0000003b241f7212 */ /* 0x000fce00078ec0ff */
[----:B------:R-:W2:Y:S01]  /*6a80*/  POPC R31, R31 ;  /* 0x0000001f001f7309 */ /* 0x000ea20000000000 */
[----:B0-----:R-:W-:-:S13]  /*6a90*/  ISETP.NE.AND P0, PT, R72, R15, PT ;  /* 0x0000000f4800720c */ /* 0x001fda0003f05270 */
[----:B-123--:R-:W-:Y:S05]  /*6aa0*/  @P0 BRA `(.L_x_75) ;  /* 0x0000000000080947 */ /* 0x00efea0003800000 */
[----:B------:R-:W-:-:S05]  /*6ab0*/  IMAD R53, R53, 0x4, R33 ;  /* 0x0000000435357824 */ /* 0x000fca00078e0221 */
[----:B------:R0:W1:Y:S02]  /*6ac0*/  ATOMS.ADD R63, [R53], R31 ;  /* 0x0000001f353f738c */ /* 0x0000640000000000 */
.L_x_75:
[----:B------:R-:W-:Y:S05]  /*6ad0*/  BSYNC.RECONVERGENT B0 ;  /* 0x0000000000007941 */ /* 0x000fea0003800200 */
.L_x_74:
[----:B------:R-:W-:Y:S01]  /*6ae0*/  R2P PR, R3, 0x7f ;  /* 0x0000007f03007804 */ /* 0x000fe20000000000 */
[----:B-1----:R1:W2:Y:S01]  /*6af0*/  SHFL.IDX PT, R15, R63, R15, 0x1f ;  /* 0x00001f0f3f0f7589 */ /* 0x0022a200000e0000 */
        /* <DEDUP_REMOVED lines=28> */
[----:B------:R-:W3:Y:S01]  /*6cc0*/  POPC R36, R36 ;  /* 0x0000002400247309 */ /* 0x000ee20000000000 */
[----:B0-----:R-:W-:-:S13]  /*6cd0*/  ISETP.NE.AND P0, PT, R72, R53, PT ;  /* 0x000000354800720c */ /* 0x001fda0003f05270 */
[----:B-123--:R-:W-:Y:S05]  /*6ce0*/  @P0 BRA `(.L_x_77) ;  /* 0x0000000000080947 */ /* 0x00efea0003800000 */
[----:B------:R-:W-:-:S05]  /*6cf0*/  IMAD R3, R3, 0x4, R33 ;  /* 0x0000000403037824 */ /* 0x000fca00078e0221 */
[----:B------:R0:W1:Y:S02]  /*6d00*/  ATOMS.ADD R61, [R3], R36 ;  /* 0x00000024033d738c */ /* 0x0000640000000000 */
.L_x_77:
[----:B------:R-:W-:Y:S05]  /*6d10*/  BSYNC.RECONVERGENT B0 ;  /* 0x0000000000007941 */ /* 0x000fea0003800200 */
.L_x_76:
[----:B01----:R-:W0:Y:S01]  /*6d20*/  SHFL.IDX PT, R3, R61, R53, 0x1f ;  /* 0x00001f353d037589 */ /* 0x003e2200000e0000 */
[----:B------:R-:W-:Y:S01]  /*6d30*/  IMAD.IADD R72, R51, 0x1, R11 ;  /* 0x0000000133487824 */ /* 0x000fe200078e020b */
[----:B------:R-:W-:Y:S01]  /*6d40*/  ISETP.NE.AND P0, PT, R74, RZ, PT ;  /* 0x000000ff4a00720c */ /* 0x000fe20003f05270 */
[--C-:B------:R-:W-:Y:S01]  /*6d50*/  IMAD R48, R48, 0x4, R77.reuse ;  /* 0x0000000430307824 */ /* 0x100fe200078e024d */
[----:B------:R-:W-:Y:S01]  /*6d60*/  BAR.SYNC.DEFER_BLOCKING 0x0 ;  /* 0x0000000000007b1d */ /* 0x000fe20000010000 */
[--C-:B------:R-:W-:Y:S02]  /*6d70*/  IMAD R11, R62, 0x4, R77.reuse ;  /* 0x000000043e0b7824 */ /* 0x100fe400078e024d */
[--C-:B------:R-:W-:Y:S02]  /*6d80*/  IMAD R30, R30, 0x4, R77.reuse ;  /* 0x000000041e1e7824 */ /* 0x100fe400078e024d */
[----:B------:R-:W-:Y:S01]  /*6d90*/  IMAD.IADD R54, R13, 0x1, R54 ;  /* 0x000000010d367824 */ /* 0x000fe200078e0236 */
[----:B------:R-:W-:Y:S01]  /*6da0*/  BSSY B1, `(.L_x_78) ;  /* 0x000005b000017945 */ /* 0x000fe20003800000 */
[----:B------:R-:W-:-:S02]  /*6db0*/  IMAD R68, R68, 0x4, R77 ;  /* 0x0000000444447824 */ /* 0x000fc400078e024d */
[----:B------:R-:W-:Y:S02]  /*6dc0*/  IMAD R13, R76, 0x4, R77 ;  /* 0x000000044c0d7824 */ /* 0x000fe400078e024d */
[----:B------:R-:W-:Y:S02]  /*6dd0*/  IMAD.IADD R74, R55, 0x1, R21 ;  /* 0x00000001374a7824 */ /* 0x000fe400078e0215 */
[--C-:B------:R-:W-:Y:S02]  /*6de0*/  IMAD R52, R52, 0x4, R77.reuse ;  /* 0x0000000434347824 */ /* 0x100fe400078e024d */
[--C-:B------:R-:W-:Y:S02]  /*6df0*/  IMAD R21, R28, 0x4, R77.reuse ;  /* 0x000000041c157824 */ /* 0x100fe400078e024d */
[----:B------:R-:W-:Y:S02]  /*6e00*/  IMAD R24, R24, 0x4, R77 ;  /* 0x0000000418187824 */ /* 0x000fe400078e024d */
[----:B------:R-:W-:-:S02]  /*6e10*/  IMAD.IADD R6, R23, 0x1, R6 ;  /* 0x0000000117067824 */ /* 0x000fc400078e0206 */
[----:B0-----:R-:W-:Y:S02]  /*6e20*/  IMAD.IADD R36, R36, 0x1, R3 ;  /* 0x0000000124247824 */ /* 0x001fe400078e0203 */
[--C-:B------:R-:W-:Y:S01]  /*6e30*/  IMAD R3, R58, 0x4, R77.reuse ;  /* 0x000000043a037824 */ /* 0x100fe200078e024d */
[----:B------:R-:W-:Y:S01]  /*6e40*/  STS [R48+-0x4], R69 ;  /* 0xfffffc4530007388 */ /* 0x000fe20000000800 */
[--C-:B------:R-:W-:Y:S02]  /*6e50*/  IMAD R60, R60, 0x4, R77.reuse ;  /* 0x000000043c3c7824 */ /* 0x100fe400078e024d */
[--C-:B------:R-:W-:Y:S01]  /*6e60*/  IMAD R23, R22, 0x4, R77.reuse ;  /* 0x0000000416177824 */ /* 0x100fe200078e024d */
[----:B------:R-:W-:Y:S01]  /*6e70*/  STS [R11+-0x4], R32 ;  /* 0xfffffc200b007388 */ /* 0x000fe20000000800 */
[--C-:B------:R-:W-:Y:S02]  /*6e80*/  IMAD R50, R50, 0x4, R77.reuse ;  /* 0x0000000432327824 */ /* 0x100fe400078e024d */
[----:B------:R-:W-:Y:S01]  /*6e90*/  IMAD R20, R20, 0x4, R77 ;  /* 0x0000000414147824 */ /* 0x000fe200078e024d */
[----:B------:R-:W-:Y:S01]  /*6ea0*/  STS [R30+-0x4], R67 ;  /* 0xfffffc431e007388 */ /* 0x000fe20000000800 */
[----:B------:R-:W-:-:S02]  /*6eb0*/  IMAD.IADD R8, R57, 0x1, R8 ;  /* 0x0000000139087824 */ /* 0x000fc400078e0208 */
[----:B------:R-:W-:Y:S01]  /*6ec0*/  IMAD.IADD R15, R31, 0x1, R15 ;  /* 0x000000011f0f7824 */ /* 0x000fe200078e020f */
[----:B------:R-:W-:Y:S01]  /*6ed0*/  STS [R3+-0x4], R66 ;  /* 0xfffffc4203007388 */ /* 0x000fe20000000800 */
[--C-:B------:R-:W-:Y:S02]  /*6ee0*/  IMAD R56, R56, 0x4, R77.reuse ;  /* 0x0000000438387824 */ /* 0x100fe400078e024d */
[----:B------:R-:W-:Y:S01]  /*6ef0*/  IMAD R31, R54, 0x4, R77 ;  /* 0x00000004361f7824 */ /* 0x000fe200078e024d */
[----:B------:R-:W-:Y:S01]  /*6f00*/  STS [R68+-0x4], R65 ;  /* 0xfffffc4144007388 */ /* 0x000fe20000000800 */
[----:B------:R-:W-:Y:S02]  /*6f10*/  IMAD.IADD R47, R49, 0x1, R47 ;  /* 0x00000001312f7824 */ /* 0x000fe400078e022f */
[--C-:B------:R-:W-:Y:S01]  /*6f20*/  IMAD R33, R72, 0x4, R77.reuse ;  /* 0x0000000448217824 */ /* 0x100fe200078e024d */
[----:B------:R-:W-:Y:S01]  /*6f30*/  STS [R13+-0x4], R64 ;  /* 0xfffffc400d007388 */ /* 0x000fe20000000800 */
[----:B------:R-:W-:-:S02]  /*6f40*/  IMAD R49, R8, 0x4, R77 ;  /* 0x0000000408317824 */ /* 0x000fc400078e024d */
[--C-:B------:R-:W-:Y:S01]  /*6f50*/  IMAD R74, R74, 0x4, R77.reuse ;  /* 0x000000044a4a7824 */ /* 0x100fe200078e024d */
[----:B------:R0:W-:Y:S01]  /*6f60*/  STS [R52+-0x4], R29 ;  /* 0xfffffc1d34007388 */ /* 0x0001e20000000800 */
[--C-:B------:R-:W-:Y:S02]  /*6f70*/  IMAD R54, R47, 0x4, R77.reuse ;  /* 0x000000042f367824 */ /* 0x100fe400078e024d */
[--C-:B------:R-:W-:Y:S01]  /*6f80*/  IMAD R47, R36, 0x4, R77.reuse ;  /* 0x00000004242f7824 */ /* 0x100fe200078e024d */
[----:B------:R1:W-:Y:S04]  /*6f90*/  STS [R21+-0x4], R46 ;  /* 0xfffffc2e15007388 */ /* 0x0003e80000000800 */
[----:B------:R-:W-:Y:S01]  /*6fa0*/  STS [R24+-0x4], R27 ;  /* 0xfffffc1b18007388 */ /* 0x000fe20000000800 */
[----:B0-----:R-:W-:-:S03]  /*6fb0*/  IMAD R29, R16, 0x4, R77 ;  /* 0x00000004101d7824 */ /* 0x001fc600078e024d */
[----:B------:R0:W-:Y:S01]  /*6fc0*/  STS [R60+-0x4], R45 ;  /* 0xfffffc2d3c007388 */ /* 0x0001e20000000800 */
[----:B-1----:R-:W-:-:S03]  /*6fd0*/  IMAD R46, R6, 0x4, R77 ;  /* 0x00000004062e7824 */ /* 0x002fc600078e024d */
[----:B------:R1:W-:Y:S04]  /*6fe0*/  STS [R23+-0x4], R26 ;  /* 0xfffffc1a17007388 */ /* 0x0003e80000000800 */
[----:B------:R1:W-:Y:S01]  /*6ff0*/  STS [R50+-0x4], R25 ;  /* 0xfffffc1932007388 */ /* 0x0003e20000000800 */
[----:B0-----:R-:W-:-:S03]  /*7000*/  IMAD R45, R15, 0x4, R77 ;  /* 0x000000040f2d7824 */ /* 0x001fc600078e024d */
[----:B------:R1:W-:Y:S04]  /*7010*/  STS [R20+-0x4], R19 ;  /* 0xfffffc1314007388 */ /* 0x0003e80000000800 */
        /* <DEDUP_REMOVED lines=9> */
[----:B------:R1:W-:Y:S01]  /*70b0*/  STS [R47+-0x4], R44 ;  /* 0xfffffc2c2f007388 */ /* 0x0003e20000000800 */
[----:B------:R-:W-:Y:S05]  /*70c0*/  @P0 BRA `(.L_x_79) ;  /* 0x0000000000a00947 */ /* 0x000fea0003800000 */
[----:B------:R-:W1:Y:S01]  /*70d0*/  LDG.E R42, desc[UR8][R42.64] ;  /* 0x000000082a2a7981 */ /* 0x000e62000c1e1900 */
[----:B------:R-:W-:Y:S01]  /*70e0*/  ISETP.GE.AND P0, PT, R75, 0x1, PT ;  /* 0x000000014b00780c */ /* 0x000fe20003f06270 */
[----:B------:R-:W-:Y:S02]  /*70f0*/  IMAD.MOV.U32 R6, RZ, RZ, R0 ;  /* 0x000000ffff067224 */ /* 0x000fe400078e0000 */
[----:B-1----:R-:W-:-:S05]  /*7100*/  IMAD.IADD R7, R42, 0x1, -R37 ;  /* 0x000000012a077824 */ /* 0x002fca00078e0a25 */
[----:B------:R0:W-:Y:S05]  /*7110*/  STS [R2+0x8a00], R7 ;  /* 0x008a000702007388 */ /* 0x0001ea0000000800 */
[----:B------:R-:W-:Y:S05]  /*7120*/  @!P0 BRA `(.L_x_80) ;  /* 0x00000000006c8947 */ /* 0x000fea0003800000 */
[----:B------:R-:W-:Y:S01]  /*7130*/  BSSY B0, `(.L_x_81) ;  /* 0x0000019000007945 */ /* 0x000fe20003800000 */
[----:B0-----:R-:W-:Y:S02]  /*7140*/  IMAD.MOV.U32 R7, RZ, RZ, -0x1 ;  /* 0xffffffffff077424 */ /* 0x001fe400078e00ff */
[----:B------:R-:W-:Y:S02]  /*7150*/  IMAD.MOV.U32 R8, RZ, RZ, R75 ;  /* 0x000000ffff087224 */ /* 0x000fe400078e004b */
[----:B------:R-:W-:-:S07]  /*7160*/  IMAD.MOV.U32 R6, RZ, RZ, R0 ;  /* 0x000000ffff067224 */ /* 0x000fce00078e0000 */
.L_x_85:
[----:B------:R-:W0:Y:S01]  /*7170*/  LDC.64 R4, c[0x0][0x380] ;  /* 0x0000e000ff047b82 */ /* 0x000e220000000a00 */
[----:B------:R-:W-:Y:S01]  /*7180*/  VIADD R15, R8, 0xffffffff ;  /* 0xffffffff080f7836 */ /* 0x000fe20000000000 */
[----:B------:R-:W-:Y:S03]  /*7190*/  BSSY B2, `(.L_x_82) ;  /* 0x0000008000027945 */ /* 0x000fe60003800000 */
[----:B------:R-:W-:-:S04]  /*71a0*/  IMAD R9, R15, 0x100, R35 ;  /* 0x000001000f097824 */ /* 0x000fc800078e0223 */
[----:B0-----:R-:W-:-:S07]  /*71b0*/  IMAD.WIDE R4, R9, 0x4, R4 ;  /* 0x0000000409047825 */ /* 0x001fce00078e0204 */
.L_x_83:
[----:B------:R-:W-:Y:S05]  /*71c0*/  YIELD ;  /* 0x0000000000007946 */ /* 0x000fea0003800000 */
[----:B------:R0:W-:Y:S06]  /*71d0*/  MEMBAR.SC.CTA ;  /* 0x0000000000007992 */ /* 0x0001ec0000000000 */
[----:B0-----:R-:W2:Y:S02]  /*71e0*/  LDG.E.STRONG.SYS R9, desc[UR8][R4.64] ;  /* 0x0000000804097981 */ /* 0x001ea4000c1f5900 */
[----:B--2---:R-:W-:-:S13]  /*71f0*/  ISETP.NE.AND P0, PT, R9, RZ, PT ;  /* 0x000000ff0900720c */ /* 0x004fda0003f05270 */
[----:B------:R-:W-:Y:S05]  /*7200*/  @!P0 BRA `(.L_x_83) ;  /* 0xfffffffc00ec8947 */ /* 0x000fea000383ffff */
[----:B------:R-:W-:Y:S05]  /*7210*/  BSYNC B2 ;  /* 0x0000000000027941 */ /* 0x000fea0003800000 */
.L_x_82:
[----:B------:R-:W-:Y:S01]  /*7220*/  BSSY.RECONVERGENT B2, `(.L_x_84) ;  /* 0x0000006000027945 */ /* 0x000fe20003800200 */
[C---:B------:R-:W-:Y:S02]  /*7230*/  ISETP.GT.AND P0, PT, R9.reuse, -0x1, PT ;  /* 0xffffffff0900780c */ /* 0x040fe40003f04270 */
[----:B------:R-:W-:Y:S01]  /*7240*/  LOP3.LUT R9, R9, 0x3fffffff, RZ, 0xc0, !PT ;  /* 0x3fffffff09097812 */ /* 0x000fe200078ec0ff */
[----:B------:R-:W-:Y:S05]  /*7250*/  WARPSYNC.EXCLUSIVE R7 ;  /* 0x0000000007007348 */ /* 0x000fea0003a00000 */
[----:B------:R-:W-:-:S05]  /*7260*/  IMAD.IADD R6, R9, 0x1, R6 ;  /* 0x0000000109067824 */ /* 0x000fca00078e0206 */
[----:B------:R-:W-:-:S07]  /*7270*/  VOTE.ANY R7, PT, P0 ;  /* 0x0000000000077806 */ /* 0x000fce00000e0100 */
[----:B------:R-:W-:Y:S05]  /*7280*/  BSYNC.RECONVERGENT B2 ;  /* 0x0000000000027941 */ /* 0x000fea0003800200 */
.L_x_84:
[----:B------:R-:W-:Y:S01]  /*7290*/  ISETP.GT.U32.AND P1, PT, R8, 0x1, PT ;  /* 0x000000010800780c */ /* 0x000fe20003f24070 */
[----:B------:R-:W-:-:S12]  /*72a0*/  IMAD.MOV.U32 R8, RZ, RZ, R15 ;  /* 0x000000ffff087224 */ /* 0x000fd800078e000f */
[----:B------:R-:W-:Y:S05]  /*72b0*/  @P0 BRA P1, `(.L_x_85) ;  /* 0xfffffffc00ac0947 */ /* 0x000fea000083ffff */
[----:B------:R-:W-:Y:S05]  /*72c0*/  BSYNC B0 ;  /* 0x0000000000007941 */ /* 0x000fea0003800000 */
.L_x_81:
[----:B------:R1:W2:Y:S02]  /*72d0*/  LDS R7, [R2+0x8a00] ;  /* 0x008a000002077984 */ /* 0x0002a40000000800 */
.L_x_80:
[----:B------:R-:W3:Y:S01]  /*72e0*/  LDC.64 R4, c[0x0][0x380] ;  /* 0x0000e000ff047b82 */ /* 0x000ee20000000a00 */
[----:B------:R-:W-:Y:S01]  /*72f0*/  IMAD R15, R75, 0x100, R35 ;  /* 0x000001004b0f7824 */ /* 0x000fe200078e0223 */
[----:B--2---:R-:W-:Y:S02]  /*7300*/  IADD3 R9, PT, PT, R7, R6, -R0 ;  /* 0x0000000607097210 */ /* 0x004fe40007ffe800 */
[----:B0-----:R-:W-:-:S03]  /*7310*/  LOP3.LUT R7, R6, 0x80000000, RZ, 0xfc, !PT ;  /* 0x8000000006077812 */ /* 0x001fc600078efcff */
[----:B------:R0:W-:Y:S01]  /*7320*/  STS [R2+0x8a00], R9 ;  /* 0x008a000902007388 */ /* 0x0001e20000000800 */
[----:B---3--:R-:W-:-:S05]  /*7330*/  IMAD.WIDE R4, R15, 0x4, R4 ;  /* 0x000000040f047825 */ /* 0x008fca00078e0204 */
[----:B------:R0:W-:Y:S02]  /*7340*/  STG.E.STRONG.SYS desc[UR8][R4.64], R7 ;  /* 0x0000000704007986 */ /* 0x0001e4000c115908 */
.L_x_79:
[----:B------:R-:W-:Y:S05]  /*7350*/  BSYNC B1 ;  /* 0x0000000000017941 */ /* 0x000fea0003800000 */
.L_x_78:
[----:B01----:R-:W0:Y:S01]  /*7360*/  LDC.64 R4, c[0x0][0x390] ;  /* 0x0000e400ff047b82 */ /* 0x003e220000000a00 */
[----:B------:R-:W-:Y:S07]  /*7370*/  WARPSYNC.ALL ;  /* 0x0000000000007948 */ /* 0x000fee0003800000 */
[----:B------:R-:W1:Y:S01]  /*7380*/  LDC R36, c[0x0][0x3c0] ;  /* 0x0000f000ff247b82 */ /* 0x000e620000000800 */
[----:B0-----:R-:W-:Y:S02]  /*7390*/  ISETP.EQ.U32.AND P1, PT, R4, RZ, PT ;  /* 0x000000ff0400720c */ /* 0x001fe40003f22070 */
[----:B-1----:R-:W-:-:S02]  /*73a0*/  ISETP.GE.AND P0, PT, R71, R36, PT ;  /* 0x000000244700720c */ /* 0x002fc40003f06270 */
[----:B------:R-:W-:Y:S02]  /*73b0*/  ISETP.GT.AND P2, PT, R71, R36, PT ;  /* 0x000000244700720c */ /* 0x000fe40003f44270 */
[----:B------:R-:W-:Y:S02]  /*73c0*/  ISETP.EQ.OR.EX P0, PT, R5, RZ, !P0, P1 ;  /* 0x000000ff0500720c */ /* 0x000fe40004702710 */
[----:B------:R-:W-:Y:S02]  /*73d0*/  P2R R9, PR, RZ, 0x4 ;  /* 0x00000004ff097803 */ /* 0x000fe40000000000 */
[----:B------:R-:W-:-:S13]  /*73e0*/  ISETP.GT.U32.OR P0, PT, R35, 0xff, P0 ;  /* 0x000000ff2300780c */ /* 0x000fda0000704470 */
[----:B------:R-:W0:Y:S02]  /*73f0*/  @!P0 LDS R4, [R2+0x8a00] ;  /* 0x008a000002048984 */ /* 0x000e240000000800 */
[----:B0-----:R-:W-:-:S05]  /*7400*/  @!P0 IADD3 R37, PT, PT, R4, R37, R0 ;  /* 0x0000002504258210 */ /* 0x001fca0007ffe000 */
[----:B------:R0:W-:Y:S01]  /*7410*/  @!P0 STG.E desc[UR8][R40.64], R37 ;  /* 0x0000002528008986 */ /* 0x0001e2000c101908 */
[----:B------:R-:W-:Y:S06]  /*7420*/  BAR.SYNC.DEFER_BLOCKING 0x0 ;  /* 0x0000000000007b1d */ /* 0x000fec0000010000 */
[----:B------:R-:W-:Y:S05]  /*7430*/  @P2 BRA `(.L_x_86) ;  /* 0x0000000c00a42947 */ /* 0x000fea0003800000 */
[----:B------:R-:W1:Y:S01]  /*7440*/  LDS R0, [R2] ;  /* 0x0000000002007984 */ /* 0x000e620000000800 */
[----:B------:R-:W1:Y:S02]  /*7450*/  LDCU UR5, c[0x0][0x3c4] ;  /* 0x00007880ff0577ac */ /* 0x000e640008000800 */
[----:B-1----:R-:W-:Y:S02]  /*7460*/  SHF.R.U32.HI R4, RZ, UR5, R0 ;  /* 0x00000005ff047c19 */ /* 0x002fe40008011600 */
[----:B------:R-:W-:Y:S02]  /*7470*/  LOP3.LUT R17, R0, 0x80000000, RZ, 0x3c, !PT ;  /* 0x8000000000117812 */ /* 0x000fe400078e3cff */
[----:B------:R-:W-:-:S05]  /*7480*/  LOP3.LUT R4, R4, UR4, RZ, 0x30, !PT ;  /* 0x0000000404047c12 */ /* 0x000fca000f8e30ff */
[----:B------:R-:W-:Y:S02]  /*7490*/  IMAD R10, R4, 0x4, R77 ;  /* 0x00000004040a7824 */ /* 0x000fe400078e024d */
[----:B------:R-:W1:Y:S03]  /*74a0*/  LDC.64 R4, c[0x0][0x3a0] ;  /* 0x0000e800ff047b82 */ /* 0x000e660000000a00 */
[----:B------:R-:W2:Y:S02]  /*74b0*/  LDS R7, [R10+0x8a00] ;  /* 0x008a00000a077984 */ /* 0x000ea40000000800 */
[----:B--2---:R-:W-:-:S04]  /*74c0*/  IMAD.IADD R7, R7, 0x1, R35 ;  /* 0x0000000107077824 */ /* 0x004fc800078e0223 */
[----:B-1----:R-:W-:-:S05]  /*74d0*/  IMAD.WIDE.U32 R6, R7, 0x4, R4 ;  /* 0x0000000407067825 */ /* 0x002fca00078e0004 */
[----:B------:R-:W-:Y:S01]  /*74e0*/  STG.E desc[UR8][R6.64], R17 ;  /* 0x0000001106007986 */ /* 0x000fe2000c101908 */
[----:B------:R-:W-:-:S03]  /*74f0*/  NOP ;  /* 0x0000000000007918 */ /* 0x000fc60000000000 */
[----:B------:R-:W1:Y:S02]  /*7500*/  LDS R0, [R2+0x600] ;  /* 0x0006000002007984 */ /* 0x000e640000000800 */
[----:B-1----:R-:W-:Y:S02]  /*7510*/  SHF.R.U32.HI R8, RZ, UR5, R0 ;  /* 0x00000005ff087c19 */ /* 0x002fe40008011600 */
[----:B------:R-:W-:Y:S02]  /*7520*/  LOP3.LUT R19, R0, 0x80000000, RZ, 0x3c, !PT ;  /* 0x8000000000137812 */ /* 0x000fe400078e3cff */
[----:B------:R-:W-:-:S05]  /*7530*/  LOP3.LUT R8, R8, UR4, RZ, 0x30, !PT ;  /* 0x0000000408087c12 */ /* 0x000fca000f8e30ff */
[----:B------:R-:W-:-:S05]  /*7540*/  IMAD R8, R8, 0x4, R77 ;  /* 0x0000000408087824 */ /* 0x000fca00078e024d */
[----:B------:R-:W1:Y:S02]  /*7550*/  LDS R15, [R8+0x8a00] ;  /* 0x008a0000080f7984 */ /* 0x000e640000000800 */
[----:B-1----:R-:W-:-:S05]  /*7560*/  IADD3 R15, PT, PT, R35, 0x180, R15 ;  /* 0x00000180230f7810 */ /* 0x002fca0007ffe00f */
[----:B------:R-:W-:-:S05]  /*7570*/  IMAD.WIDE.U32 R14, R15, 0x4, R4 ;  /* 0x000000040f0e7825 */ /* 0x000fca00078e0004 */
        /* <DEDUP_REMOVED lines=210> */
[----:B------:R1:W-:Y:S01]  /*82a0*/  STG.E desc[UR8][R4.64], R17 ;  /* 0x0000001104007986 */ /* 0x0003e2000c101908 */
[----:B------:R-:W-:Y:S01]  /*82b0*/  NOP ;  /* 0x0000000000007918 */ /* 0x000fe20000000000 */
[----:B------:R-:W-:Y:S05]  /*82c0*/  BRA `(.L_x_87) ;  /* 0x00000018001c7947 */ /* 0x000fea0003800000 */
.L_x_86:
[----:B------:R-:W-:Y:S01]  /*82d0*/  IMAD R7, R75, -0x2280, R36 ;  /* 0xffffdd804b077824 */ /* 0x000fe200078e0224 */
[----:B------:R-:W-:Y:S01]  /*82e0*/  BSSY.RECONVERGENT B0, `(.L_x_88) ;  /* 0x0000012000007945 */ /* 0x000fe20003800200 */
[C---:B------:R-:W-:Y:S02]  /*82f0*/  VIADD R10, R35.reuse, 0x180 ;  /* 0x00000180230a7836 */ /* 0x040fe40000000000 */
[C---:B------:R-:W-:Y:S01]  /*8300*/  VIADD R14, R35.reuse, 0x300 ;  /* 0x00000300230e7836 */ /* 0x040fe20000000000 */
[CC--:B------:R-:W-:Y:S01]  /*8310*/  ISETP.GE.AND P0, PT, R35.reuse, R7.reuse, PT ;  /* 0x000000072300720c */ /* 0x0c0fe20003f06270 */
[----:B------:R-:W-:Y:S01]  /*8320*/  VIADD R0, R35, 0x480 ;  /* 0x0000048023007836 */ /* 0x000fe20000000000 */
[----:B------:R-:W-:-:S11]  /*8330*/  ISETP.GE.AND P1, PT, R10, R7, PT ;  /* 0x000000070a00720c */ /* 0x000fd60003f26270 */
[----:B------:R-:W-:Y:S05]  /*8340*/  @P0 BRA `(.L_x_89) ;  /* 0x00000000002c0947 */ /* 0x000fea0003800000 */
[----:B------:R-:W1:Y:S01]  /*8350*/  LDS R6, [R2] ;  /* 0x0000000002067984 */ /* 0x000e620000000800 */
[----:B------:R-:W1:Y:S02]  /*8360*/  LDCU UR5, c[0x0][0x3c4] ;  /* 0x00007880ff0577ac */ /* 0x000e640008000800 */
[----:B-1----:R-:W-:-:S04]  /*8370*/  SHF.R.U32.HI R4, RZ, UR5, R6 ;  /* 0x00000005ff047c19 */ /* 0x002fc80008011606 */
[----:B------:R-:W-:-:S05]  /*8380*/  LOP3.LUT R4, R4, UR4, RZ, 0x30, !PT ;  /* 0x0000000404047c12 */ /* 0x000fca000f8e30ff */
[----:B------:R-:W-:Y:S02]  /*8390*/  IMAD R8, R4, 0x4, R77 ;  /* 0x0000000404087824 */ /* 0x000fe400078e024d */
[----:B------:R-:W1:Y:S03]  /*83a0*/  LDC.64 R4, c[0x0][0x3a0] ;  /* 0x0000e800ff047b82 */ /* 0x000e660000000a00 */
[----:B------:R-:W2:Y:S02]  /*83b0*/  LDS R15, [R8+0x8a00] ;  /* 0x008a0000080f7984 */ /* 0x000ea40000000800 */
[----:B--2---:R-:W-:Y:S01]  /*83c0*/  IMAD.IADD R17, R15, 0x1, R35 ;  /* 0x000000010f117824 */ /* 0x004fe200078e0223 */
[----:B------:R-:W-:-:S03]  /*83d0*/  LOP3.LUT R15, R6, 0x80000000, RZ, 0x3c, !PT ;  /* 0x80000000060f7812 */ /* 0x000fc600078e3cff */
[----:B-1----:R-:W-:-:S05]  /*83e0*/  IMAD.WIDE.U32 R4, R17, 0x4, R4 ;  /* 0x0000000411047825 */ /* 0x002fca00078e0004 */
[----:B------:R1:W-:Y:S02]  /*83f0*/  STG.E desc[UR8][R4.64], R15 ;  /* 0x0000000f04007986 */ /* 0x0003e4000c101908 */
.L_x_89:
[----:B------:R-:W-:Y:S05]  /*8400*/  BSYNC.RECONVERGENT B0 ;  /* 0x0000000000007941 */ /* 0x000fea0003800200 */
.L_x_88:
[----:B------:R-:W-:Y:S01]  /*8410*/  NOP ;  /* 0x0000000000007918 */ /* 0x000fe20000000000 */
[----:B------:R-:W-:Y:S04]  /*8420*/  BSSY.RECONVERGENT B0, `(.L_x_90) ;  /* 0x000000d000007945 */ /* 0x000fe80003800200 */
[----:B------:R-:W-:Y:S05]  /*8430*/  @P1 BRA `(.L_x_91) ;  /* 0x00000000002c1947 */ /* 0x000fea0003800000 */
[----:B------:R-:W1:Y:S01]  /*8440*/  LDS R6, [R2+0x600] ;  /* 0x0006000002067984 */ /* 0x000e620000000800 */
        /* <DEDUP_REMOVED lines=10> */
.L_x_91:
[----:B------:R-:W-:Y:S05]  /*84f0*/  BSYNC.RECONVERGENT B0 ;  /* 0x0000000000007941 */ /* 0x000fea0003800200 */
.L_x_90:
[-C--:B------:R-:W-:Y:S01]  /*8500*/  ISETP.GE.AND P6, PT, R14, R7.reuse, PT ;  /* 0x000000070e00720c */ /* 0x080fe20003fc6270 */
[C---:B------:R-:W-:Y:S01]  /*8510*/  VIADD R18, R35.reuse, 0x600 ;  /* 0x0000060023127836 */ /* 0x040fe20000000000 */
[C---:B------:R-:W-:Y:S01]  /*8520*/  LOP3.LUT R6, R35.reuse, 0xc00, RZ, 0xfc, !PT ;  /* 0x00000c0023067812 */ /* 0x040fe200078efcff */
[C---:B------:R-:W-:Y:S01]  /*8530*/  VIADD R12, R35.reuse, 0x780 ;  /* 0x00000780230c7836 */ /* 0x040fe20000000000 */
[----:B------:R-:W-:Y:S01]  /*8540*/  NOP ;  /* 0x0000000000007918 */ /* 0x000fe20000000000 */
[C---:B------:R-:W-:Y:S01]  /*8550*/  VIADD R10, R35.reuse, 0x900 ;  /* 0x00000900230a7836 */ /* 0x040fe20000000000 */
[----:B------:R-:W-:Y:S01]  /*8560*/  BSSY.RECONVERGENT B0, `(.L_x_92) ;  /* 0x0000014000007945 */ /* 0x000fe20003800200 */
[----:B------:R-:W-:Y:S01]  /*8570*/  VIADD R8, R35, 0xa80 ;  /* 0x00000a8023087836 */ /* 0x000fe20000000000 */
[-C--:B------:R-:W-:Y:S02]  /*8580*/  ISETP.GE.AND P0, PT, R0, R7.reuse, PT ;  /* 0x000000070000720c */ /* 0x080fe40003f06270 */
[----:B------:R-:W-:-:S02]  /*8590*/  ISETP.GE.AND P1, PT, R18, R7, PT ;  /* 0x000000071200720c */ /* 0x000fc40003f26270 */
[-C--:B------:R-:W-:Y:S02]  /*85a0*/  ISETP.GE.AND P2, PT, R12, R7.reuse, PT ;  /* 0x000000070c00720c */ /* 0x080fe40003f46270 */
[-C--:B------:R-:W-:Y:S02]  /*85b0*/  ISETP.GE.AND P3, PT, R10, R7.reuse, PT ;  /* 0x000000070a00720c */ /* 0x080fe40003f66270 */
[-C--:B------:R-:W-:Y:S02]  /*85c0*/  ISETP.GE.AND P4, PT, R8, R7.reuse, PT ;  /* 0x000000070800720c */ /* 0x080fe40003f86270 */
[----:B------:R-:W-:Y:S01]  /*85d0*/  ISETP.GE.AND P5, PT, R6, R7, PT ;  /* 0x000000070600720c */ /* 0x000fe20003fa6270 */
[----:B------:R-:W-:-:S12]  /*85e0*/  @P6 BRA `(.L_x_93) ;  /* 0x00000000002c6947 */ /* 0x000fd80003800000 */
[----:B-12---:R-:W1:Y:S01]  /*85f0*/  LDS R15, [R2+0xc00] ;  /* 0x000c0000020f7984 */ /* 0x006e620000000800 */
        /* <DEDUP_REMOVED lines=9> */
[----:B------:R3:W-:Y:S02]  /*8690*/  STG.E desc[UR8][R4.64], R15 ;  /* 0x0000000f04007986 */ /* 0x0007e4000c101908 */
.L_x_93:
[----:B------:R-:W-:Y:S05]  /*86a0*/  BSYNC.RECONVERGENT B0 ;  /* 0x0000000000007941 */ /* 0x000fea0003800200 */
.L_x_92:
[----:B------:R-:W-:Y:S01]  /*86b0*/  NOP ;  /* 0x0000000000007918 */ /* 0x000fe20000000000 */
[----:B------:R-:W-:Y:S04]  /*86c0*/  BSSY.RECONVERGENT B0, `(.L_x_94) ;  /* 0x000000d000007945 */ /* 0x000fe80003800200 */
[----:B------:R-:W-:Y:S05]  /*86d0*/  @P0 BRA `(.L_x_95) ;  /* 0x00000000002c0947 */ /* 0x000fea0003800000 */
[----:B------:R-:W1:Y:S01]  /*86e0*/  LDS R14, [R2+0x1200] ;  /* 0x00120000020e7984 */ /* 0x000e620000000800 */
[----:B------:R-:W1:Y:S02]  /*86f0*/  LDCU UR5, c[0x0][0x3c4] ;  /* 0x00007880ff0577ac */ /* 0x000e640008000800 */
[----:B-123--:R-:W-:Y:S02]  /*8700*/  SHF.R.U32.HI R4, RZ, UR5, R14 ;  /* 0x00000005ff047c19 */ /* 0x00efe4000801160e */
[----:B------:R-:W-:Y:S02]  /*8710*/  LOP3.LUT R17, R14, 0x80000000, RZ, 0x3c, !PT ;  /* 0x800000000e117812 */ /* 0x000fe400078e3cff */
[----:B------:R-:W-:-:S05]  /*8720*/  LOP3.LUT R4, R4, UR4, RZ, 0x30, !PT ;  /* 0x0000000404047c12 */ /* 0x000fca000f8e30ff */
[----:B------:R-:W-:Y:S02]  /*8730*/  IMAD R15, R4, 0x4, R77 ;  /* 0x00000004040f7824 */ /* 0x000fe400078e024d */
[----:B------:R-:W1:Y:S04]  /*8740*/  LDC.64 R4, c[0x0][0x3a0] ;  /* 0x0000e800ff047b82 */ /* 0x000e680000000a00 */
[----:B------:R-:W2:Y:S02]  /*8750*/  LDS R15, [R15+0x8a00] ;  /* 0x008a00000f0f7984 */ /* 0x000ea40000000800 */
[----:B--2---:R-:W-:-:S04]  /*8760*/  IMAD.IADD R19, R0, 0x1, R15 ;  /* 0x0000000100137824 */ /* 0x004fc800078e020f */
[----:B-1----:R-:W-:-:S05]  /*8770*/  IMAD.WIDE.U32 R4, R19, 0x4, R4 ;  /* 0x0000000413047825 */ /* 0x002fca00078e0004 */
[----:B------:R4:W-:Y:S02]  /*8780*/  STG.E desc[UR8][R4.64], R17 ;  /* 0x0000001104007986 */ /* 0x0009e4000c101908 */
.L_x_95:
[----:B------:R-:W-:Y:S05]  /*8790*/  BSYNC.RECONVERGENT B0 ;  /* 0x0000000000007941 */ /* 0x000fea0003800200 */
.L_x_94:
[----:B------:R-:W-:Y:S01]  /*87a0*/  NOP ;  /* 0x0000000000007918 */ /* 0x000fe20000000000 */
[----:B------:R-:W-:Y:S04]  /*87b0*/  BSSY.RECONVERGENT B0, `(.L_x_96) ;  /* 0x000000d000007945 */ /* 0x000fe80003800200 */
[----:B------:R-:W-:Y:S05]  /*87c0*/  @P1 BRA `(.L_x_97) ;  /* 0x00000000002c1947 */ /* 0x000fea0003800000 */
[----:B------:R-:W1:Y:S01]  /*87d0*/  LDS R0, [R2+0x1800] ;  /* 0x0018000002007984 */ /* 0x000e620000000800 */
[----:B------:R-:W1:Y:S02]  /*87e0*/  LDCU UR5, c[0x0][0x3c4] ;  /* 0x00007880ff0577ac */ /* 0x000e640008000800 */
[----:B-1234-:R-:W-:-:S04]  /*87f0*/  SHF.R.U32.HI R4, RZ, UR5, R0 ;  /* 0x00000005ff047c19 */ /* 0x01efc80008011600 */
        /* <DEDUP_REMOVED lines=8> */
.L_x_97:
[----:B------:R-:W-:Y:S05]  /*8880*/  BSYNC.RECONVERGENT B0 ;  /* 0x0000000000007941 */ /* 0x000fea0003800200 */
.L_x_96:
        /* <DEDUP_REMOVED lines=14> */
.L_x_99:
[----:B------:R-:W-:Y:S05]  /*8970*/  BSYNC.RECONVERGENT B0 ;  /* 0x0000000000007941 */ /* 0x000fea0003800200 */
.L_x_98:
        /* <DEDUP_REMOVED lines=14> */
.L_x_101:
[----:B------:R-:W-:Y:S05]  /*8a60*/  BSYNC.RECONVERGENT B0 ;  /* 0x0000000000007941 */ /* 0x000fea0003800200 */
.L_x_100:
[----:B------:R-:W-:Y:S01]  /*8a70*/  NOP ;  /* 0x0000000000007918 */ /* 0x000fe20000000000 */
[----:B------:R-:W-:Y:S01]  /*8a80*/  BSSY.RECONVERGENT B0, `(.L_x_102) ;  /* 0x000000e000007945 */ /* 0x000fe20003800200 */
[----:B------:R-:W-:-:S03]  /*8a90*/  VIADD R12, R35, 0xd80 ;  /* 0x00000d80230c7836 */ /* 0x000fc60000000000 */
        /* <DEDUP_REMOVED lines=12> */
.L_x_103:
[----:B------:R-:W-:Y:S05]  /*8b60*/  BSYNC.RECONVERGENT B0 ;  /* 0x0000000000007941 */ /* 0x000fea0003800200 */
.L_x_102:
        /* <DEDUP_REMOVED lines=15> */
.L_x_105:
[----:B------:R-:W-:Y:S05]  /*8c60*/  BSYNC.RECONVERGENT B0 ;  /* 0x0000000000007941 */ /* 0x000fea0003800200 */
.L_x_104:
[-C--:B------:R-:W-:Y:S01]  /*8c70*/  ISETP.GE.AND P6, PT, R12, R7.reuse, PT ;  /* 0x000000070c00720c */ /* 0x080fe20003fc6270 */
[C---:B------:R-:W-:Y:S01]  /*8c80*/  VIADD R18, R35.reuse, 0x1080 ;  /* 0x0000108023127836 */ /* 0x040fe20000000000 */
[----:B------:R-:W-:Y:S01]  /*8c90*/  NOP ;  /* 0x0000000000007918 */ /* 0x000fe20000000000 */
[C---:B------:R-:W-:Y:S01]  /*8ca0*/  VIADD R10, R35.reuse, 0x1200 ;  /* 0x00001200230a7836 */ /* 0x040fe20000000000 */
[----:B------:R-:W-:Y:S01]  /*8cb0*/  BSSY.RECONVERGENT B0, `(.L_x_106) ;  /* 0x0000016000007945 */ /* 0x000fe20003800200 */
[C---:B------:R-:W-:Y:S01]  /*8cc0*/  VIADD R8, R35.reuse, 0x1380 ;  /* 0x0000138023087836 */ /* 0x040fe20000000000 */
[-C--:B------:R-:W-:Y:S01]  /*8cd0*/  ISETP.GE.AND P0, PT, R16, R7.reuse, PT ;  /* 0x000000071000720c */ /* 0x080fe20003f06270 */
[C---:B------:R-:W-:Y:S01]  /*8ce0*/  VIADD R6, R35.reuse, 0x1500 ;  /* 0x0000150023067836 */ /* 0x040fe20000000000 */
[-C--:B------:R-:W-:Y:S01]  /*8cf0*/  ISETP.GE.AND P1, PT, R18, R7.reuse, PT ;  /* 0x000000071200720c */ /* 0x080fe20003f26270 */
[----:B------:R-:W-:Y:S01]  /*8d00*/  VIADD R0, R35, 0x1680 ;  /* 0x0000168023007836 */ /* 0x000fe20000000000 */
[----:B------:R-:W-:-:S02]  /*8d10*/  ISETP.GE.AND P2, PT, R10, R7, PT ;  /* 0x000000070a00720c */ /* 0x000fc40003f46270 */
[-C--:B------:R-:W-:Y:S02]  /*8d20*/  ISETP.GE.AND P3, PT, R8, R7.reuse, PT ;  /* 0x000000070800720c */ /* 0x080fe40003f66270 */
[-C--:B------:R-:W-:Y:S02]  /*8d30*/  ISETP.GE.AND P4, PT, R6, R7.reuse, PT ;  /* 0x000000070600720c */ /* 0x080fe40003f86270 */
[----:B------:R-:W-:Y:S01]  /*8d40*/  ISETP.GE.AND P5, PT, R0, R7, PT ;  /* 0x000000070000720c */ /* 0x000fe20003fa6270 */
[----:B------:R-:W-:-:S12]  /*8d50*/  @P6 BRA `(.L_x_107) ;  /* 0x00000000002c6947 */ /* 0x000fd80003800000 */
[----:B------:R-:W1:Y:S01]  /*8d60*/  LDS R14, [R2+0x3600] ;  /* 0x00360000020e7984 */ /* 0x000e620000000800 */
[----:B------:R-:W1:Y:S02]  /*8d70*/  LDCU UR5, c[0x0][0x3c4] ;  /* 0x00007880ff0577ac */ /* 0x000e640008000800 */
[----:B-1234-:R-:W-:Y:S02]  /*8d80*/  SHF.R.U32.HI R4, RZ, UR5, R14 ;  /* 0x00000005ff047c19 */ /* 0x01efe4000801160e */
        /* <DEDUP_REMOVED lines=8> */
.L_x_107:
[----:B------:R-:W-:Y:S05]  /*8e10*/  BSYNC.RECONVERGENT B0 ;  /* 0x0000000000007941 */ /* 0x000fea0003800200 */
.L_x_106:
        /* <DEDUP_REMOVED lines=14> */
.L_x_109:
[----:B------:R-:W-:Y:S05]  /*8f00*/  BSYNC.RECONVERGENT B0 ;  /* 0x0000000000007941 */ /* 0x000fea0003800200 */
.L_x_108:
        /* <DEDUP_REMOVED lines=14> */
.L_x_111:
[----:B------:R-:W-:Y:S05]  /*8ff0*/  BSYNC.RECONVERGENT B0 ;  /* 0x0000000000007941 */ /* 0x000fea0003800200 */
.L_x_110:
        /* <DEDUP_REMOVED lines=14> */
.L_x_113:
[----:B------:R-:W-:Y:S05]  /*90e0*/  BSYNC.RECONVERGENT B0 ;  /* 0x0000000000007941 */ /* 0x000fea0003800200 */
.L_x_112:
        /* <DEDUP_REMOVED lines=14> */
.L_x_115:
[----:B------:R-:W-:Y:S05]  /*91d0*/  BSYNC.RECONVERGENT B0 ;  /* 0x0000000000007941 */ /* 0x000fea0003800200 */
.L_x_114:
[----:B------:R-:W-:Y:S01]  /*91e0*/  NOP ;  /* 0x0000000000007918 */ /* 0x000fe20000000000 */
[----:B------:R-:W-:Y:S01]  /*91f0*/  BSSY.RECONVERGENT B0, `(.L_x_116) ;  /* 0x000000e000007945 */ /* 0x000fe20003800200 */
[----:B------:R-:W-:-:S03]  /*9200*/  LOP3.LUT R12, R35, 0x1800, RZ, 0xfc, !PT ;  /* 0x00001800230c7812 */ /* 0x000fc600078efcff */
        /* <DEDUP_REMOVED lines=12> */
.L_x_117:
[----:B------:R-:W-:Y:S05]  /*92d0*/  BSYNC.RECONVERGENT B0 ;  /* 0x0000000000007941 */ /* 0x000fea0003800200 */
.L_x_116:
        /* <DEDUP_REMOVED lines=15> */
.L_x_119:
[----:B------:R-:W-:Y:S05]  /*93d0*/  BSYNC.RECONVERGENT B0 ;  /* 0x0000000000007941 */ /* 0x000fea0003800200 */
.L_x_118:
        /* <DEDUP_REMOVED lines=26> */
.L_x_121:
[----:B------:R-:W-:Y:S05]  /*9580*/  BSYNC.RECONVERGENT B0 ;  /* 0x0000000000007941 */ /* 0x000fea0003800200 */
.L_x_120:
[----:B------:R-:W-:Y:S01]  /*9590*/  NOP ;  /* 0x0000000000007918 */ /* 0x000fe20000000000 */
[----:B------:R-:W-:Y:S04]  /*95a0*/  BSSY.RECONVERGENT B0, `(.L_x_122) ;  /* 0x000000d000007945 */ /* 0x000fe80003800200 */
[----:B------:R-:W-:Y:S05]  /*95b0*/  @P0 BRA `(.L_x_123) ;  /* 0x00000000002c0947 */ /* 0x000fea0003800000 */
[----:B-1----:R-:W2:Y:S01]  /*95c0*/  LDS R7, [R2+0x6600] ;  /* 0x0066000002077984 */ /* 0x002ea20000000800 */
[----:B------:R-:W2:Y:S02]  /*95d0*/  LDCU UR5, c[0x0][0x3c4] ;  /* 0x00007880ff0577ac */ /* 0x000ea40008000800 */
[----:B--234-:R-:W-:Y:S02]  /*95e0*/  SHF.R.U32.HI R4, RZ, UR5, R7 ;  /* 0x00000005ff047c19 */ /* 0x01cfe40008011607 */
        /* <DEDUP_REMOVED lines=8> */
.L_x_123:
[----:B------:R-:W-:Y:S05]  /*9670*/  BSYNC.RECONVERGENT B0 ;  /* 0x0000000000007941 */ /* 0x000fea0003800200 */
.L_x_122:
        /* <DEDUP_REMOVED lines=14> */
.L_x_125:
[----:B------:R-:W-:Y:S05]  /*9760*/  BSYNC.RECONVERGENT B0 ;  /* 0x0000000000007941 */ /* 0x000fea0003800200 */
.L_x_124:
        /* <DEDUP_REMOVED lines=14> */
.L_x_127:
[----:B------:R-:W-:Y:S05]  /*9850*/  BSYNC.RECONVERGENT B0 ;  /* 0x0000000000007941 */ /* 0x000fea0003800200 */
.L_x_126:
        /* <DEDUP_REMOVED lines=14> */
.L_x_129:
[----:B------:R-:W-:Y:S05]  /*9940*/  BSYNC.RECONVERGENT B0 ;  /* 0x0000000000007941 */ /* 0x000fea0003800200 */
.L_x_128:
[----:B------:R-:W-:Y:S01]  /*9950*/  NOP ;  /* 0x0000000000007918 */ /* 0x000fe20000000000 */
[----:B------:R-:W-:Y:S04]  /*9960*/  BSSY.RECONVERGENT B0, `(.L_x_130) ;  /* 0x000000d000007945 */ /* 0x000fe80003800200 */
[----:B------:R-:W-:Y:S05]  /*9970*/  @P4 BRA `(.L_x_131) ;  /* 0x00000000002c4947 */ /* 0x000fea0003800000 */
        /* <DEDUP_REMOVED lines=11> */
.L_x_131:
[----:B------:R-:W-:Y:S05]  /*9a30*/  BSYNC.RECONVERGENT B0 ;  /* 0x0000000000007941 */ /* 0x000fea0003800200 */
.L_x_130:
        /* <DEDUP_REMOVED lines=14> */
.L_x_133:
[----:B------:R-:W-:Y:S05]  /*9b20*/  BSYNC.RECONVERGENT B0 ;  /* 0x0000000000007941 */ /* 0x000fea0003800200 */
.L_x_132:
[----:B------:R-:W-:Y:S01]  /*9b30*/  NOP ;  /* 0x0000000000007918 */ /* 0x000fe20000000000 */
.L_x_87:
[----:B------:R-:W-:Y:S01]  /*9b40*/  ISETP.NE.AND P6, PT, R9, RZ, PT ;  /* 0x000000ff0900720c */ /* 0x000fe20003fc5270 */
[----:B------:R-:W5:Y:S01]  /*9b50*/  LDS R0, [R2] ;  /* 0x0000000002007984 */ /* 0x000f620000000800 */
[----:B------:R-:W5:Y:S03]  /*9b60*/  LDCU UR5, c[0x0][0x3c4] ;  /* 0x00007880ff0577ac */ /* 0x000f660008000800 */
[----:B-1234-:R-:W1:Y:S04]  /*9b70*/  LDS R4, [R2+0x600] ;  /* 0x0006000002047984 */ /* 0x01ee680000000800 */
[----:B------:R-:W2:Y:S04]  /*9b80*/  LDS R5, [R2+0xc00] ;  /* 0x000c000002057984 */ /* 0x000ea80000000800 */
[----:B------:R-:W3:Y:S04]  /*9b90*/  LDS R6, [R2+0x1200] ;  /* 0x0012000002067984 */ /* 0x000ee80000000800 */
[----:B------:R-:W4:Y:S04]  /*9ba0*/  LDS R7, [R2+0x1800] ;  /* 0x0018000002077984 */ /* 0x000f280000000800 */
[----:B------:R-:W0:Y:S04]  /*9bb0*/  LDS R8, [R2+0x1e00] ;  /* 0x001e000002087984 */ /* 0x000e280000000800 */
[----:B------:R-:W0:Y:S04]  /*9bc0*/  LDS R9, [R2+0x2400] ;  /* 0x0024000002097984 */ /* 0x000e280000000800 */
[----:B------:R-:W0:Y:S04]  /*9bd0*/  LDS R10, [R2+0x2a00] ;  /* 0x002a0000020a7984 */ /* 0x000e280000000800 */
[----:B------:R-:W0:Y:S04]  /*9be0*/  LDS R12, [R2+0x3000] ;  /* 0x00300000020c7984 */ /* 0x000e280000000800 */
[----:B------:R-:W0:Y:S04]  /*9bf0*/  LDS R14, [R2+0x3600] ;  /* 0x00360000020e7984 */ /* 0x000e280000000800 */
[----:B------:R-:W0:Y:S01]  /*9c00*/  LDS R15, [R2+0x3c00] ;  /* 0x003c0000020f7984 */ /* 0x000e220000000800 */
[----:B-----5:R-:W-:-:S03]  /*9c10*/  SHF.R.U32.HI R0, RZ, UR5, R0 ;  /* 0x00000005ff007c19 */ /* 0x020fc60008011600 */
[----:B------:R-:W5:Y:S01]  /*9c20*/  LDS R16, [R2+0x4200] ;  /* 0x0042000002107984 */ /* 0x000f620000000800 */
[----:B-1----:R-:W-:-:S03]  /*9c30*/  SHF.R.U32.HI R4, RZ, UR5, R4 ;  /* 0x00000005ff047c19 */ /* 0x002fc60008011604 */
[----:B------:R-:W1:Y:S01]  /*9c40*/  LDS R17, [R2+0x4800] ;  /* 0x0048000002117984 */ /* 0x000e620000000800 */
[----:B--2---:R-:W-:-:S03]  /*9c50*/  SHF.R.U32.HI R5, RZ, UR5, R5 ;  /* 0x00000005ff057c19 */ /* 0x004fc60008011605 */
[----:B------:R-:W2:Y:S01]  /*9c60*/  LDS R18, [R2+0x4e00] ;  /* 0x004e000002127984 */ /* 0x000ea20000000800 */
[----:B---3--:R-:W-:-:S03]  /*9c70*/  SHF.R.U32.HI R6, RZ, UR5, R6 ;  /* 0x00000005ff067c19 */ /* 0x008fc60008011606 */
[----:B------:R-:W3:Y:S01]  /*9c80*/  LDS R19, [R2+0x5400] ;  /* 0x0054000002137984 */ /* 0x000ee20000000800 */
[----:B----4-:R-:W-:-:S03]  /*9c90*/  SHF.R.U32.HI R7, RZ, UR5, R7 ;  /* 0x00000005ff077c19 */ /* 0x010fc60008011607 */
[----:B------:R-:W4:Y:S01]  /*9ca0*/  LDS R22, [R2+0x5a00] ;  /* 0x005a000002167984 */ /* 0x000f220000000800 */
[----:B0-----:R-:W-:-:S03]  /*9cb0*/  SHF.R.U32.HI R8, RZ, UR5, R8 ;  /* 0x00000005ff087c19 */ /* 0x001fc60008011608 */
[----:B------:R-:W0:Y:S01]  /*9cc0*/  LDS R25, [R2+0x6000] ;  /* 0x0060000002197984 */ /* 0x000e220000000800 */
[----:B------:R-:W-:-:S03]  /*9cd0*/  SHF.R.U32.HI R9, RZ, UR5, R9 ;  /* 0x00000005ff097c19 */ /* 0x000fc60008011609 */
        /* <DEDUP_REMOVED lines=9> */
[----:B-----5:R-:W-:-:S03]  /*9d70*/  SHF.R.U32.HI R16, RZ, UR5, R16 ;  /* 0x00000005ff107c19 */ /* 0x020fc60008011610 */
[----:B------:R5:W0:Y:S01]  /*9d80*/  LDS R35, [R2+0x7e00] ;  /* 0x007e000002237984 */ /* 0x000a220000000800 */
[----:B-1----:R-:W-:Y:S02]  /*9d90*/  SHF.R.U32.HI R17, RZ, UR5, R17 ;  /* 0x00000005ff117c19 */ /* 0x002fe40008011611 */
[----:B--2---:R-:W-:Y:S02]  /*9da0*/  SHF.R.U32.HI R18, RZ, UR5, R18 ;  /* 0x00000005ff127c19 */ /* 0x004fe40008011612 */
[----:B---3--:R-:W-:Y:S02]  /*9db0*/  SHF.R.U32.HI R19, RZ, UR5, R19 ;  /* 0x00000005ff137c19 */ /* 0x008fe40008011613 */
[----:B-----5:R-:W-:Y:S02]  /*9dc0*/  LOP3.LUT R2, R9, UR4, RZ, 0x30, !PT ;  /* 0x0000000409027c12 */ /* 0x020fe4000f8e30ff */
[----:B----4-:R-:W-:Y:S02]  /*9dd0*/  SHF.R.U32.HI R22, RZ, UR5, R22 ;  /* 0x00000005ff167c19 */ /* 0x010fe40008011616 */
[----:B------:R-:W-:-:S02]  /*9de0*/  LOP3.LUT R9, R17, UR4, RZ, 0x30, !PT ;  /* 0x0000000411097c12 */ /* 0x000fc4000f8e30ff */
[----:B0-----:R-:W-:Y:S02]  /*9df0*/  SHF.R.U32.HI R25, RZ, UR5, R25 ;  /* 0x00000005ff197c19 */ /* 0x001fe40008011619 */
[----:B------:R-:W-:Y:S02]  /*9e00*/  SHF.R.U32.HI R43, RZ, UR5, R42 ;  /* 0x00000005ff2b7c19 */ /* 0x000fe4000801162a */
[----:B------:R-:W-:Y:S02]  /*9e10*/  SHF.R.U32.HI R27, RZ, UR5, R26 ;  /* 0x00000005ff1b7c19 */ /* 0x000fe4000801161a */
[----:B------:R-:W-:Y:S02]  /*9e20*/  LOP3.LUT R26, R7, UR4, RZ, 0x30, !PT ;  /* 0x00000004071a7c12 */ /* 0x000fe4000f8e30ff */
[----:B------:R-:W-:Y:S02]  /*9e30*/  SHF.R.U32.HI R37, RZ, UR5, R28 ;  /* 0x00000005ff257c19 */ /* 0x000fe4000801161c */
[----:B------:R-:W-:-:S02]  /*9e40*/  LOP3.LUT R28, R6, UR4, RZ, 0x30, !PT ;  /* 0x00000004061c7c12 */ /* 0x000fc4000f8e30ff */
[----:B------:R-:W-:Y:S02]  /*9e50*/  SHF.R.U32.HI R40, RZ, UR5, R32 ;  /* 0x00000005ff287c19 */ /* 0x000fe40008011620 */
[----:B------:R-:W-:Y:S02]  /*9e60*/  LOP3.LUT R32, R5, UR4, RZ, 0x30, !PT ;  /* 0x0000000405207c12 */ /* 0x000fe4000f8e30ff */
[----:B------:R-:W-:Y:S02]  /*9e70*/  SHF.R.U32.HI R41, RZ, UR5, R34 ;  /* 0x00000005ff297c19 */ /* 0x000fe40008011622 */
[----:B------:R-:W-:Y:S02]  /*9e80*/  LOP3.LUT R34, R4, UR4, RZ, 0x30, !PT ;  /* 0x0000000404227c12 */ /* 0x000fe4000f8e30ff */
[----:B------:R-:W-:Y:S02]  /*9e90*/  SHF.R.U32.HI R42, RZ, UR5, R35 ;  /* 0x00000005ff2a7c19 */ /* 0x000fe40008011623 */
[----:B------:R-:W-:-:S02]  /*9ea0*/  LOP3.LUT R35, R0, UR4, RZ, 0x30, !PT ;  /* 0x0000000400237c12 */ /* 0x000fc4000f8e30ff */
[----:B------:R-:W-:Y:S02]  /*9eb0*/  LOP3.LUT R0, R8, UR4, RZ, 0x30, !PT ;  /* 0x0000000408007c12 */ /* 0x000fe4000f8e30ff */
[----:B------:R-:W-:Y:S02]  /*9ec0*/  LOP3.LUT R4, R10, UR4, RZ, 0x30, !PT ;  /* 0x000000040a047c12 */ /* 0x000fe4000f8e30ff */
[----:B------:R-:W-:Y:S02]  /*9ed0*/  LOP3.LUT R5, R12, UR4, RZ, 0x30, !PT ;  /* 0x000000040c057c12 */ /* 0x000fe4000f8e30ff */
[----:B------:R-:W-:Y:S02]  /*9ee0*/  LOP3.LUT R6, R14, UR4, RZ, 0x30, !PT ;  /* 0x000000040e067c12 */ /* 0x000fe4000f8e30ff */
[----:B------:R-:W-:Y:S02]  /*9ef0*/  LOP3.LUT R7, R15, UR4, RZ, 0x30, !PT ;  /* 0x000000040f077c12 */ /* 0x000fe4000f8e30ff */
        /* <DEDUP_REMOVED lines=10> */
[----:B------:R-:W-:Y:S01]  /*9fa0*/  LOP3.LUT R25, R42, UR4, RZ, 0x30, !PT ;  /* 0x000000042a197c12 */ /* 0x000fe2000f8e30ff */
[----:B------:R-:W-:Y:S06]  /*9fb0*/  @P6 BRA `(.L_x_134) ;  /* 0x0000000000606947 */ /* 0x000fec0003800000 */
        /* <DEDUP_REMOVED lines=24> */
.L_x_134:
[----:B------:R-:W-:Y:S02]  /*a140*/  IMAD.IADD R73, R36, 0x1, -R73 ;  /* 0x0000000124497824 */ /* 0x000fe400078e0a49 */
[----:B------:R-:W-:-:S03]  /*a150*/  VIADD R27, R70, 0x20 ;  /* 0x00000020461b7836 */ /* 0x000fc60000000000 */
[CC--:B------:R-:W-:Y:S02]  /*a160*/  ISETP.GE.AND P0, PT, R70.reuse, R73.reuse, PT ;  /* 0x000000494600720c */ /* 0x0c0fe40003f06270 */
[----:B------:R-:W-:Y:S01]  /*a170*/  ISETP.GE.AND P3, PT, R27, R73, PT ;  /* 0x000000491b00720c */ /* 0x000fe20003f66270 */
[----:B------:R-:W-:-:S05]  /*a180*/  VIADD R27, R70, 0x40 ;  /* 0x00000040461b7836 */ /* 0x000fca0000000000 */
[----:B------:R-:W-:Y:S01]  /*a190*/  ISETP.GE.AND P5, PT, R27, R73, PT ;  /* 0x000000491b00720c */ /* 0x000fe20003fa6270 */
[----:B------:R-:W-:-:S04]  /*a1a0*/  VIADD R27, R70, 0x60 ;  /* 0x00000060461b7836 */ /* 0x000fc80000000000 */
[----:B------:R1:W5:Y:S01]  /*a1b0*/  @!P0 LDG.E R61, desc[UR8][R38.64] ;  /* 0x00000008263d8981 */ /* 0x000362000c1e1900 */
[-C--:B------:R-:W-:Y:S01]  /*a1c0*/  ISETP.GE.AND P4, PT, R27, R73.reuse, PT ;  /* 0x000000491b00720c */ /* 0x080fe20003f86270 */
[C---:B------:R-:W-:Y:S02]  /*a1d0*/  VIADD R27, R70.reuse, 0x80 ;  /* 0x00000080461b7836 */ /* 0x040fe40000000000 */
[----:B------:R1:W5:Y:S03]  /*a1e0*/  @!P3 LDG.E R72, desc[UR8][R38.64+0x80] ;  /* 0x000080082648b981 */ /* 0x000366000c1e1900 */
[-C--:B------:R-:W-:Y:S01]  /*a1f0*/  ISETP.GE.AND P2, PT, R27, R73.reuse, PT ;  /* 0x000000491b00720c */ /* 0x080fe20003f46270 */
[C---:B------:R-:W-:Y:S01]  /*a200*/  VIADD R27, R70.reuse, 0xa0 ;  /* 0x000000a0461b7836 */ /* 0x040fe20000000000 */
[----:B------:R1:W5:Y:S04]  /*a210*/  @!P5 LDG.E R63, desc[UR8][R38.64+0x100] ;  /* 0x00010008263fd981 */ /* 0x000368000c1e1900 */
        /* <DEDUP_REMOVED lines=39> */
[----:B------:R-:W-:Y:S01]  /*a490*/  ISETP.GE.AND P0, PT, R27, R73, PT ;  /* 0x000000491b00720c */ /* 0x000fe20003f06270 */
[----:B------:R-:W-:-:S05]  /*a4a0*/  VIADD R27, R70, 0x260 ;  /* 0x00000260461b7836 */ /* 0x000fca0000000000 */
[-C--:B------:R-:W-:Y:S01]  /*a4b0*/  ISETP.GE.AND P3, PT, R27, R73.reuse, PT ;  /* 0x000000491b00720c */ /* 0x080fe20003f66270 */
[C---:B------:R-:W-:Y:S01]  /*a4c0*/  VIADD R27, R70.reuse, 0x280 ;  /* 0x00000280461b7836 */ /* 0x040fe20000000000 */
[----:B------:R1:W5:Y:S04]  /*a4d0*/  @!P1 LDG.E R76, desc[UR8][R38.64+0x880] ;  /* 0x00088008264c9981 */ /* 0x000368000c1e1900 */
[-C--:B------:R-:W-:Y:S01]  /*a4e0*/  ISETP.GE.AND P5, PT, R27, R73.reuse, PT ;  /* 0x000000491b00720c */ /* 0x080fe20003fa6270 */
[C---:B------:R-:W-:Y:S01]  /*a4f0*/  VIADD R27, R70.reuse, 0x2a0 ;  /* 0x000002a0461b7836 */ /* 0x040fe20000000000 */
[----:B------:R1:W5:Y:S04]  /*a500*/  @!P0 LDG.E R65, desc[UR8][R38.64+0x900] ;  /* 0x0009000826418981 */ /* 0x000368000c1e1900 */
[-C--:B------:R-:W-:Y:S01]  /*a510*/  ISETP.GE.AND P4, PT, R27, R73.reuse, PT ;  /* 0x000000491b00720c */ /* 0x080fe20003f86270 */
[----:B------:R-:W-:Y:S01]  /*a520*/  VIADD R27, R70, 0x2c0 ;  /* 0x000002c0461b7836 */ /* 0x000fe20000000000 */
[----:B------:R1:W5:Y:S04]  /*a530*/  @!P3 LDG.E R67, desc[UR8][R38.64+0x980] ;  /* 0x000980082643b981 */ /* 0x000368000c1e1900 */
[----:B------:R1:W5:Y:S01]  /*a540*/  @!P2 LDG.E R70, desc[UR8][R38.64+0x800] ;  /* 0x000800082646a981 */ /* 0x000362000c1e1900 */
[----:B------:R-:W-:-:S03]  /*a550*/  ISETP.GE.AND P2, PT, R27, R73, PT ;  /* 0x000000491b00720c */ /* 0x000fc60003f46270 */
[----:B------:R1:W5:Y:S04]  /*a560*/  @!P5 LDG.E R69, desc[UR8][R38.64+0xa00] ;  /* 0x000a00082645d981 */ /* 0x000368000c1e1900 */
[----:B------:R1:W5:Y:S06]  /*a570*/  @!P4 LDG.E R71, desc[UR8][R38.64+0xa80] ;  /* 0x000a80082647c981 */ /* 0x00036c000c1e1900 */
[----:B------:R1:W5:Y:S02]  /*a580*/  @!P2 LDG.E R66, desc[UR8][R38.64+0xb00] ;  /* 0x000b00082642a981 */ /* 0x000364000c1e1900 */
.L_x_135:
[----:B------:R-:W-:Y:S08]  /*a590*/  BAR.SYNC.DEFER_BLOCKING 0x0 ;  /* 0x0000000000007b1d */ /* 0x000ff00000010000 */
[----:B------:R-:W2:Y:S01]  /*a5a0*/  S2UR UR5, SR_CgaCtaId ;  /* 0x00000000000579c3 */ /* 0x000ea20000008800 */
[----:B------:R-:W-:Y:S01]  /*a5b0*/  UMOV UR4, 0x400 ;  /* 0x0000040000047882 */ /* 0x000fe20000000000 */
[----:B------:R-:W3:Y:S01]  /*a5c0*/  S2R R51, SR_TID.X ;  /* 0x0000000000337919 */ /* 0x000ee20000002100 */
[----:B-----5:R-:W-:Y:S04]  /*a5d0*/  STS [R48+-0x4], R61 ;  /* 0xfffffc3d30007388 */ /* 0x020fe80000000800 */
[----:B------:R3:W-:Y:S01]  /*a5e0*/  STS [R11+-0x4], R72 ;  /* 0xfffffc480b007388 */ /* 0x0007e20000000800 */
[----:B--2---:R-:W-:-:S03]  /*a5f0*/  ULEA UR4, UR5, UR4, 0x18 ;  /* 0x0000000405047291 */ /* 0x004fc6000f8ec0ff */
[----:B------:R-:W-:Y:S04]  /*a600*/  STS [R30+-0x4], R63 ;  /* 0xfffffc3f1e007388 */ /* 0x000fe80000000800 */
[----:B------:R2:W-:Y:S04]  /*a610*/  STS [R3+-0x4], R40 ;  /* 0xfffffc2803007388 */ /* 0x0005e80000000800 */
[----:B------:R4:W-:Y:S01]  /*a620*/  STS [R68+-0x4], R37 ;  /* 0xfffffc2544007388 */ /* 0x0009e20000000800 */
[C---:B---3--:R-:W-:Y:S01]  /*a630*/  LEA R11, R51.reuse, UR4, 0x2 ;  /* 0x00000004330b7c11 */ /* 0x048fe2000f8e10ff */
[----:B------:R-:W-:-:S02]  /*a640*/  VIADD R27, R51, 0x1c80 ;  /* 0x00001c80331b7836 */ /* 0x000fc40000000000 */
[----:B------:R3:W-:Y:S01]  /*a650*/  STS [R13+-0x4], R42 ;  /* 0xfffffc2a0d007388 */ /* 0x0007e20000000800 */
[C---:B------:R-:W-:Y:S02]  /*a660*/  VIADD R48, R51.reuse, 0x900 ;  /* 0x0000090033307836 */ /* 0x040fe40000000000 */
[C---:B--2---:R-:W-:Y:S01]  /*a670*/  VIADD R3, R51.reuse, 0x2100 ;  /* 0x0000210033037836 */ /* 0x044fe20000000000 */
[----:B------:R2:W-:Y:S01]  /*a680*/  STS [R52+-0x4], R41 ;  /* 0xfffffc2934007388 */ /* 0x0005e20000000800 */
[C---:B------:R-:W-:Y:S01]  /*a690*/  VIADD R40, R51.reuse, 0x1380 ;  /* 0x0000138033287836 */ /* 0x040fe20000000000 */
[C---:B----4-:R-:W-:Y:S01]  /*a6a0*/  LOP3.LUT R37, R51.reuse, 0x1800, RZ, 0xfc, !PT ;  /* 0x0000180033257812 */ /* 0x050fe200078efcff */
[C---:B01----:R-:W-:Y:S01]  /*a6b0*/  VIADD R39, R51.reuse, 0x1500 ;  /* 0x0000150033277836 */ /* 0x043fe20000000000 */
[----:B------:R0:W-:Y:S01]  /*a6c0*/  STS [R21+-0x4], R44 ;  /* 0xfffffc2c15007388 */ /* 0x0001e20000000800 */
[C---:B------:R-:W-:Y:S02]  /*a6d0*/  VIADD R38, R51.reuse, 0x1680 ;  /* 0x0000168033267836 */ /* 0x040fe40000000000 */
[C---:B---3--:R-:W-:Y:S01]  /*a6e0*/  VIADD R13, R51.reuse, 0x1f80 ;  /* 0x00001f80330d7836 */ /* 0x048fe20000000000 */
[----:B------:R1:W-:Y:S01]  /*a6f0*/  STS [R24+-0x4], R43 ;  /* 0xfffffc2b18007388 */ /* 0x0003e20000000800 */
[----:B------:R-:W-:-:S02]  /*a700*/  VIADD R42, R51, 0x1080 ;  /* 0x00001080332a7836 */ /* 0x000fc40000000000 */
[C---:B--2---:R-:W-:Y:S01]  /*a710*/  VIADD R41, R51.reuse, 0x1200 ;  /* 0x0000120033297836 */ /* 0x044fe20000000000 */
[----:B------:R2:W-:Y:S01]  /*a720*/  STS [R60+-0x4], R53 ;  /* 0xfffffc353c007388 */ /* 0x0005e20000000800 */
[----:B0-----:R-:W-:-:S03]  /*a730*/  VIADD R44, R51, 0xd80 ;  /* 0x00000d80332c7836 */ /* 0x001fc60000000000 */
[----:B------:R0:W-:Y:S01]  /*a740*/  STS [R23+-0x4], R58 ;  /* 0xfffffc3a17007388 */ /* 0x0001e20000000800 */
[----:B-1----:R-:W-:-:S03]  /*a750*/  VIADD R43, R51, 0xf00 ;  /* 0x00000f00332b7836 */ /* 0x002fc60000000000 */
[----:B------:R1:W-:Y:S01]  /*a760*/  STS [R50+-0x4], R55 ;  /* 0xfffffc3732007388 */ /* 0x0003e20000000800 */
[C---:B------:R-:W-:Y:S02]  /*a770*/  VIADD R24, R51.reuse, 0x1b00 ;  /* 0x00001b0033187836 */ /* 0x040fe40000000000 */
[C---:B--2---:R-:W-:Y:S01]  /*a780*/  VIADD R53, R51.reuse, 0x600 ;  /* 0x0000060033357836 */ /* 0x044fe20000000000 */
[----:B------:R2:W-:Y:S01]  /*a790*/  STS [R20+-0x4], R57 ;  /* 0xfffffc3914007388 */ /* 0x0005e20000000800 */
[----:B0-----:R-:W-:-:S03]  /*a7a0*/  VIADD R23, R51, 0x1e00 ;  /* 0x00001e0033177836 */ /* 0x001fc60000000000 */
[----:B------:R0:W-:Y:S01]  /*a7b0*/  STS [R29+-0x4], R62 ;  /* 0xfffffc3e1d007388 */ /* 0x0001e20000000800 */
[----:B-1----:R-:W-:-:S03]  /*a7c0*/  VIADD R55, R51, 0x480 ;  /* 0x0000048033377836 */ /* 0x002fc60000000000 */
[----:B------:R-:W-:Y:S01]  /*a7d0*/  STS [R56+-0x4], R59 ;  /* 0xfffffc3b38007388 */ /* 0x000fe20000000800 */
[----:B--2---:R-:W-:-:S03]  /*a7e0*/  VIADD R57, R51, 0x180 ;  /* 0x0000018033397836 */ /* 0x004fc60000000000 */
[----:B------:R-:W-:Y:S01]  /*a7f0*/  STS [R31+-0x4], R64 ;  /* 0xfffffc401f007388 */ /* 0x000fe20000000800 */
[----:B0-----:R-:W-:-:S03]  /*a800*/  VIADD R29, R51, 0x300 ;  /* 0x00000300331d7836 */ /* 0x001fc60000000000 */
[----:B------:R0:W-:Y:S04]  /*a810*/  STS [R33+-0x4], R70 ;  /* 0xfffffc4621007388 */ /* 0x0001e80000000800 */
[----:B------:R1:W-:Y:S04]  /*a820*/  STS [R49+-0x4], R76 ;  /* 0xfffffc4c31007388 */ /* 0x0003e80000000800 */
[----:B------:R2:W-:Y:S01]  /*a830*/  STS [R46+-0x4], R65 ;  /* 0xfffffc412e007388 */ /* 0x0005e20000000800 */
[----:B0-----:R-:W-:-:S03]  /*a840*/  VIADD R33, R51, 0x1980 ;  /* 0x0000198033217836 */ /* 0x001fc60000000000 */
[----:B------:R-:W-:Y:S01]  /*a850*/  STS [R74+-0x4], R67 ;  /* 0xfffffc434a007388 */ /* 0x000fe20000000800 */
[----:B-1----:R-:W-:-:S03]  /*a860*/  VIADD R49, R51, 0x780 ;  /* 0x0000078033317836 */ /* 0x002fc60000000000 */
[----:B------:R-:W-:Y:S01]  /*a870*/  STS [R54+-0x4], R69 ;  /* 0xfffffc4536007388 */ /* 0x000fe20000000800 */
[----:B--2---:R-:W-:-:S03]  /*a880*/  VIADD R46, R51, 0xa80 ;  /* 0x00000a80332e7836 */ /* 0x004fc60000000000 */
[----:B------:R0:W-:Y:S04]  /*a890*/  STS [R45+-0x4], R71 ;  /* 0xfffffc472d007388 */ /* 0x0001e80000000800 */
[----:B------:R1:W-:Y:S01]  /*a8a0*/  STS [R47+-0x4], R66 ;  /* 0xfffffc422f007388 */ /* 0x0003e20000000800 */
[----:B0-----:R-:W-:Y:S01]  /*a8b0*/  LOP3.LUT R45, R51, 0xc00, RZ, 0xfc, !PT ;  /* 0x00000c00332d7812 */ /* 0x001fe200078efcff */
[----:B------:R-:W-:Y:S06]  /*a8c0*/  BAR.SYNC.DEFER_BLOCKING 0x0 ;  /* 0x0000000000007b1d */ /* 0x000fec0000010000 */
[----:B------:R-:W-:Y:S05]  /*a8d0*/  @P6 BRA `(.L_x_136) ;  /* 0x0000000800986947 */ /* 0x000fea0003800000 */
[----:B------:R-:W0:Y:S01]  /*a8e0*/  S2UR UR5, SR_CgaCtaId ;  /* 0x00000000000579c3 */ /* 0x000e220000008800 */
[----:B------:R-:W-:Y:S01]  /*a8f0*/  UMOV UR4, 0x400 ;  /* 0x0000040000047882 */ /* 0x000fe20000000000 */
[----:B-1----:R-:W-:Y:S06]  /*a900*/  LDS R47, [R11] ;  /* 0x000000000b2f7984 */ /* 0x002fec0000000800 */
[----:B------:R-:W1:Y:S01]  /*a910*/  LDC.64 R20, c[0x0][0x3b0] ;  /* 0x0000ec00ff147b82 */ /* 0x000e620000000a00 */
[----:B0-----:R-:W-:-:S06]  /*a920*/  ULEA UR4, UR5, UR4, 0x18 ;  /* 0x0000000405047291 */ /* 0x001fcc000f8ec0ff */
[----:B------:R-:W-:Y:S02]  /*a930*/  LEA R36, R35, UR4, 0x2 ;  /* 0x0000000423247c11 */ /* 0x000fe4000f8e10ff */
[----:B------:R-:W-:Y:S02]  /*a940*/  LEA R50, R34, UR4, 0x2 ;  /* 0x0000000422327c11 */ /* 0x000fe4000f8e10ff */
[----:B------:R-:W-:Y:S01]  /*a950*/  LEA R32, R32, UR4, 0x2 ;  /* 0x0000000420207c11 */ /* 0x000fe2000f8e10ff */
[----:B------:R0:W2:Y:S01]  /*a960*/  LDS R30, [R36+0x8a00] ;  /* 0x008a0000241e7984 */ /* 0x0000a20000000800 */
[----:B------:R-:W-:Y:S02]  /*a970*/  LEA R26, R26, UR4, 0x2 ;  /* 0x000000041a1a7c11 */ /* 0x000fe4000f8e10ff */
[----:B------:R-:W-:Y:S02]  /*a980*/  LEA R0, R0, UR4, 0x2 ;  /* 0x0000000400007c11 */ /* 0x000fe4000f8e10ff */
[----:B------:R-:W-:-:S02]  /*a990*/  LEA R2, R2, UR4, 0x2 ;  /* 0x0000000402027c11 */ /* 0x000fc4000f8e10ff */
[----:B------:R-:W-:Y:S02]  /*a9a0*/  LEA R8, R8, UR4, 0x2 ;  /* 0x0000000408087c11 */ /* 0x000fe4000f8e10ff */
[----:B0-----:R-:W-:Y:S02]  /*a9b0*/  LEA R36, R28, UR4, 0x2 ;  /* 0x000000041c247c11 */ /* 0x001fe4000f8e10ff */
[----:B------:R-:W-:Y:S02]  /*a9c0*/  LEA R10, R10, UR4, 0x2 ;  /* 0x000000040a0a7c11 */ /* 0x000fe4000f8e10ff */
[----:B------:R-:W-:Y:S02]  /*a9d0*/  LEA R17, R17, UR4, 0x2 ;  /* 0x0000000411117c11 */ /* 0x000fe4000f8e10ff */
[----:B------:R-:W-:Y:S02]  /*a9e0*/  LEA R18, R18, UR4, 0x2 ;  /* 0x0000000412127c11 */ /* 0x000fe4000f8e10ff */
[----:B------:R-:W-:-:S02]  /*a9f0*/  LEA R19, R19, UR4, 0x2 ;  /* 0x0000000413137c11 */ /* 0x000fc4000f8e10ff */
[----:B------:R-:W-:Y:S01]  /*aa00*/  LEA R25, R25, UR4, 0x2 ;  /* 0x0000000419197c11 */ /* 0x000fe2000f8e10ff */
[----:B--2---:R-:W-:-:S04]  /*aa10*/  IMAD.IADD R31, R30, 0x1, R51 ;  /* 0x000000011e1f7824 */ /* 0x004fc800078e0233 */
[----:B-1----:R-:W-:-:S05]  /*aa20*/  IMAD.WIDE.U32 R30, R31, 0x4, R20 ;  /* 0x000000041f1e7825 */ /* 0x002fca00078e0014 */
[----:B------:R-:W-:Y:S01]  /*aa30*/  STG.E desc[UR8][R30.64], R47 ;  /* 0x0000002f1e007986 */ /* 0x000fe2000c101908 */
[----:B------:R-:W-:-:S03]  /*aa40*/  NOP ;  /* 0x0000000000007918 */ /* 0x000fc60000000000 */
[----:B------:R-:W0:Y:S04]  /*aa50*/  LDS R34, [R50+0x8a00] ;  /* 0x008a000032227984 */ /* 0x000e280000000800 */
[----:B------:R-:W1:Y:S01]  /*aa60*/  LDS R51, [R11+0x600] ;  /* 0x000600000b337984 */ /* 0x000e620000000800 */
[----:B0-----:R-:W-:-:S04]  /*aa70*/  IMAD.IADD R35, R57, 0x1, R34 ;  /* 0x0000000139237824 */ /* 0x001fc800078e0222 */
[----:B------:R-:W-:-:S05]  /*aa80*/  IMAD.WIDE.U32 R34, R35, 0x4, R20 ;  /* 0x0000000423227825 */ /* 0x000fca00078e0014 */
[----:B-1----:R-:W-:Y:S01]  /*aa90*/  STG.E desc[UR8][R34.64], R51 ;  /* 0x0000003322007986 */ /* 0x002fe2000c101908 */
        /* <DEDUP_REMOVED lines=15> */
[----:B0-----:R-:W-:Y:S01]  /*ab90*/  IMAD.IADD R31, R53, 0x1, R26 ;  /* 0x00000001351f7824 */ /* 0x001fe200078e021a */
[----:B------:R-:W-:-:S03]  /*aba0*/  LEA R26, R4, UR4, 0x2 ;  /* 0x00000004041a7c11 */ /* 0x000fc6000f8e10ff */
        /* <DEDUP_REMOVED lines=10> */
[----:B------:R0:W1:Y:S04]  /*ac50*/  LDS R49, [R2+0x8a00] ;  /* 0x008a000002317984 */ /* 0x0000680000000800 */
[----:B------:R-:W2:Y:S01]  /*ac60*/  LDS R47, [R11+0x2400] ;  /* 0x002400000b2f7984 */ /* 0x000ea20000000800 */
[----:B0-----:R-:W-:Y:S01]  /*ac70*/  LEA R2, R15, UR4, 0x2 ;  /* 0x000000040f027c11 */ /* 0x001fe2000f8e10ff */
[----:B-1----:R-:W-:-:S04]  /*ac80*/  IMAD.IADD R31, R48, 0x1, R49 ;  /* 0x00000001301f7824 */ /* 0x002fc800078e0231 */
[----:B------:R-:W-:-:S05]  /*ac90*/  IMAD.WIDE.U32 R30, R31, 0x4, R20 ;  /* 0x000000041f1e7825 */ /* 0x000fca00078e0014 */
[----:B--2---:R-:W-:Y:S01]  /*aca0*/  STG.E desc[UR8][R30.64], R47 ;  /* 0x0000002f1e007986 */ /* 0x004fe2000c101908 */
        /* <DEDUP_REMOVED lines=10> */
[----:B------:R-:W-:Y:S02]  /*ad50*/  LEA R45, R6, UR4, 0x2 ;  /* 0x00000004062d7c11 */ /* 0x000fe4000f8e10ff */
[----:B------:R-:W-:Y:S01]  /*ad60*/  LEA R0, R7, UR4, 0x2 ;  /* 0x0000000407007c11 */ /* 0x000fe2000f8e10ff */
        /* <DEDUP_REMOVED lines=14> */
[----:B-1----:R0:W-:Y:S01]  /*ae50*/  STG.E desc[UR8][R4.64], R35 ;  /* 0x0000002304007986 */ /* 0x0021e2000c101908 */
[----:B------:R-:W-:-:S03]  /*ae60*/  NOP ;  /* 0x0000000000007918 */ /* 0x000fc60000000000 */
[----:B------:R-:W1:Y:S04]  /*ae70*/  LDS R7, [R8+0x8a00] ;  /* 0x008a000008077984 */ /* 0x000e680000000800 */
        /* <DEDUP_REMOVED lines=74> */
[----:B------:R-:W-:Y:S01]  /*b320*/  NOP ;  /* 0x0000000000007918 */ /* 0x000fe20000000000 */
[----:B------:R-:W-:Y:S05]  /*b330*/  EXIT ;  /* 0x000000000000794d */ /* 0x000fea0003800000 */
.L_x_136:
[----:B------:R-:W0:Y:S01]  /*b340*/  S2UR UR5, SR_CgaCtaId ;  /* 0x00000000000579c3 */ /* 0x000e220000008800 */
[----:B------:R-:W-:Y:S01]  /*b350*/  UMOV UR4, 0x400 ;  /* 0x0000040000047882 */ /* 0x000fe20000000000 */
[----:B------:R-:W-:-:S05]  /*b360*/  IMAD R36, R75, -0x2280, R36 ;  /* 0xffffdd804b247824 */ /* 0x000fca00078e0224 */
[-C--:B------:R-:W-:Y:S02]  /*b370*/  ISETP.GE.AND P0, PT, R51, R36.reuse, PT ;  /* 0x000000243300720c */ /* 0x080fe40003f06270 */
[----:B------:R-:W-:-:S11]  /*b380*/  ISETP.GE.AND P1, PT, R57, R36, PT ;  /* 0x000000243900720c */ /* 0x000fd60003f26270 */
[----:B------:R-:W2:Y:S01]  /*b390*/  @!P0 LDC.64 R20, c[0x0][0x3b0] ;  /* 0x0000ec00ff148b82 */ /* 0x000ea20000000a00 */
[----:B0-----:R-:W-:-:S06]  /*b3a0*/  ULEA UR4, UR5, UR4, 0x18 ;  /* 0x0000000405047291 */ /* 0x001fcc000f8ec0ff */
[----:B------:R-:W-:Y:S02]  /*b3b0*/  LEA R30, R35, UR4, 0x2 ;  /* 0x00000004231e7c11 */ /* 0x000fe4000f8e10ff */
[----:B------:R-:W-:Y:S01]  /*b3c0*/  @!P0 LDS R35, [R11] ;  /* 0x000000000b238984 */ /* 0x000fe20000000800 */
[----:B------:R-:W-:Y:S02]  /*b3d0*/  LEA R34, R34, UR4, 0x2 ;  /* 0x0000000422227c11 */ /* 0x000fe4000f8e10ff */
[----:B------:R-:W-:Y:S01]  /*b3e0*/  LEA R32, R32, UR4, 0x2 ;  /* 0x0000000420207c11 */ /* 0x000fe2000f8e10ff */
[----:B------:R-:W0:Y:S01]  /*b3f0*/  LDS R30, [R30+0x8a00] ;  /* 0x008a00001e1e7984 */ /* 0x000e220000000800 */
[----:B------:R-:W-:Y:S02]  /*b400*/  LEA R26, R26, UR4, 0x2 ;  /* 0x000000041a1a7c11 */ /* 0x000fe4000f8e10ff */
[----:B------:R-:W-:Y:S02]  /*b410*/  LEA R0, R0, UR4, 0x2 ;  /* 0x0000000400007c11 */ /* 0x000fe4000f8e10ff */
[----:B------:R-:W-:-:S02]  /*b420*/  LEA R2, R2, UR4, 0x2 ;  /* 0x0000000402027c11 */ /* 0x000fc4000f8e10ff */
[----:B------:R-:W-:Y:S02]  /*b430*/  LEA R4, R4, UR4, 0x2 ;  /* 0x0000000404047c11 */ /* 0x000fe4000f8e10ff */
[----:B------:R-:W-:Y:S02]  /*b440*/  LEA R6, R6, UR4, 0x2 ;  /* 0x0000000406067c11 */ /* 0x000fe4000f8e10ff */
[----:B------:R-:W-:Y:S02]  /*b450*/  LEA R8, R8, UR4, 0x2 ;  /* 0x0000000408087c11 */ /* 0x000fe4000f8e10ff */
[----:B------:R-:W-:Y:S02]  /*b460*/  LEA R10, R10, UR4, 0x2 ;  /* 0x000000040a0a7c11 */ /* 0x000fe4000f8e10ff */
[----:B------:R-:W-:Y:S02]  /*b470*/  LEA R14, R14, UR4, 0x2 ;  /* 0x000000040e0e7c11 */ /* 0x000fe4000f8e10ff */
[----:B------:R-:W-:-:S02]  /*b480*/  LEA R18, R18, UR4, 0x2 ;  /* 0x0000000412127c11 */ /* 0x000fc4000f8e10ff */
[----:B------:R-:W-:Y:S02]  /*b490*/  LEA R19, R19, UR4, 0x2 ;  /* 0x0000000413137c11 */ /* 0x000fe4000f8e10ff */
[----:B------:R-:W-:Y:S01]  /*b4a0*/  LEA R25, R25, UR4, 0x2 ;  /* 0x0000000419197c11 */ /* 0x000fe2000f8e10ff */
[----:B0-----:R-:W-:Y:S02]  /*b4b0*/  IMAD.IADD R51, R30, 0x1, R51 ;  /* 0x000000011e337824 */ /* 0x001fe400078e0233 */
[----:B------:R-:W0:Y:S02]  /*b4c0*/  @!P1 LDC.64 R30, c[0x0][0x3b0] ;  /* 0x0000ec00ff1e9b82 */ /* 0x000e240000000a00 */
[----:B--2---:R-:W-:-:S05]  /*b4d0*/  @!P0 IMAD.WIDE.U32 R20, R51, 0x4, R20 ;  /* 0x0000000433148825 */ /* 0x004fca00078e0014 */
[----:B------:R2:W-:Y:S01]  /*b4e0*/  @!P0 STG.E desc[UR8][R20.64], R35 ;  /* 0x0000002314008986 */ /* 0x0005e2000c101908 */
[----:B------:R-:W-:-:S03]  /*b4f0*/  NOP ;  /* 0x0000000000007918 */ /* 0x000fc60000000000 */
[----:B------:R-:W1:Y:S01]  /*b500*/  LDS R34, [R34+0x8a00] ;  /* 0x008a000022227984 */ /* 0x000e620000000800 */
[----:B------:R-:W-:-:S03]  /*b510*/  ISETP.GE.AND P0, PT, R29, R36, PT ;  /* 0x000000241d00720c */ /* 0x000fc60003f06270 */
[----:B------:R-:W3:Y:S10]  /*b520*/  @!P1 LDS R51, [R11+0x600] ;  /* 0x000600000b339984 */ /* 0x000ef40000000800 */
[----:B--2---:R-:W2:Y:S01]  /*b530*/  @!P0 LDC.64 R20, c[0x0][0x3b0] ;  /* 0x0000ec00ff148b82 */ /* 0x004ea20000000a00 */
[----:B-1----:R-:W-:Y:S01]  /*b540*/  IMAD.IADD R47, R57, 0x1, R34 ;  /* 0x00000001392f7824 */ /* 0x002fe200078e0222 */
[----:B------:R-:W-:-:S03]  /*b550*/  LEA R34, R28, UR4, 0x2 ;  /* 0x000000041c227c11 */ /* 0x000fc6000f8e10ff */
[----:B0-----:R-:W-:-:S05]  /*b560*/  @!P1 IMAD.WIDE.U32 R30, R47, 0x4, R30 ;  /* 0x000000042f1e9825 */ /* 0x001fca00078e001e */
[----:B---3--:R-:W-:Y:S01]  /*b570*/  @!P1 STG.E desc[UR8][R30.64], R51 ;  /* 0x000000331e009986 */ /* 0x008fe2000c101908 */
[----:B------:R-:W-:-:S03]  /*b580*/  NOP ;  /* 0x0000000000007918 */ /* 0x000fc60000000000 */
[----:B------:R-:W0:Y:S01]  /*b590*/  LDS R32, [R32+0x8a00] ;  /* 0x008a000020207984 */ /* 0x000e220000000800 */
[----:B------:R-:W-:-:S03]  /*b5a0*/  ISETP.GE.AND P1, PT, R55, R36, PT ;  /* 0x000000243700720c */ /* 0x000fc60003f26270 */
[----:B------:R-:W1:Y:S01]  /*b5b0*/  @!P0 LDS R35, [R11+0xc00] ;  /* 0x000c00000b238984 */ /* 0x000e620000000800 */
[----:B0-----:R-:W-:-:S04]  /*b5c0*/  IMAD.IADD R29, R29, 0x1, R32 ;  /* 0x000000011d1d7824 */ /* 0x001fc800078e0220 */
[----:B--2---:R-:W-:-:S05]  /*b5d0*/  @!P0 IMAD.WIDE.U32 R20, R29, 0x4, R20 ;  /* 0x000000041d148825 */ /* 0x004fca00078e0014 */
[----:B------:R-:W0:Y:S01]  /*b5e0*/  @!P1 LDC.64 R28, c[0x0][0x3b0] ;  /* 0x0000ec00ff1c9b82 */ /* 0x000e220000000a00 */
[----:B-1----:R1:W-:Y:S01]  /*b5f0*/  @!P0 STG.E desc[UR8][R20.64], R35 ;  /* 0x0000002314008986 */ /* 0x0023e2000c101908 */
[----:B------:R-:W-:-:S03]  /*b600*/  NOP ;  /* 0x0000000000007918 */ /* 0x000fc60000000000 */
[----:B------:R-:W2:Y:S01]  /*b610*/  LDS R30, [R34+0x8a00] ;  /* 0x008a0000221e7984 */ /* 0x000ea20000000800 */
[----:B------:R-:W-:-:S03]  /*b620*/  ISETP.GE.AND P0, PT, R53, R36, PT ;  /* 0x000000243500720c */ /* 0x000fc60003f06270 */
[----:B------:R-:W3:Y:S10]  /*b630*/  @!P1 LDS R31, [R11+0x1200] ;  /* 0x001200000b1f9984 */ /* 0x000ef40000000800 */
[----:B-1----:R-:W1:Y:S01]  /*b640*/  @!P0 LDC.64 R20, c[0x0][0x3b0] ;  /* 0x0000ec00ff148b82 */ /* 0x002e620000000a00 */
[----:B--2---:R-:W-:-:S04]  /*b650*/  IMAD.IADD R55, R55, 0x1, R30 ;  /* 0x0000000137377824 */ /* 0x004fc800078e021e */
[----:B0-----:R-:W-:-:S05]  /*b660*/  @!P1 IMAD.WIDE.U32 R28, R55, 0x4, R28 ;  /* 0x00000004371c9825 */ /* 0x001fca00078e001c */
[----:B---3--:R0:W-:Y:S01]  /*b670*/  @!P1 STG.E desc[UR8][R28.64], R31 ;  /* 0x0000001f1c009986 */ /* 0x0081e2000c101908 */
[----:B------:R-:W-:-:S03]  /*b680*/  NOP ;  /* 0x0000000000007918 */ /* 0x000fc60000000000 */
[----:B------:R-:W2:Y:S01]  /*b690*/  LDS R26, [R26+0x8a00] ;  /* 0x008a00001a1a7984 */ /* 0x000ea20000000800 */
[----:B------:R-:W-:-:S03]  /*b6a0*/  ISETP.GE.AND P1, PT, R49, R36, PT ;  /* 0x000000243100720c */ /* 0x000fc60003f26270 */
[----:B------:R-:W3:Y:S10]  /*b6b0*/  @!P0 LDS R35, [R11+0x1800] ;  /* 0x001800000b238984 */ /* 0x000ef40000000800 */
[----:B0-----:R-:W0:Y:S01]  /*b6c0*/  @!P1 LDC.64 R28, c[0x0][0x3b0] ;  /* 0x0000ec00ff1c9b82 */ /* 0x001e220000000a00 */
[----:B--2---:R-:W-:-:S04]  /*b6d0*/  IMAD.IADD R53, R53, 0x1, R26 ;  /* 0x0000000135357824 */ /* 0x004fc800078e021a */
[----:B-1----:R-:W-:-:S05]  /*b6e0*/  @!P0 IMAD.WIDE.U32 R20, R53, 0x4, R20 ;  /* 0x0000000435148825 */ /* 0x002fca00078e0014 */
[----:B---3--:R1:W-:Y:S01]  /*b6f0*/  @!P0 STG.E desc[UR8][R20.64], R35 ;  /* 0x0000002314008986 */ /* 0x0083e2000c101908 */
[----:B------:R-:W-:-:S03]  /*b700*/  NOP ;  /* 0x0000000000007918 */ /* 0x000fc60000000000 */
[----:B------:R-:W2:Y:S01]  /*b710*/  LDS R0, [R0+0x8a00] ;  /* 0x008a000000007984 */ /* 0x000ea20000000800 */
[----:B------:R-:W-:-:S03]  /*b720*/  ISETP.GE.AND P0, PT, R48, R36, PT ;  /* 0x000000243000720c */ /* 0x000fc60003f06270 */
[----:B------:R-:W3:Y:S10]  /*b730*/  @!P1 LDS R31, [R11+0x1e00] ;  /* 0x001e00000b1f9984 */ /* 0x000ef40000000800 */
[----:B-1----:R-:W1:Y:S01]  /*b740*/  @!P0 LDC.64 R20, c[0x0][0x3b0] ;  /* 0x0000ec00ff148b82 */ /* 0x002e620000000a00 */
[----:B--2---:R-:W-:Y:S01]  /*b750*/  IMAD.IADD R49, R49, 0x1, R0 ;  /* 0x0000000131317824 */ /* 0x004fe200078e0200 */
[----:B------:R-:W-:-:S03]  /*b760*/  LEA R0, R5, UR4, 0x2 ;  /* 0x0000000405007c11 */ /* 0x000fc6000f8e10ff */
[----:B0-----:R-:W-:-:S05]  /*b770*/  @!P1 IMAD.WIDE.U32 R28, R49, 0x4, R28 ;  /* 0x00000004311c9825 */ /* 0x001fca00078e001c */
[----:B---3--:R-:W-:Y:S01]  /*b780*/  @!P1 STG.E desc[UR8][R28.64], R31 ;  /* 0x0000001f1c009986 */ /* 0x008fe2000c101908 */
[----:B------:R-:W-:-:S03]  /*b790*/  NOP ;  /* 0x0000000000007918 */ /* 0x000fc60000000000 */
[----:B------:R0:W2:Y:S01]  /*b7a0*/  LDS R35, [R2+0x8a00] ;  /* 0x008a000002237984 */ /* 0x0000a20000000800 */
[----:B------:R-:W-:-:S03]  /*b7b0*/  ISETP.GE.AND P1, PT, R46, R36, PT ;  /* 0x000000242e00720c */ /* 0x000fc60003f26270 */
[----:B------:R-:W3:Y:S01]  /*b7c0*/  @!P0 LDS R47, [R11+0x2400] ;  /* 0x002400000b2f8984 */ /* 0x000ee20000000800 */
[----:B0-----:R-:W-:-:S09]  /*b7d0*/  LEA R2, R15, UR4, 0x2 ;  /* 0x000000040f027c11 */ /* 0x001fd2000f8e10ff */
[----:B------:R-:W0:Y:S01]  /*b7e0*/  @!P1 LDC.64 R28, c[0x0][0x3b0] ;  /* 0x0000ec00ff1c9b82 */ /* 0x000e220000000a00 */
[----:B--2---:R-:W-:-:S04]  /*b7f0*/  IMAD.IADD R35, R48, 0x1, R35 ;  /* 0x0000000130237824 */ /* 0x004fc800078e0223 */
[----:B-1----:R-:W-:-:S05]  /*b800*/  @!P0 IMAD.WIDE.U32 R20, R35, 0x4, R20 ;  /* 0x0000000423148825 */ /* 0x002fca00078e0014 */
[----:B---3--:R-:W-:Y:S01]  /*b810*/  @!P0 STG.E desc[UR8][R20.64], R47 ;  /* 0x0000002f14008986 */ /* 0x008fe2000c101908 */
[----:B------:R-:W-:-:S03]  /*b820*/  NOP ;  /* 0x0000000000007918 */ /* 0x000fc60000000000 */
[----:B------:R1:W2:Y:S01]  /*b830*/  LDS R31, [R4+0x8a00] ;  /* 0x008a0000041f7984 */ /* 0x0002a20000000800 */
[----:B------:R-:W-:-:S03]  /*b840*/  ISETP.GE.AND P0, PT, R45, R36, PT ;  /* 0x000000242d00720c */ /* 0x000fc60003f06270 */
[----:B------:R-:W3:Y:S10]  /*b850*/  @!P1 LDS R35, [R11+0x2a00] ;  /* 0x002a00000b239984 */ /* 0x000ef40000000800 */
[----:B-1----:R-:W1:Y:S01]  /*b860*/  @!P0 LDC.64 R4, c[0x0][0x3b0] ;  /* 0x0000ec00ff048b82 */ /* 0x002e620000000a00 */
[----:B--2---:R-:W-:-:S04]  /*b870*/  IMAD.IADD R31, R46, 0x1, R31 ;  /* 0x000000012e1f7824 */ /* 0x004fc800078e021f */
[----:B0-----:R-:W-:-:S05]  /*b880*/  @!P1 IMAD.WIDE.U32 R28, R31, 0x4, R28 ;  /* 0x000000041f1c9825 */ /* 0x001fca00078e001c */
[----:B---3--:R-:W-:Y:S01]  /*b890*/  @!P1 STG.E desc[UR8][R28.64], R35 ;  /* 0x000000231c009986 */ /* 0x008fe2000c101908 */
[----:B------:R-:W-:-:S03]  /*b8a0*/  NOP ;  /* 0x0000000000007918 */ /* 0x000fc60000000000 */
[----:B------:R-:W0:Y:S01]  /*b8b0*/  LDS R0, [R0+0x8a00] ;  /* 0x008a000000007984 */ /* 0x000e220000000800 */
[----:B------:R-:W-:-:S03]  /*b8c0*/  ISETP.GE.AND P1, PT, R44, R36, PT ;  /* 0x000000242c00720c */ /* 0x000fc60003f26270 */
[----:B------:R-:W2:Y:S10]  /*b8d0*/  @!P0 LDS R31, [R11+0x3000] ;  /* 0x003000000b1f8984 */ /* 0x000eb40000000800 */
[----:B------:R-:W3:Y:S01]  /*b8e0*/  @!P1 LDC.64 R20, c[0x0][0x3b0] ;  /* 0x0000ec00ff149b82 */ /* 0x000ee20000000a00 */
[----:B0-----:R-:W-:Y:S01]  /*b8f0*/  IMAD.IADD R45, R45, 0x1, R0 ;  /* 0x000000012d2d7824 */ /* 0x001fe200078e0200 */
[----:B------:R-:W-:-:S03]  /*b900*/  LEA R0, R7, UR4, 0x2 ;  /* 0x0000000407007c11 */ /* 0x000fc6000f8e10ff */
[----:B-1----:R-:W-:-:S05]  /*b910*/  @!P0 IMAD.WIDE.U32 R4, R45, 0x4, R4 ;  /* 0x000000042d048825 */ /* 0x002fca00078e0004 */
[----:B--2---:R0:W-:Y:S01]  /*b920*/  @!P0 STG.E desc[UR8][R4.64], R31 ;  /* 0x0000001f04008986 */ /* 0x0041e2000c101908 */
[----:B------:R-:W-:-:S03]  /*b930*/  NOP ;  /* 0x0000000000007918 */ /* 0x000fc60000000000 */
[----:B------:R-:W1:Y:S01]  /*b940*/  LDS R29, [R6+0x8a00] ;  /* 0x008a0000061d7984 */ /* 0x000e620000000800 */
[----:B------:R-:W-:-:S03]  /*b950*/  ISETP.GE.AND P0, PT, R43, R36, PT ;  /* 0x000000242b00720c */ /* 0x000fc60003f06270 */
[----:B------:R-:W2:Y:S10]  /*b960*/  @!P1 LDS R35, [R11+0x3600] ;  /* 0x003600000b239984 */ /* 0x000eb40000000800 */
[----:B0-----:R-:W0:Y:S01]  /*b970*/  @!P0 LDC.64 R4, c[0x0][0x3b0] ;  /* 0x0000ec00ff048b82 */ /* 0x001e220000000a00 */
[----:B-1----:R-:W-:-:S04]  /*b980*/  IMAD.IADD R29, R44, 0x1, R29 ;  /* 0x000000012c1d7824 */ /* 0x002fc800078e021d */
[----:B---3--:R-:W-:-:S05]  /*b990*/  @!P1 IMAD.WIDE.U32 R20, R29, 0x4, R20 ;  /* 0x000000041d149825 */ /* 0x008fca00078e0014 */
[----:B--2---:R-:W-:Y:S01]  /*b9a0*/  @!P1 STG.E desc[UR8][R20.64], R35 ;  /* 0x0000002314009986 */ /* 0x004fe2000c101908 */
[----:B------:R-:W-:-:S03]  /*b9b0*/  NOP ;  /* 0x0000000000007918 */ /* 0x000fc60000000000 */
[----:B------:R-:W1:Y:S01]  /*b9c0*/  LDS R0, [R0+0x8a00] ;  /* 0x008a000000007984 */ /* 0x000e620000000800 */
[----:B------:R-:W-:-:S03]  /*b9d0*/  ISETP.GE.AND P1, PT, R42, R36, PT ;  /* 0x000000242a00720c */ /* 0x000fc60003f26270 */
[----:B------:R-:W2:Y:S10]  /*b9e0*/  @!P0 LDS R29, [R11+0x3c00] ;  /* 0x003c00000b1d8984 */ /* 0x000eb40000000800 */
[----:B------:R-:W3:Y:S01]  /*b9f0*/  @!P1 LDC.64 R6, c[0x0][0x3b0] ;  /* 0x0000ec00ff069b82 */ /* 0x000ee20000000a00 */
[----:B-1----:R-:W-:Y:S01]  /*ba00*/  IMAD.IADD R43, R43, 0x1, R0 ;  /* 0x000000012b2b7824 */ /* 0x002fe200078e0200 */
[----:B------:R-:W-:-:S03]  /*ba10*/  LEA R0, R9, UR4, 0x2 ;  /* 0x0000000409007c11 */ /* 0x000fc6000f8e10ff */
[----:B0-----:R-:W-:-:S05]  /*ba20*/  @!P0 IMAD.WIDE.U32 R4, R43, 0x4, R4 ;  /* 0x000000042b048825 */ /* 0x001fca00078e0004 */
        /* <DEDUP_REMOVED lines=8> */
[----:B--2---:R1:W-:Y:S01]  /*bab0*/  @!P1 STG.E desc[UR8][R6.64], R31 ;  /* 0x0000001f06009986 */ /* 0x0043e2000c101908 */
        /* <DEDUP_REMOVED lines=32> */
[----:B---3--:R-:W-:Y:S01]  /*bcc0*/  @!P1 STG.E desc[UR8][R6.64], R29 ;  /* 0x0000001d06009986 */ /* 0x008fe2000c101908 */
[----:B------:R-:W-:-:S03]  /*bcd0*/  NOP ;  /* 0x0000000000007918 */ /* 0x000fc60000000000 */
[----:B------:R1:W2:Y:S01]  /*bce0*/  LDS R0, [R2+0x8a00] ;  /* 0x008a000002007984 */ /* 0x0002a20000000800 */
[----:B------:R-:W-:-:S03]  /*bcf0*/  ISETP.GE.AND P1, PT, R33, R36, PT ;  /* 0x000000242100720c */ /* 0x000fc60003f26270 */
[----:B------:R-:W3:Y:S01]  /*bd00*/  @!P0 LDS R9, [R11+0x6000] ;  /* 0x006000000b098984 */ /* 0x000ee20000000800 */
[----:B-1----:R-:W-:-:S09]  /*bd10*/  LEA R2, R17, UR4, 0x2 ;  /* 0x0000000411027c11 */ /* 0x002fd2000f8e10ff */
[----:B------:R-:W1:Y:S01]  /*bd20*/  @!P1 LDC.64 R6, c[0x0][0x3b0] ;  /* 0x0000ec00ff069b82 */ /* 0x000e620000000a00 */
        /* <DEDUP_REMOVED lines=41> */
[----:B--2---:R-:W-:Y:S01]  /*bfc0*/  IMAD.IADD R13, R13, 0x1, R0 ;  /* 0x000000010d0d7824 */ /* 0x004fe200078e0200 */
[----:B------:R-:W-:-:S03]  /*bfd0*/  LEA R0, R22, UR4, 0x2 ;  /* 0x0000000416007c11 */ /* 0x000fc6000f8e10ff */
[----:B-1----:R-:W-:-:S05]  /*bfe0*/  @!P1 IMAD.WIDE.U32 R6, R13, 0x4, R6 ;  /* 0x000000040d069825 */ /* 0x002fca00078e0006 */
[----:B---3--:R-:W-:Y:S01]  /*bff0*/  @!P1 STG.E desc[UR8][R6.64], R9 ;  /* 0x0000000906009986 */ /* 0x008fe2000c101908 */
[----:B------:R-:W-:-:S03]  /*c000*/  NOP ;  /* 0x0000000000007918 */ /* 0x000fc60000000000 */
[----:B------:R-:W1:Y:S04]  /*c010*/  LDS R0, [R0+0x8a00] ;  /* 0x008a000000007984 */ /* 0x000e680000000800 */
[----:B------:R-:W2:Y:S01]  /*c020*/  @!P0 LDS R13, [R11+0x8400] ;  /* 0x008400000b0d8984 */ /* 0x000ea20000000800 */
[----:B-1----:R-:W-:-:S04]  /*c030*/  IMAD.IADD R3, R3, 0x1, R0 ;  /* 0x0000000103037824 */ /* 0x002fc800078e0200 */
[----:B0-----:R-:W-:-:S05]  /*c040*/  @!P0 IMAD.WIDE.U32 R2, R3, 0x4, R4 ;  /* 0x0000000403028825 */ /* 0x001fca00078e0004 */
[----:B--2---:R-:W-:Y:S01]  /*c050*/  @!P0 STG.E desc[UR8][R2.64], R13 ;  /* 0x0000000d02008986 */ /* 0x004fe2000c101908 */
[----:B------:R-:W-:Y:S01]  /*c060*/  NOP ;  /* 0x0000000000007918 */ /* 0x000fe20000000000 */
[----:B------:R-:W-:Y:S05]  /*c070*/  EXIT ;  /* 0x000000000000794d */ /* 0x000fea0003800000 */
.L_x_29:
[----:B------:R-:W-:Y:S02]  /*c080*/  IMAD.MOV.U32 R62, RZ, RZ, RZ ;  /* 0x000000ffff3e7224 */ /* 0x000fe400078e00ff */
[----:B------:R-:W-:Y:S02]  /*c090*/  IMAD.MOV.U32 R68, RZ, RZ, R57 ;  /* 0x000000ffff447224 */ /* 0x000fe400078e0039 */
[----:B------:R-:W-:Y:S02]  /*c0a0*/  IMAD.MOV.U32 R76, RZ, RZ, 0x1 ;  /* 0x00000001ff4c7424 */ /* 0x000fe400078e00ff */
[----:B------:R-:W-:-:S07]  /*c0b0*/  IMAD.MOV.U32 R63, RZ, RZ, -0x1 ;  /* 0xffffffffff3f7424 */ /* 0x000fce00078e00ff */
[----:B------:R-:W-:Y:S05]  /*c0c0*/  WARPSYNC.COLLECTIVE R63, `(.L_x_137) ;  /* 0x000000003f087348 */ /* 0x000fea0003c00000 */
[----:B------:R0:W1:Y:S02]  /*c0d0*/  SHFL.UP P0, R62, R68, R76, R62 ;  /* 0x0400004c443e7389 */ /* 0x000064000000003e */
[----:B01----:R-:W-:Y:S05]  /*c0e0*/  ENDCOLLECTIVE ;  /* 0x000000000000791b */ /* 0x003fea0003800000 */
.L_x_137:
[----:B------:R-:W-:Y:S02]  /*c0f0*/  IMAD.MOV.U32 R76, RZ, RZ, 0x2 ;  /* 0x00000002ff4c7424 */ /* 0x000fe400078e00ff */
[----:B------:R-:W-:Y:S02]  /*c100*/  IMAD.MOV.U32 R58, RZ, RZ, R62 ;  /* 0x000000ffff3a7224 */ /* 0x000fe400078e003e */
[----:B------:R-:W-:Y:S02]  /*c110*/  IMAD.MOV.U32 R62, RZ, RZ, RZ ;  /* 0x000000ffff3e7224 */ /* 0x000fe400078e00ff */
[----:B------:R-:W-:-:S04]  /*c120*/  @P0 IMAD.IADD R58, R57, 0x1, R58 ;  /* 0x00000001393a0824 */ /* 0x000fc800078e023a */
[----:B------:R-:W-:-:S07]  /*c130*/  IMAD.MOV.U32 R68, RZ, RZ, R58 ;  /* 0x000000ffff447224 */ /* 0x000fce00078e003a */
[----:B------:R-:W-:Y:S05]  /*c140*/  WARPSYNC.COLLECTIVE R63, `(.L_x_138) ;  /* 0x000000003f087348 */ /* 0x000fea0003c00000 */
[----:B------:R0:W1:Y:S02]  /*c150*/  SHFL.UP P0, R62, R68, R76, R62 ;  /* 0x0400004c443e7389 */ /* 0x000064000000003e */
[----:B01----:R-:W-:Y:S05]  /*c160*/  ENDCOLLECTIVE ;  /* 0x000000000000791b */ /* 0x003fea0003800000 */
.L_x_138:
        /* <DEDUP_REMOVED lines=8> */
.L_x_139:
        /* <DEDUP_REMOVED lines=8> */
.L_x_140:
        /* <DEDUP_REMOVED lines=8> */
.L_x_141:
[----:B------:R-:W-:Y:S05]  /*c2f0*/  BRA `(.L_x_142) ;  /* 0xffffff6c00ec7947 */ /* 0x000fea000383ffff */
.L_x_143:
[----:B------:R-:W-:-:S00]  /*c300*/  BRA `(.L_x_143) ;  /* 0xfffffffc00fc7947 */ /* 0x000fc0000383ffff */
[----:B------:R-:W-:-:S00]  /*c310*/  NOP ;  /* 0x0000000000007918 */ /* 0x000fc00000000000 */
        /* <DEDUP_REMOVED lines=14> */
.L_x_242:


//--------------------- .text._ZN3cub18CUB_300001_SM_10006detail10radix_sort33DeviceRadixSortExclusiveSumKernelINS1_5radix10policy_hubIiijE10Policy1000EjEEvPT0_ --------------------------
	.section	.text._ZN3cub18CUB_300001_SM_10006detail10radix_sort33DeviceRadixSortExclusiveSumKernelINS1_5radix10policy_hubIiijE10Policy1000EjEEvPT0_,"ax",@progbits
	.align	128
        .global         _ZN3cub18CUB_300001_SM_10006detail10radix_sort33DeviceRadixSortExclusiveSumKernelINS1_5radix10policy_hubIiijE10Policy1000EjEEvPT0_
        .type           _ZN3cub18CUB_300001_SM_10006detail10radix_sort33DeviceRadixSortExclusiveSumKernelINS1_5radix10policy_hubIiijE10Policy1000EjEEvPT0_,@function
        .size           _ZN3cub18CUB_300001_SM_10006detail10radix_sort33DeviceRadixSortExclusiveSumKernelINS1_5radix10policy_hubIiijE10Policy1000EjEEvPT0_,(.L_x_243 - _ZN3cub18CUB_300001_SM_10006detail10radix_sort33DeviceRadixSortExclusiveSumKernelINS1_5radix10policy_hubIiijE10Policy1000EjEEvPT0_)
        .other          _ZN3cub18CUB_300001_SM_10006detail10radix_sort33DeviceRadixSortExclusiveSumKernelINS1_5radix10policy_hubIiijE10Policy1000EjEEvPT0_,@"STO_CUDA_ENTRY STV_DEFAULT"
_ZN3cub18CUB_300001_SM_10006detail10radix_sort33DeviceRadixSortExclusiveSumKernelINS1_5radix10policy_hubIiijE10Policy1000EjEEvPT0_:
.text._ZN3cub18CUB_300001_SM_10006detail10radix_sort33DeviceRadixSortExclusiveSumKernelINS1_5radix10policy_hubIiijE10Policy1000EjEEvPT0_:
[----:B------:R-:W-:Y:S01]  /*0000*/  LDC R1, c[0x0][0x37c] ;  /* 0x0000df00ff017b82 */ /* 0x000fe20000000800 */
[----:B------:R-:W0:Y:S07]  /*0010*/  S2R R4, SR_TID.X ;  /* 0x0000000000047919 */ /* 0x000e2e0000002100 */
[----:B------:R-:W1:Y:S01]  /*0020*/  LDC.64 R2, c[0x0][0x380] ;  /* 0x0000e000ff027b82 */ /* 0x000e620000000a00 */
[----:B------:R-:W2:Y:S01]  /*0030*/  LDCU.64 UR4, c[0x0][0x358] ;  /* 0x00006b00ff0477ac */ /* 0x000ea20008000a00 */
[----:B------:R-:W3:Y:S01]  /*0040*/  S2R R5, SR_CTAID.X ;  /* 0x0000000000057919 */ /* 0x000ee20000002500 */
[----:B0-----:R-:W-:Y:S01]  /*0050*/  ISETP.GT.U32.AND P1, PT, R4, 0xff, PT ;  /* 0x000000ff0400780c */ /* 0x001fe20003f24070 */
[----:B---3--:R-:W-:-:S04]  /*0060*/  IMAD R5, R5, 0x100, R4 ;  /* 0x0000010005057824 */ /* 0x008fc800078e0204 */
[----:B-1----:R-:W-:-:S08]  /*0070*/  IMAD.WIDE R2, R5, 0x4, R2 ;  /* 0x0000000405027825 */ /* 0x002fd000078e0202 */
[----:B--2---:R-:W2:Y:S01]  /*0080*/  @!P1 LDG.E R7, desc[UR4][R2.64] ;  /* 0x0000000402079981 */ /* 0x004ea2000c1e1900 */
[----:B------:R-:W-:Y:S02]  /*0090*/  MOV R0, 0x400 ;  /* 0x0000040000007802 */ /* 0x000fe40000000f00 */
[C---:B------:R-:W-:Y:S01]  /*00a0*/  ISETP.GT.U32.AND P0, PT, R4.reuse, 0x1f, PT ;  /* 0x0000001f0400780c */ /* 0x040fe20003f04070 */
[----:B------:R-:W0:Y:S02]  /*00b0*/  S2R R5, SR_CgaCtaId ;  /* 0x0000000000057919 */ /* 0x000e240000008800 */
[----:B0-----:R-:W-:Y:S02]  /*00c0*/  LEA R5, R5, R0, 0x18 ;  /* 0x0000000005057211 */ /* 0x001fe400078ec0ff */
[----:B------:R-:W-:-:S05]  /*00d0*/  LEA.HI R0, R4, R4, RZ, 0x1d ;  /* 0x0000000404007211 */ /* 0x000fca00078fe8ff */
[----:B------:R-:W-:-:S05]  /*00e0*/  IMAD R0, R0, 0x4, R5 ;  /* 0x0000000400007824 */ /* 0x000fca00078e0205 */
[----:B--2---:R0:W-:Y:S01]  /*00f0*/  STS [R0+0x10], R7 ;  /* 0x0000100700007388 */ /* 0x0041e20000000800 */
        /* <DEDUP_REMOVED lines=8> */
[----:B0-----:R-:W0:Y:S04]  /*0180*/  LDS R7, [R4+0x20] ;  /* 0x0000200004077984 */ /* 0x001e280000000800 */
[----:B------:R-:W-:Y:S04]  /*0190*/  LDS R6, [R4+0x24] ;  /* 0x0000240004067984 */ /* 0x000fe80000000800 */
[----:B------:R-:W2:Y:S04]  /*01a0*/  LDS R5, [R4+0x28] ;  /* 0x0000280004057984 */ /* 0x000ea80000000800 */
[----:B------:R-:W3:Y:S01]  /*01b0*/  LDS R12, [R4+0x2c] ;  /* 0x00002c00040c7984 */ /* 0x000ee20000000800 */
[----:B-1----:R-:W-:-:S04]  /*01c0*/  IADD3 R13, PT, PT, R11, R10, R9 ;  /* 0x0000000a0b0d7210 */ /* 0x002fc80007ffe009 */
[----:B0-----:R-:W-:-:S04]  /*01d0*/  IADD3 R13, PT, PT, R7, R13, R8 ;  /* 0x0000000d070d7210 */ /* 0x001fc80007ffe008 */
[----:B--2---:R-:W-:-:S04]  /*01e0*/  IADD3 R13, PT, PT, R5, R13, R6 ;  /* 0x0000000d050d7210 */ /* 0x004fc80007ffe006 */
[----:B---3--:R-:W-:Y:S01]  /*01f0*/  IADD3 R12, PT, PT, R12, R13, RZ ;  /* 0x0000000d0c0c7210 */ /* 0x008fe20007ffe0ff */
[----:B------:R-:W-:Y:S06]  /*0200*/  BRA.DIV UR6, `(.L_x_145) ;  /* 0x0000000206807947 */ /* 0x000fec000b800000 */
[----:B------:R-:W0:Y:S02]  /*0210*/  SHFL.UP P0, R13, R12, 0x1, RZ ;  /* 0x042000000c0d7989 */ /* 0x000e2400000000ff */
[----:B0-----:R-:W-:-:S05]  /*0220*/  @P0 IMAD.IADD R13, R12, 0x1, R13 ;  /* 0x000000010c0d0824 */ /* 0x001fca00078e020d */
[----:B------:R-:W0:Y:S02]  /*0230*/  SHFL.UP P0, R14, R13, 0x2, RZ ;  /* 0x044000000d0e7989 */ /* 0x000e2400000000ff */
[----:B0-----:R-:W-:-:S05]  /*0240*/  @P0 IMAD.IADD R14, R13, 0x1, R14 ;  /* 0x000000010d0e0824 */ /* 0x001fca00078e020e */
[----:B------:R-:W0:Y:S02]  /*0250*/  SHFL.UP P0, R15, R14, 0x4, RZ ;  /* 0x048000000e0f7989 */ /* 0x000e2400000000ff */
[----:B0-----:R-:W-:-:S05]  /*0260*/  @P0 IADD3 R15, PT, PT, R14, R15, RZ ;  /* 0x0000000f0e0f0210 */ /* 0x001fca0007ffe0ff */
[----:B------:R-:W0:Y:S02]  /*0270*/  SHFL.UP P0, R16, R15, 0x8, RZ ;  /* 0x050000000f107989 */ /* 0x000e2400000000ff */
[----:B0-----:R-:W-:-:S05]  /*0280*/  @P0 IMAD.IADD R16, R15, 0x1, R16 ;  /* 0x000000010f100824 */ /* 0x001fca00078e0210 */
[----:B------:R0:W1:Y:S02]  /*0290*/  SHFL.UP P0, R17, R16, 0x10, RZ ;  /* 0x0600000010117989 */ /* 0x00006400000000ff */
.L_x_151:
[----:B-1----:R-:W-:-:S05]  /*02a0*/  @P0 IMAD.IADD R17, R16, 0x1, R17 ;  /* 0x0000000110110824 */ /* 0x002fca00078e0211 */
[----:B------:R-:W-:-:S05]  /*02b0*/  IADD3 R12, PT, PT, -R12, R17, RZ ;  /* 0x000000110c0c7210 */ /* 0x000fca0007ffe1ff */
[----:B------:R-:W-:Y:S01]  /*02c0*/  IMAD.IADD R9, R9, 0x1, R12 ;  /* 0x0000000109097824 */ /* 0x000fe200078e020c */
[----:B------:R1:W-:Y:S03]  /*02d0*/  STS [R4+0x10], R12 ;  /* 0x0000100c04007388 */ /* 0x0003e60000000800 */
[----:B------:R-:W-:Y:S01]  /*02e0*/  IMAD.IADD R10, R10, 0x1, R9 ;  /* 0x000000010a0a7824 */ /* 0x000fe200078e0209 */
[----:B------:R1:W-:Y:S04]  /*02f0*/  STS [R4+0x14], R9 ;  /* 0x0000140904007388 */ /* 0x0003e80000000800 */
[----:B------:R-:W-:Y:S01]  /*0300*/  IADD3 R11, PT, PT, R11, R10, RZ ;  /* 0x0000000a0b0b7210 */ /* 0x000fe20007ffe0ff */
[----:B------:R1:W-:Y:S04]  /*0310*/  STS [R4+0x18], R10 ;  /* 0x0000180a04007388 */ /* 0x0003e80000000800 */
        /* <DEDUP_REMOVED lines=8> */
[----:B------:R1:W-:Y:S02]  /*03a0*/  STS [R4+0x2c], R5 ;  /* 0x00002c0504007388 */ /* 0x0003e40000000800 */
.L_x_144:
[----:B------:R-:W-:Y:S05]  /*03b0*/  WARPSYNC.ALL ;  /* 0x0000000000007948 */ /* 0x000fea0003800000 */
[----:B------:R-:W-:Y:S06]  /*03c0*/  BAR.SYNC.DEFER_BLOCKING 0x0 ;  /* 0x0000000000007b1d */ /* 0x000fec0000010000 */
[----:B------:R-:W-:Y:S05]  /*03d0*/  @P1 EXIT ;  /* 0x000000000000194d */ /* 0x000fea0003800000 */
[----:B-1----:R-:W1:Y:S04]  /*03e0*/  LDS R5, [R0+0x10] ;  /* 0x0000100000057984 */ /* 0x002e680000000800 */
[----:B-1----:R-:W-:Y:S01]  /*03f0*/  STG.E desc[UR4][R2.64], R5 ;  /* 0x0000000502007986 */ /* 0x002fe2000c101904 */
[----:B------:R-:W-:Y:S05]  /*0400*/  EXIT ;  /* 0x000000000000794d */ /* 0x000fea0003800000 */
.L_x_145:
[----:B------:R-:W-:Y:S02]  /*0410*/  HFMA2 R20, -RZ, RZ, 0, 5.9604644775390625e-08 ;  /* 0x00000001ff147431 */ /* 0x000fe400000001ff */
[----:B------:R-:W-:Y:S01]  /*0420*/  IMAD.MOV.U32 R19, RZ, RZ, R12 ;  /* 0x000000ffff137224 */ /* 0x000fe200078e000c */
[----:B------:R-:W-:Y:S01]  /*0430*/  MOV R18, 0xffffffff ;  /* 0xffffffff00127802 */ /* 0x000fe20000000f00 */
[----:B------:R-:W-:-:S07]  /*0440*/  IMAD.MOV.U32 R21, RZ, RZ, RZ ;  /* 0x000000ffff157224 */ /* 0x000fce00078e00ff */
[----:B------:R-:W-:Y:S05]  /*0450*/  WARPSYNC.COLLECTIVE R18, `(.L_x_146) ;  /* 0x0000000012087348 */ /* 0x000fea0003c00000 */
[----:B------:R0:W1:Y:S02]  /*0460*/  SHFL.UP P0, R17, R19, R20, R21 ;  /* 0x0400001413117389 */ /* 0x0000640000000015 */
[----:B01----:R-:W-:Y:S05]  /*0470*/  ENDCOLLECTIVE ;  /* 0x000000000000791b */ /* 0x003fea0003800000 */
.L_x_146:
[----:B------:R-:W-:Y:S02]  /*0480*/  HFMA2 R20, -RZ, RZ, 0, 1.1920928955078125e-07 ;  /* 0x00000002ff147431 */ /* 0x000fe400000001ff */
[----:B------:R-:W-:-:S05]  /*0490*/  IMAD.MOV.U32 R13, RZ, RZ, R17 ;  /* 0x000000ffff0d7224 */ /* 0x000fca00078e0011 */
[----:B------:R-:W-:-:S05]  /*04a0*/  @P0 IADD3 R13, PT, PT, R12, R13, RZ ;  /* 0x0000000d0c0d0210 */ /* 0x000fca0007ffe0ff */
[----:B------:R-:W-:-:S07]  /*04b0*/  IMAD.MOV.U32 R19, RZ, RZ, R13 ;  /* 0x000000ffff137224 */ /* 0x000fce00078e000d */
[----:B------:R-:W-:Y:S05]  /*04c0*/  WARPSYNC.COLLECTIVE R18, `(.L_x_147) ;  /* 0x0000000012087348 */ /* 0x000fea0003c00000 */
[----:B------:R0:W1:Y:S02]  /*04d0*/  SHFL.UP P0, R17, R19, R20, R21 ;  /* 0x0400001413117389 */ /* 0x0000640000000015 */
[----:B01----:R-:W-:Y:S05]  /*04e0*/  ENDCOLLECTIVE ;  /* 0x000000000000791b */ /* 0x003fea0003800000 */
.L_x_147:
[----:B------:R-:W-:Y:S01]  /*04f0*/  MOV R20, 0x4 ;  /* 0x0000000400147802 */ /* 0x000fe20000000f00 */
[----:B------:R-:W-:-:S05]  /*0500*/  IMAD.MOV.U32 R14, RZ, RZ, R17 ;  /* 0x000000ffff0e7224 */ /* 0x000fca00078e0011 */
[----:B------:R-:W-:-:S05]  /*0510*/  @P0 IADD3 R14, PT, PT, R13, R14, RZ ;  /* 0x0000000e0d0e0210 */ /* 0x000fca0007ffe0ff */
[----:B------:R-:W-:-:S07]  /*0520*/  IMAD.MOV.U32 R19, RZ, RZ, R14 ;  /* 0x000000ffff137224 */ /* 0x000fce00078e000e */
[----:B------:R-:W-:Y:S05]  /*0530*/  WARPSYNC.COLLECTIVE R18, `(.L_x_148) ;  /* 0x0000000012087348 */ /* 0x000fea0003c00000 */
[----:B------:R0:W1:Y:S02]  /*0540*/  SHFL.UP P0, R17, R19, R20, R21 ;  /* 0x0400001413117389 */ /* 0x0000640000000015 */
[----:B01----:R-:W-:Y:S05]  /*0550*/  ENDCOLLECTIVE ;  /* 0x000000000000791b */ /* 0x003fea0003800000 */
.L_x_148:
[----:B------:R-:W-:Y:S02]  /*0560*/  HFMA2 R20, -RZ, RZ, 0, 4.76837158203125e-07 ;  /* 0x00000008ff147431 */ /* 0x000fe400000001ff */
[----:B------:R-:W-:-:S05]  /*0570*/  IMAD.MOV.U32 R15, RZ, RZ, R17 ;  /* 0x000000ffff0f7224 */ /* 0x000fca00078e0011 */
[----:B------:R-:W-:-:S05]  /*0580*/  @P0 IADD3 R15, PT, PT, R14, R15, RZ ;  /* 0x0000000f0e0f0210 */ /* 0x000fca0007ffe0ff */
[----:B------:R-:W-:-:S07]  /*0590*/  IMAD.MOV.U32 R19, RZ, RZ, R15 ;  /* 0x000000ffff137224 */ /* 0x000fce00078e000f */
[----:B------:R-:W-:Y:S05]  /*05a0*/  WARPSYNC.COLLECTIVE R18, `(.L_x_149) ;  /* 0x0000000012087348 */ /* 0x000fea0003c00000 */
[----:B------:R0:W1:Y:S02]  /*05b0*/  SHFL.UP P0, R17, R19, R20, R21 ;  /* 0x0400001413117389 */ /* 0x0000640000000015 */
[----:B01----:R-:W-:Y:S05]  /*05c0*/  ENDCOLLECTIVE ;  /* 0x000000000000791b */ /* 0x003fea0003800000 */
.L_x_149:
[----:B------:R-:W-:Y:S01]  /*05d0*/  MOV R20, 0x10 ;  /* 0x0000001000147802 */ /* 0x000fe20000000f00 */
[----:B------:R-:W-:-:S05]  /*05e0*/  IMAD.MOV.U32 R16, RZ, RZ, R17 ;  /* 0x000000ffff107224 */ /* 0x000fca00078e0011 */
[----:B------:R-:W-:-:S05]  /*05f0*/  @P0 IADD3 R16, PT, PT, R15, R16, RZ ;  /* 0x000000100f100210 */ /* 0x000fca0007ffe0ff */
[----:B------:R-:W-:-:S07]  /*0600*/  IMAD.MOV.U32 R19, RZ, RZ, R16 ;  /* 0x000000ffff137224 */ /* 0x000fce00078e0010 */
[----:B------:R-:W-:Y:S05]  /*0610*/  WARPSYNC.COLLECTIVE R18, `(.L_x_150) ;  /* 0x0000000012087348 */ /* 0x000fea0003c00000 */
[----:B------:R0:W1:Y:S02]  /*0620*/  SHFL.UP P0, R17, R19, R20, R21 ;  /* 0x0400001413117389 */ /* 0x0000640000000015 */
[----:B01----:R-:W-:Y:S05]  /*0630*/  ENDCOLLECTIVE ;  /* 0x000000000000791b */ /* 0x003fea0003800000 */
.L_x_150:
[----:B------:R-:W-:Y:S05]  /*0640*/  BRA `(.L_x_151) ;  /* 0xfffffffc00147947 */ /* 0x000fea000383ffff */
.L_x_152:
        /* <DEDUP_REMOVED lines=11> */
.L_x_243:


//--------------------- .text._ZN3cub18CUB_300001_SM_10006detail10radix_sort30DeviceRadixSortHistogramKernelINS1_5radix10policy_hubIiijE10Policy1000ELNS0_9SortOrderE0EijNS1_21identity_decomposer_tEEEvPT2_PKT1_SA_iiT3_ --------------------------
	.section	.text._ZN3cub18CUB_300001_SM_10006detail10radix_sort30DeviceRadixSortHistogramKernelINS1_5radix10policy_hubIiijE10Policy1000ELNS0_9SortOrderE0EijNS1_21identity_decomposer_tEEEvPT2_PKT1_SA_iiT3_,"ax",@progbits
	.align	128
        .global         _ZN3cub18CUB_300001_SM_10006detail10radix_sort30DeviceRadixSortHistogramKernelINS1_5radix10policy_hubIiijE10Policy1000ELNS0_9SortOrderE0EijNS1_21identity_decomposer_tEEEvPT2_PKT1_SA_iiT3_
        .type           _ZN3cub18CUB_300001_SM_10006detail10radix_sort30DeviceRadixSortHistogramKernelINS1_5radix10policy_hubIiijE10Policy1000ELNS0_9SortOrderE0EijNS1_21identity_decomposer_tEEEvPT2_PKT1_SA_iiT3_,@function
        .size           _ZN3cub18CUB_300001_SM_10006detail10radix_sort30DeviceRadixSortHistogramKernelINS1_5radix10policy_hubIiijE10Policy1000ELNS0_9SortOrderE0EijNS1_21identity_decomposer_tEEEvPT2_PKT1_SA_iiT3_,(.L_x_244 - _ZN3cub18CUB_300001_SM_10006detail10radix_sort30DeviceRadixSortHistogramKernelINS1_5radix10policy_hubIiijE10Policy1000ELNS0_9SortOrderE0EijNS1_21identity_decomposer_tEEEvPT2_PKT1_SA_iiT3_)
        .other          _ZN3cub18CUB_300001_SM_10006detail10radix_sort30DeviceRadixSortHistogramKernelINS1_5radix10policy_hubIiijE10Policy1000ELNS0_9SortOrderE0EijNS1_21identity_decomposer_tEEEvPT2_PKT1_SA_iiT3_,@"STO_CUDA_ENTRY STV_DEFAULT"
_ZN3cub18CUB_300001_SM_10006detail10radix_sort30DeviceRadixSortHistogramKernelINS1_5radix10policy_hubIiijE10Policy1000ELNS0_9SortOrderE0EijNS1_21identity_decomposer_tEEEvPT2_PKT1_SA_iiT3_:
.text._ZN3cub18CUB_300001_SM_10006detail10radix_sort30DeviceRadixSortHistogramKernelINS1_5radix10policy_hubIiijE10Policy1000ELNS0_9SortOrderE0EijNS1_21identity_decomposer_tEEEvPT2_PKT1_SA_iiT3_:
[----:B------:R-:W-:Y:S01]  /*0000*/  LDC R1, c[0x0][0x37c] ;  /* 0x0000df00ff017b82 */ /* 0x000fe20000000800 */
[----:B------:R-:W0:Y:S02]  /*0010*/  LDCU UR4, c[0x0][0x390] ;  /* 0x00007200ff0477ac */ /* 0x000e240008000800 */
[----:B0-----:R-:W-:-:S13]  /*0020*/  ISETP.NE.AND P0, PT, RZ, UR4, PT ;  /* 0x00000004ff007c0c */ /* 0x001fda000bf05270 */
[----:B------:R-:W-:Y:S05]  /*0030*/  @!P0 EXIT ;  /* 0x000000000000894d */ /* 0x000fea0003800000 */
[----:B------:R-:W0:Y:S01]  /*0040*/  LDC R2, c[0x0][0x398] ;  /* 0x0000e600ff027b82 */ /* 0x000e220000000800 */
[----:B------:R-:W1:Y:S01]  /*0050*/  S2R R0, SR_TID.X ;  /* 0x0000000000007919 */ /* 0x000e620000002100 */
[----:B------:R-:W2:Y:S01]  /*0060*/  LDCU.64 UR12, c[0x0][0x358] ;  /* 0x00006b00ff0c77ac */ /* 0x000ea20008000a00 */
[----:B------:R-:W3:Y:S05]  /*0070*/  LDCU UR14, c[0x0][0x370] ;  /* 0x00006e00ff0e77ac */ /* 0x000eea0008000800 */
[----:B------:R-:W0:Y:S01]  /*0080*/  LDC R3, c[0x0][0x394] ;  /* 0x0000e500ff037b82 */ /* 0x000e220000000800 */
[----:B------:R-:W-:-:S07]  /*0090*/  UMOV UR4, URZ ;  /* 0x000000ff00047c82 */ /* 0x000fce0008000000 */
[----:B------:R-:W4:Y:S01]  /*00a0*/  S2UR UR6, SR_CTAID.X ;  /* 0x00000000000679c3 */ /* 0x000f220000002500 */
[----:B0-----:R-:W-:Y:S01]  /*00b0*/  IADD3 R2, PT, PT, R2, 0x7, -R3 ;  /* 0x0000000702027810 */ /* 0x001fe20007ffe803 */
[----:B-1----:R-:W-:-:S03]  /*00c0*/  VIADD R4, R0, 0x780 ;  /* 0x0000078000047836 */ /* 0x002fc60000000000 */
[----:B------:R-:W-:Y:S02]  /*00d0*/  SHF.R.S32.HI R3, RZ, 0x1f, R2 ;  /* 0x0000001fff037819 */ /* 0x000fe40000011402 */
[----:B------:R-:W-:Y:S02]  /*00e0*/  ISETP.GE.AND P0, PT, R2, 0x8, PT ;  /* 0x000000080200780c */ /* 0x000fe40003f06270 */
[----:B------:R-:W-:Y:S01]  /*00f0*/  LEA.HI R3, R3, R2, RZ, 0x3 ;  /* 0x0000000203037211 */ /* 0x000fe200078f18ff */
[C---:B------:R-:W-:Y:S01]  /*0100*/  VIADD R2, R0.reuse, 0x300 ;  /* 0x0000030000027836 */ /* 0x040fe20000000000 */
[C---:B------:R-:W-:Y:S01]  /*0110*/  ISETP.GT.U32.OR P0, PT, R0.reuse, 0xff, !P0 ;  /* 0x000000ff0000780c */ /* 0x040fe20004704470 */
[----:B----4-:R-:W-:Y:S01]  /*0120*/  USHF.L.U32 UR6, UR6, 0xb, URZ ;  /* 0x0000000b06067899 */ /* 0x010fe200080006ff */
[----:B------:R-:W-:Y:S01]  /*0130*/  SHF.R.S32.HI R7, RZ, 0x3, R3 ;  /* 0x00000003ff077819 */ /* 0x000fe20000011403 */
[----:B------:R-:W-:Y:S01]  /*0140*/  VIADD R3, R0, 0x500 ;  /* 0x0000050000037836 */ /* 0x000fe20000000000 */
[----:B------:R-:W-:-:S02]  /*0150*/  P2R R8, PR, RZ, 0x1 ;  /* 0x00000001ff087803 */ /* 0x000fc40000000000 */
[C---:B------:R-:W-:Y:S01]  /*0160*/  LOP3.LUT R6, R7.reuse, 0x7, RZ, 0xc0, !PT ;  /* 0x0000000707067812 */ /* 0x040fe200078ec0ff */
[C---:B------:R-:W-:Y:S01]  /*0170*/  VIADD R5, R7.reuse, 0xffffffff ;  /* 0xffffffff07057836 */ /* 0x040fe20000000000 */
[----:B--23--:R-:W-:-:S07]  /*0180*/  LOP3.LUT R7, R7, 0x3, RZ, 0xc0, !PT ;  /* 0x0000000307077812 */ /* 0x00cfce00078ec0ff */
.L_x_236:
[----:B------:R-:W-:Y:S01]  /*0190*/  ISETP.NE.AND P0, PT, R8, RZ, PT ;  /* 0x000000ff0800720c */ /* 0x000fe20003f05270 */
[----:B------:R-:W-:-:S12]  /*01a0*/  BSSY.RECONVERGENT B0, `(.L_x_153) ;  /* 0x0000083000007945 */ /* 0x000fd80003800200 */
[----:B0-2345:R-:W-:Y:S05]  /*01b0*/  @P0 BRA `(.L_x_154) ;  /* 0x0000000800040947 */ /* 0x03dfea0003800000 */
[----:B------:R-:W0:Y:S01]  /*01c0*/  LDC R9, c[0x0][0x398] ;  /* 0x0000e600ff097b82 */ /* 0x000e220000000800 */
[----:B------:R-:W-:Y:S01]  /*01d0*/  ISETP.GE.U32.AND P0, PT, R5, 0xf, PT ;  /* 0x0000000f0500780c */ /* 0x000fe20003f06070 */
[----:B------:R-:W-:-:S06]  /*01e0*/  UMOV UR5, 0x400 ;  /* 0x0000040000057882 */ /* 0x000fcc0000000000 */
[----:B------:R-:W0:Y:S08]  /*01f0*/  LDC R10, c[0x0][0x394] ;  /* 0x0000e500ff0a7b82 */ /* 0x000e300000000800 */
[----:B------:R-:W1:Y:S01]  /*0200*/  S2UR UR7, SR_CgaCtaId ;  /* 0x00000000000779c3 */ /* 0x000e620000008800 */
[----:B0-----:R-:W-:-:S04]  /*0210*/  IADD3 R9, PT, PT, R9, 0x7, -R10 ;  /* 0x0000000709097810 */ /* 0x001fc80007ffe80a */
[----:B------:R-:W-:Y:S01]  /*0220*/  SHF.R.S32.HI R10, RZ, 0x1f, R9 ;  /* 0x0000001fff0a7819 */ /* 0x000fe20000011409 */
[----:B-1----:R-:W-:-:S03]  /*0230*/  ULEA UR5, UR7, UR5, 0x18 ;  /* 0x0000000507057291 */ /* 0x002fc6000f8ec0ff */
[----:B------:R-:W-:Y:S01]  /*0240*/  LEA.HI R10, R10, R9, RZ, 0x3 ;  /* 0x000000090a0a7211 */ /* 0x000fe200078f18ff */
[----:B------:R-:W-:-:S03]  /*0250*/  IMAD.MOV.U32 R9, RZ, RZ, RZ ;  /* 0x000000ffff097224 */ /* 0x000fc600078e00ff */
[----:B------:R-:W-:Y:S02]  /*0260*/  SHF.R.S32.HI R11, RZ, 0x3, R10 ;  /* 0x00000003ff0b7819 */ /* 0x000fe4000001140a */
[----:B------:R-:W-:Y:S02]  /*0270*/  LEA R14, R0, UR5, 0x2 ;  /* 0x00000005000e7c11 */ /* 0x000fe4000f8e10ff */
[----:B------:R-:W-:Y:S01]  /*0280*/  LOP3.LUT R12, R11, 0xffffff0, RZ, 0xc0, !PT ;  /* 0x0ffffff00b0c7812 */ /* 0x000fe200078ec0ff */
[----:B------:R-:W-:Y:S06]  /*0290*/  @!P0 BRA `(.L_x_155) ;  /* 0x00000000005c8947 */ /* 0x000fec0003800000 */
[----:B------:R-:W-:Y:S02]  /*02a0*/  IMAD.MOV R10, RZ, RZ, -R12 ;  /* 0x000000ffff0a7224 */ /* 0x000fe400078e0a0c */
[----:B------:R-:W-:-:S07]  /*02b0*/  VIADD R9, R14, 0x2000 ;  /* 0x000020000e097836 */ /* 0x000fce0000000000 */
.L_x_156:
[----:B------:R-:W-:Y:S01]  /*02c0*/  VIADD R10, R10, 0x10 ;  /* 0x000000100a0a7836 */ /* 0x000fe20000000000 */
[----:B------:R-:W-:Y:S04]  /*02d0*/  STS [R9+-0x2000], RZ ;  /* 0xffe000ff09007388 */ /* 0x000fe80000000800 */
        /* <DEDUP_REMOVED lines=18> */
[----:B------:R-:W-:-:S07]  /*0400*/  IMAD.MOV.U32 R9, RZ, RZ, R12 ;  /* 0x000000ffff097224 */ /* 0x000fce00078e000c */
.L_x_155:
[----:B------:R-:W-:Y:S01]  /*0410*/  LOP3.LUT R11, R11, 0xf, RZ, 0xc0, !PT ;  /* 0x0000000f0b0b7812 */ /* 0x000fe200078ec0ff */
[----:B------:R-:W-:-:S03]  /*0420*/  VIADD R13, R6, 0xffffffff ;  /* 0xffffffff060d7836 */ /* 0x000fc60000000000 */
[C---:B------:R-:W-:Y:S01]  /*0430*/  ISETP.NE.AND P1, PT, R11.reuse, RZ, PT ;  /* 0x000000ff0b00720c */ /* 0x040fe20003f25270 */
[----:B------:R-:W-:-:S12]  /*0440*/  VIADD R11, R11, 0xffffffff ;  /* 0xffffffff0b0b7836 */ /* 0x000fd80000000000 */
[----:B------:R-:W-:Y:S05]  /*0450*/  @!P1 BRA `(.L_x_157) ;  /* 0x0000000000789947 */ /* 0x000fea0003800000 */
[----:B------:R-:W-:Y:S02]  /*0460*/  ISETP.GE.U32.AND P2, PT, R11, 0x7, PT ;  /* 0x000000070b00780c */ /* 0x000fe40003f46070 */
[----:B------:R-:W-:-:S11]  /*0470*/  ISETP.NE.AND P3, PT, R6, RZ, PT ;  /* 0x000000ff0600720c */ /* 0x000fd60003f65270 */
[----:B------:R-:W-:Y:S05]  /*0480*/  @!P2 BRA `(.L_x_158) ;  /* 0x000000000028a947 */ /* 0x000fea0003800000 */
        /* <DEDUP_REMOVED lines=10> */
.L_x_158:
[----:B------:R-:W-:Y:S05]  /*0530*/  @!P3 BRA `(.L_x_157) ;  /* 0x000000000040b947 */ /* 0x000fea0003800000 */
[----:B------:R-:W-:Y:S02]  /*0540*/  ISETP.GE.U32.AND P2, PT, R13, 0x3, PT ;  /* 0x000000030d00780c */ /* 0x000fe40003f46070 */
[----:B------:R-:W-:-:S11]  /*0550*/  ISETP.NE.AND P3, PT, R7, RZ, PT ;  /* 0x000000ff0700720c */ /* 0x000fd60003f65270 */
[C---:B0-----:R-:W-:Y:S02]  /*0560*/  @P2 IMAD R10, R9.reuse, 0x400, R14 ;  /* 0x00000400090a2824 */ /* 0x041fe400078e020e */
[----:B------:R-:W-:-:S03]  /*0570*/  @P2 VIADD R9, R9, 0x4 ;  /* 0x0000000409092836 */ /* 0x000fc60000000000 */
[----:B------:R1:W-:Y:S04]  /*0580*/  @P2 STS [R10], RZ ;  /* 0x000000ff0a002388 */ /* 0x0003e80000000800 */
[----:B------:R1:W-:Y:S04]  /*0590*/  @P2 STS [R10+0x400], RZ ;  /* 0x000400ff0a002388 */ /* 0x0003e80000000800 */
[----:B------:R1:W-:Y:S04]  /*05a0*/  @P2 STS [R10+0x800], RZ ;  /* 0x000800ff0a002388 */ /* 0x0003e80000000800 */
[----:B------:R1:W-:Y:S01]  /*05b0*/  @P2 STS [R10+0xc00], RZ ;  /* 0x000c00ff0a002388 */ /* 0x0003e20000000800 */
[----:B------:R-:W-:Y:S05]  /*05c0*/  @!P3 BRA `(.L_x_157) ;  /* 0x00000000001cb947 */ /* 0x000fea0003800000 */
[----:B------:R-:W-:Y:S01]  /*05d0*/  IMAD R9, R9, 0x400, R14 ;  /* 0x0000040009097824 */ /* 0x000fe200078e020e */
[----:B------:R-:W-:-:S04]  /*05e0*/  ISETP.NE.AND P2, PT, R7, 0x1, PT ;  /* 0x000000010700780c */ /* 0x000fc80003f45270 */
[----:B------:R2:W-:Y:S09]  /*05f0*/  STS [R9], RZ ;  /* 0x000000ff09007388 */ /* 0x0005f20000000800 */
[----:B--2---:R-:W-:Y:S05]  /*0600*/  @!P2 BRA `(.L_x_157) ;  /* 0x00000000000ca947 */ /* 0x004fea0003800000 */
[----:B------:R-:W-:Y:S01]  /*0610*/  ISETP.NE.AND P2, PT, R7, 0x2, PT ;  /* 0x000000020700780c */ /* 0x000fe20003f45270 */
[----:B------:R2:W-:-:S12]  /*0620*/  STS [R9+0x400], RZ ;  /* 0x000400ff09007388 */ /* 0x0005d80000000800 */
[----:B------:R2:W-:Y:S02]  /*0630*/  @P2 STS [R9+0x800], RZ ;  /* 0x000800ff09002388 */ /* 0x0005e40000000800 */
.L_x_157:
[----:B------:R-:W-:-:S13]  /*0640*/  ISETP.GT.U32.AND P2, PT, R0, 0x7f, PT ;  /* 0x0000007f0000780c */ /* 0x000fda0003f44070 */
[----:B------:R-:W-:Y:S05]  /*0650*/  @P2 BRA `(.L_x_154) ;  /* 0x0000000000dc2947 */ /* 0x000fea0003800000 */
[----:B--2---:R-:W-:Y:S01]  /*0660*/  IMAD.MOV.U32 R9, RZ, RZ, RZ ;  /* 0x000000ffff097224 */ /* 0x004fe200078e00ff */
[----:B------:R-:W-:Y:S06]  /*0670*/  @!P0 BRA `(.L_x_159) ;  /* 0x0000000000588947 */ /* 0x000fec0003800000 */
[----:B------:R-:W-:-:S07]  /*0680*/  IMAD.MOV.U32 R9, RZ, RZ, RZ ;  /* 0x000000ffff097224 */ /* 0x000fce00078e00ff */
.L_x_160:
[C---:B012---:R-:W-:Y:S02]  /*0690*/  IMAD R10, R9.reuse, 0x400, R14 ;  /* 0x00000400090a7824 */ /* 0x047fe400078e020e */
[----:B------:R-:W-:-:S03]  /*06a0*/  VIADD R9, R9, 0x10 ;  /* 0x0000001009097836 */ /* 0x000fc60000000000 */
[----:B------:R2:W-:Y:S02]  /*06b0*/  STS [R10+0x200], RZ ;  /* 0x000200ff0a007388 */ /* 0x0005e40000000800 */
[----:B------:R-:W-:Y:S02]  /*06c0*/  ISETP.NE.AND P0, PT, R9, R12, PT ;  /* 0x0000000c0900720c */ /* 0x000fe40003f05270 */
[----:B------:R2:W-:Y:S04]  /*06d0*/  STS [R10+0x600], RZ ;  /* 0x000600ff0a007388 */ /* 0x0005e80000000800 */
        /* <DEDUP_REMOVED lines=13> */
[----:B------:R2:W-:Y:S01]  /*07b0*/  STS [R10+0x3e00], RZ ;  /* 0x003e00ff0a007388 */ /* 0x0005e20000000800 */
[----:B------:R-:W-:Y:S05]  /*07c0*/  @P0 BRA `(.L_x_160) ;  /* 0xfffffffc00b00947 */ /* 0x000fea000383ffff */
[----:B------:R-:W-:-:S07]  /*07d0*/  IMAD.MOV.U32 R9, RZ, RZ, R12 ;  /* 0x000000ffff097224 */ /* 0x000fce00078e000c */
.L_x_159:
[----:B------:R-:W-:Y:S05]  /*07e0*/  @!P1 BRA `(.L_x_154) ;  /* 0x0000000000789947 */ /* 0x000fea0003800000 */
[----:B------:R-:W-:Y:S02]  /*07f0*/  ISETP.GE.U32.AND P0, PT, R11, 0x7, PT ;  /* 0x000000070b00780c */ /* 0x000fe40003f06070 */
[----:B------:R-:W-:-:S11]  /*0800*/  ISETP.NE.AND P1, PT, R6, RZ, PT ;  /* 0x000000ff0600720c */ /* 0x000fd60003f25270 */
[----:B------:R-:W-:Y:S05]  /*0810*/  @!P0 BRA `(.L_x_161) ;  /* 0x0000000000288947 */ /* 0x000fea0003800000 */
[C---:B012---:R-:W-:Y:S02]  /*0820*/  IMAD R10, R9.reuse, 0x400, R14 ;  /* 0x00000400090a7824 */ /* 0x047fe400078e020e */
[----:B------:R-:W-:-:S03]  /*0830*/  VIADD R9, R9, 0x8 ;  /* 0x0000000809097836 */ /* 0x000fc60000000000 */
[----:B------:R3:W-:Y:S04]  /*0840*/  STS [R10+0x200], RZ ;  /* 0x000200ff0a007388 */ /* 0x0007e80000000800 */
[----:B------:R3:W-:Y:S04]  /*0850*/  STS [R10+0x600], RZ ;  /* 0x000600ff0a007388 */ /* 0x0007e80000000800 */
[----:B------:R3:W-:Y:S04]  /*0860*/  STS [R10+0xa00], RZ ;  /* 0x000a00ff0a007388 */ /* 0x0007e80000000800 */
[----:B------:R3:W-:Y:S04]  /*0870*/  STS [R10+0xe00], RZ ;  /* 0x000e00ff0a007388 */ /* 0x0007e80000000800 */
[----:B------:R3:W-:Y:S04]  /*0880*/  STS [R10+0x1200], RZ ;  /* 0x001200ff0a007388 */ /* 0x0007e80000000800 */
[----:B------:R3:W-:Y:S04]  /*0890*/  STS [R10+0x1600], RZ ;  /* 0x001600ff0a007388 */ /* 0x0007e80000000800 */
[----:B------:R3:W-:Y:S04]  /*08a0*/  STS [R10+0x1a00], RZ ;  /* 0x001a00ff0a007388 */ /* 0x0007e80000000800 */
[----:B------:R3:W-:Y:S02]  /*08b0*/  STS [R10+0x1e00], RZ ;  /* 0x001e00ff0a007388 */ /* 0x0007e40000000800 */
.L_x_161:
[----:B------:R-:W-:Y:S05]  /*08c0*/  @!P1 BRA `(.L_x_154) ;  /* 0x0000000000409947 */ /* 0x000fea0003800000 */
[----:B------:R-:W-:Y:S02]  /*08d0*/  ISETP.GE.U32.AND P0, PT, R13, 0x3, PT ;  /* 0x000000030d00780c */ /* 0x000fe40003f06070 */
[----:B------:R-:W-:-:S11]  /*08e0*/  ISETP.NE.AND P1, PT, R7, RZ, PT ;  /* 0x000000ff0700720c */ /* 0x000fd60003f25270 */
[C---:B0123--:R-:W-:Y:S02]  /*08f0*/  @P0 IMAD R10, R9.reuse, 0x400, R14 ;  /* 0x00000400090a0824 */ /* 0x04ffe400078e020e */
[----:B------:R-:W-:-:S03]  /*0900*/  @P0 VIADD R9, R9, 0x4 ;  /* 0x0000000409090836 */ /* 0x000fc60000000000 */
[----:B------:R4:W-:Y:S04]  /*0910*/  @P0 STS [R10+0x200], RZ ;  /* 0x000200ff0a000388 */ /* 0x0009e80000000800 */
[----:B------:R4:W-:Y:S04]  /*0920*/  @P0 STS [R10+0x600], RZ ;  /* 0x000600ff0a000388 */ /* 0x0009e80000000800 */
[----:B------:R4:W-:Y:S04]  /*0930*/  @P0 STS [R10+0xa00], RZ ;  /* 0x000a00ff0a000388 */ /* 0x0009e80000000800 */
[----:B------:R4:W-:Y:S01]  /*0940*/  @P0 STS [R10+0xe00], RZ ;  /* 0x000e00ff0a000388 */ /* 0x0009e20000000800 */
[----:B------:R-:W-:Y:S05]  /*0950*/  @!P1 BRA `(.L_x_154) ;  /* 0x00000000001c9947 */ /* 0x000fea0003800000 */
[----:B------:R-:W-:Y:S01]  /*0960*/  IMAD R9, R9, 0x400, R14 ;  /* 0x0000040009097824 */ /* 0x000fe200078e020e */
[----:B------:R-:W-:-:S04]  /*0970*/  ISETP.NE.AND P0, PT, R7, 0x1, PT ;  /* 0x000000010700780c */ /* 0x000fc80003f05270 */
[----:B------:R0:W-:Y:S09]  /*0980*/  STS [R9+0x200], RZ ;  /* 0x000200ff09007388 */ /* 0x0001f20000000800 */
[----:B0-----:R-:W-:Y:S05]  /*0990*/  @!P0 BRA `(.L_x_154) ;  /* 0x00000000000c8947 */ /* 0x001fea0003800000 */
[----:B------:R-:W-:Y:S01]  /*09a0*/  ISETP.NE.AND P0, PT, R7, 0x2, PT ;  /* 0x000000020700780c */ /* 0x000fe20003f05270 */
[----:B------:R0:W-:-:S12]  /*09b0*/  STS [R9+0x600], RZ ;  /* 0x000600ff09007388 */ /* 0x0001d80000000800 */
[----:B------:R0:W-:Y:S02]  /*09c0*/  @P0 STS [R9+0xa00], RZ ;  /* 0x000a00ff09000388 */ /* 0x0001e40000000800 */
.L_x_154:
[----:B------:R-:W-:Y:S05]  /*09d0*/  BSYNC.RECONVERGENT B0 ;  /* 0x0000000000007941 */ /* 0x000fea0003800200 */
.L_x_153:
[----:B------:R-:W-:Y:S06]  /*09e0*/  BAR.SYNC.DEFER_BLOCKING 0x0 ;  /* 0x0000000000007b1d */ /* 0x000fec0000010000 */
[----:B------:R-:W5:Y:S02]  /*09f0*/  LDCU UR5, c[0x0][0x390] ;  /* 0x00007200ff0577ac */ /* 0x000f640008000800 */
[----:B-----5:R-:W-:-:S04]  /*0a00*/  UIMAD UR5, UR4, -0x40000000, UR5 ;  /* 0xc0000000040578a4 */ /* 0x020fc8000f8e0205 */
[----:B------:R-:W-:-:S04]  /*0a10*/  UISETP.LT.U32.AND UP0, UPT, UR5, 0x40000000, UPT ;  /* 0x400000000500788c */ /* 0x000fc8000bf01070 */
[----:B------:R-:W-:-:S04]  /*0a20*/  USEL UR8, UR5, 0x40000000, UP0 ;  /* 0x4000000005087887 */ /* 0x000fc80008000000 */
[----:B------:R-:W-:Y:S01]  /*0a30*/  UISETP.GE.U32.AND UP0, UPT, UR6, UR8, UPT ;  /* 0x000000080600728c */ /* 0x000fe2000bf06070 */
[----:B------:R-:W-:Y:S08]  /*0a40*/  BAR.SYNC.DEFER_BLOCKING 0x0 ;  /* 0x0000000000007b1d */ /* 0x000ff00000010000 */
[----:B------:R-:W-:Y:S05]  /*0a50*/  BRA.U UP0, `(.L_x_162) ;  /* 0x0000000900f87547 */ /* 0x000fea000b800000 */
[----:B------:R-:W-:-:S05]  /*0a60*/  UMOV UR7, UR6 ;  /* 0x0000000600077c82 */ /* 0x000fca0008000000 */
.L_x_167:
[----:B-----5:R-:W5:Y:S01]  /*0a70*/  LDCU UR5, c[0x0][0x390] ;  /* 0x00007200ff0577ac */ /* 0x020f620008000800 */
[----:B------:R-:W-:Y:S02]  /*0a80*/  ULEA UR9, UR4, UR7, 0x1e ;  /* 0x0000000704097291 */ /* 0x000fe4000f8ef0ff */
[----:B------:R-:W-:-:S04]  /*0a90*/  ULEA UR7, UR14, UR7, 0xb ;  /* 0x000000070e077291 */ /* 0x000fc8000f8e58ff */
[----:B------:R-:W-:Y:S02]  /*0aa0*/  UISETP.GE.U32.AND UP1, UPT, UR7, UR8, UPT ;  /* 0x000000080700728c */ /* 0x000fe4000bf26070 */
[----:B-----5:R-:W-:-:S04]  /*0ab0*/  UIADD3 UR5, UPT, UPT, -UR9, UR5, URZ ;  /* 0x0000000509057290 */ /* 0x020fc8000fffe1ff */
[----:B------:R-:W-:-:S09]  /*0ac0*/  UISETP.GE.U32.AND UP0, UPT, UR5, 0x800, UPT ;  /* 0x000008000500788c */ /* 0x000fd2000bf06070 */
[----:B0-----:R-:W-:Y:S05]  /*0ad0*/  BRA.U !UP0, `(.L_x_163) ;  /* 0x0000000108507547 */ /* 0x001fea000b800000 */
[----:B01234-:R-:W0:Y:S01]  /*0ae0*/  LDC.64 R10, c[0x0][0x388] ;  /* 0x0000e200ff0a7b82 */ /* 0x01fe220000000a00 */
[----:B------:R-:W-:-:S04]  /*0af0*/  VIADD R9, R0, UR9 ;  /* 0x0000000900097c36 */ /* 0x000fc80008000000 */
[----:B0-----:R-:W-:-:S05]  /*0b00*/  IMAD.WIDE.U32 R10, R9, 0x4, R10 ;  /* 0x00000004090a7825 */ /* 0x001fca00078e000a */
        /* <DEDUP_REMOVED lines=17> */
.L_x_163:
[----:B01234-:R-:W0:Y:S01]  /*0c20*/  LDC.64 R10, c[0x0][0x388] ;  /* 0x0000e200ff0a7b82 */ /* 0x01fe220000000a00 */
[C---:B------:R-:W-:Y:S01]  /*0c30*/  ISETP.GE.AND P1, PT, R0.reuse, UR5, PT ;  /* 0x0000000500007c0c */ /* 0x040fe2000bf26270 */
[C---:B------:R-:W-:Y:S02]  /*0c40*/  VIADD R12, R0.reuse, 0x80 ;  /* 0x00000080000c7836 */ /* 0x040fe40000000000 */
[C---:B------:R-:W-:Y:S02]  /*0c50*/  VIADD R14, R0.reuse, 0x100 ;  /* 0x00000100000e7836 */ /* 0x040fe40000000000 */
[----:B------:R-:W-:Y:S01]  /*0c60*/  VIADD R13, R0, 0x180 ;  /* 0x00000180000d7836 */ /* 0x000fe20000000000 */
[----:B------:R-:W-:Y:S01]  /*0c70*/  ISETP.GE.AND P2, PT, R12, UR5, PT ;  /* 0x000000050c007c0c */ /* 0x000fe2000bf46270 */
[----:B------:R-:W-:Y:S01]  /*0c80*/  VIADD R9, R0, UR9 ;  /* 0x0000000900097c36 */ /* 0x000fe20008000000 */
[----:B------:R-:W-:Y:S01]  /*0c90*/  ISETP.GE.AND P3, PT, R14, UR5, PT ;  /* 0x000000050e007c0c */ /* 0x000fe2000bf66270 */
[----:B------:R-:W-:Y:S01]  /*0ca0*/  IMAD.MOV.U32 R22, RZ, RZ, 0x7fffffff ;  /* 0x7fffffffff167424 */ /* 0x000fe200078e00ff */
[----:B------:R-:W-:Y:S01]  /*0cb0*/  ISETP.GE.AND P4, PT, R13, UR5, PT ;  /* 0x000000050d007c0c */ /* 0x000fe2000bf86270 */
[----:B------:R-:W-:-:S02]  /*0cc0*/  VIADD R12, R0, 0x200 ;  /* 0x00000200000c7836 */ /* 0x000fc40000000000 */
[----:B------:R-:W-:Y:S02]  /*0cd0*/  VIADD R13, R0, 0x280 ;  /* 0x00000280000d7836 */ /* 0x000fe40000000000 */
[----:B------:R-:W-:Y:S01]  /*0ce0*/  IMAD.MOV.U32 R21, RZ, RZ, 0x7fffffff ;  /* 0x7fffffffff157424 */ /* 0x000fe200078e00ff */
[----:B------:R-:W-:Y:S01]  /*0cf0*/  ISETP.GE.AND P5, PT, R12, UR5, PT ;  /* 0x000000050c007c0c */ /* 0x000fe2000bfa6270 */
[----:B------:R-:W-:Y:S01]  /*0d00*/  IMAD.MOV.U32 R20, RZ, RZ, 0x7fffffff ;  /* 0x7fffffffff147424 */ /* 0x000fe200078e00ff */
[----:B------:R-:W-:Y:S01]  /*0d10*/  ISETP.GE.AND P0, PT, R13, UR5, PT ;  /* 0x000000050d007c0c */ /* 0x000fe2000bf06270 */
[----:B------:R-:W-:Y:S02]  /*0d20*/  IMAD.MOV.U32 R19, RZ, RZ, 0x7fffffff ;  /* 0x7fffffffff137424 */ /* 0x000fe400078e00ff */
[----:B0-----:R-:W-:-:S04]  /*0d30*/  IMAD.WIDE.U32 R10, R9, 0x4, R10 ;  /* 0x00000004090a7825 */ /* 0x001fc800078e000a */
[C---:B------:R-:W-:Y:S01]  /*0d40*/  VIADD R9, R0.reuse, 0x380 ;  /* 0x0000038000097836 */ /* 0x040fe20000000000 */
[----:B------:R1:W5:Y:S01]  /*0d50*/  @!P1 LDG.E R22, desc[UR12][R10.64] ;  /* 0x0000000c0a169981 */ /* 0x000362000c1e1900 */
[----:B------:R-:W-:-:S03]  /*0d60*/  VIADD R12, R0, 0x480 ;  /* 0x00000480000c7836 */ /* 0x000fc60000000000 */
[----:B------:R-:W-:Y:S01]  /*0d70*/  ISETP.GE.AND P1, PT, R9, UR5, PT ;  /* 0x0000000509007c0c */ /* 0x000fe2000bf26270 */
[----:B------:R1:W5:Y:S01]  /*0d80*/  @!P2 LDG.E R21, desc[UR12][R10.64+0x200] ;  /* 0x0002000c0a15a981 */ /* 0x000362000c1e1900 */
[----:B------:R-:W-:Y:S01]  /*0d90*/  LOP3.LUT R9, R0, 0x400, RZ, 0xfc, !PT ;  /* 0x0000040000097812 */ /* 0x000fe200078efcff */
[----:B------:R-:W-:Y:S01]  /*0da0*/  IMAD.MOV.U32 R18, RZ, RZ, 0x7fffffff ;  /* 0x7fffffffff127424 */ /* 0x000fe200078e00ff */
[----:B------:R-:W-:Y:S01]  /*0db0*/  ISETP.GE.AND P2, PT, R2, UR5, PT ;  /* 0x0000000502007c0c */ /* 0x000fe2000bf46270 */
[----:B------:R1:W5:Y:S01]  /*0dc0*/  @!P3 LDG.E R20, desc[UR12][R10.64+0x400] ;  /* 0x0004000c0a14b981 */ /* 0x000362000c1e1900 */
[----:B------:R-:W-:Y:S01]  /*0dd0*/  ISETP.GE.AND P3, PT, R9, UR5, PT ;  /* 0x0000000509007c0c */ /* 0x000fe2000bf66270 */
[----:B------:R-:W-:Y:S02]  /*0de0*/  IMAD.MOV.U32 R17, RZ, RZ, 0x7fffffff ;  /* 0x7fffffffff117424 */ /* 0x000fe400078e00ff */
[----:B------:R1:W5:Y:S01]  /*0df0*/  @!P4 LDG.E R19, desc[UR12][R10.64+0x600] ;  /* 0x0006000c0a13c981 */ /* 0x000362000c1e1900 */
[----:B------:R-:W-:Y:S01]  /*0e00*/  ISETP.GE.AND P4, PT, R12, UR5, PT ;  /* 0x000000050c007c0c */ /* 0x000fe2000bf86270 */
[----:B------:R-:W-:-:S02]  /*0e10*/  VIADD R9, R0, 0x580 ;  /* 0x0000058000097836 */ /* 0x000fc40000000000 */
[----:B------:R-:W-:Y:S01]  /*0e20*/  VIADD R12, R0, 0x600 ;  /* 0x00000600000c7836 */ /* 0x000fe20000000000 */
[----:B------:R1:W5:Y:S01]  /*0e30*/  @!P5 LDG.E R18, desc[UR12][R10.64+0x800] ;  /* 0x0008000c0a12d981 */ /* 0x000362000c1e1900 */
[----:B------:R-:W-:Y:S01]  /*0e40*/  IMAD.MOV.U32 R16, RZ, RZ, 0x7fffffff ;  /* 0x7fffffffff107424 */ /* 0x000fe200078e00ff */
[----:B------:R-:W-:Y:S01]  /*0e50*/  ISETP.GE.AND P5, PT, R9, UR5, PT ;  /* 0x0000000509007c0c */ /* 0x000fe2000bfa6270 */
[----:B------:R-:W-:Y:S01]  /*0e60*/  IMAD.MOV.U32 R15, RZ, RZ, 0x7fffffff ;  /* 0x7fffffffff0f7424 */ /* 0x000fe200078e00ff */
[----:B------:R1:W5:Y:S01]  /*0e70*/  @!P0 LDG.E R17, desc[UR12][R10.64+0xa00] ;  /* 0x000a000c0a118981 */ /* 0x000362000c1e1900 */
[----:B------:R-:W-:Y:S01]  /*0e80*/  IMAD.MOV.U32 R14, RZ, RZ, 0x7fffffff ;  /* 0x7fffffffff0e7424 */ /* 0x000fe200078e00ff */
[----:B------:R-:W-:Y:S01]  /*0e90*/  ISETP.GE.AND P0, PT, R12, UR5, PT ;  /* 0x000000050c007c0c */ /* 0x000fe2000bf06270 */
[----:B------:R-:W-:Y:S01]  /*0ea0*/  IMAD.MOV.U32 R13, RZ, RZ, 0x7fffffff ;  /* 0x7fffffffff0d7424 */ /* 0x000fe200078e00ff */
[----:B------:R1:W5:Y:S01]  /*0eb0*/  @!P2 LDG.E R16, desc[UR12][R10.64+0xc00] ;  /* 0x000c000c0a10a981 */ /* 0x000362000c1e1900 */
[----:B------:R-:W-:-:S02]  /*0ec0*/  VIADD R9, R0, 0x680 ;  /* 0x0000068000097836 */ /* 0x000fc40000000000 */
[----:B------:R-:W-:Y:S01]  /*0ed0*/  VIADD R12, R0, 0x700 ;  /* 0x00000700000c7836 */ /* 0x000fe20000000000 */
[----:B------:R1:W5:Y:S01]  /*0ee0*/  @!P1 LDG.E R15, desc[UR12][R10.64+0xe00] ;  /* 0x000e000c0a0f9981 */ /* 0x000362000c1e1900 */
[----:B------:R-:W-:Y:S02]  /*0ef0*/  ISETP.GE.AND P2, PT, R3, UR5, PT ;  /* 0x0000000503007c0c */ /* 0x000fe4000bf46270 */
[----:B------:R-:W-:Y:S01]  /*0f00*/  ISETP.GE.AND P1, PT, R9, UR5, PT ;  /* 0x0000000509007c0c */ /* 0x000fe2000bf26270 */
[----:B------:R1:W5:Y:S01]  /*0f10*/  @!P3 LDG.E R14, desc[UR12][R10.64+0x1000] ;  /* 0x0010000c0a0eb981 */ /* 0x000362000c1e1900 */
[----:B------:R-:W-:-:S03]  /*0f20*/  ISETP.GE.AND P3, PT, R12, UR5, PT ;  /* 0x000000050c007c0c */ /* 0x000fc6000bf66270 */
[----:B------:R1:W5:Y:S01]  /*0f30*/  @!P4 LDG.E R13, desc[UR12][R10.64+0x1200] ;  /* 0x0012000c0a0dc981 */ /* 0x000362000c1e1900 */
[----:B------:R-:W-:Y:S01]  /*0f40*/  ISETP.GE.AND P4, PT, R4, UR5, PT ;  /* 0x0000000504007c0c */ /* 0x000fe2000bf86270 */
[----:B------:R-:W-:Y:S02]  /*0f50*/  IMAD.MOV.U32 R12, RZ, RZ, 0x7fffffff ;  /* 0x7fffffffff0c7424 */ /* 0x000fe400078e00ff */
[----:B------:R-:W-:Y:S02]  /*0f60*/  IMAD.MOV.U32 R9, RZ, RZ, 0x7fffffff ;  /* 0x7fffffffff097424 */ /* 0x000fe400078e00ff */
[----:B------:R-:W-:Y:S02]  /*0f70*/  IMAD.MOV.U32 R23, RZ, RZ, 0x7fffffff ;  /* 0x7fffffffff177424 */ /* 0x000fe400078e00ff */
[----:B------:R-:W-:Y:S01]  /*0f80*/  IMAD.MOV.U32 R25, RZ, RZ, 0x7fffffff ;  /* 0x7fffffffff197424 */ /* 0x000fe200078e00ff */
[----:B------:R1:W5:Y:S01]  /*0f90*/  @!P2 LDG.E R12, desc[UR12][R10.64+0x1400] ;  /* 0x0014000c0a0ca981 */ /* 0x000362000c1e1900 */
[----:B------:R-:W-:-:S02]  /*0fa0*/  IMAD.MOV.U32 R24, RZ, RZ, 0x7fffffff ;  /* 0x7fffffffff187424 */ /* 0x000fc400078e00ff */
[----:B------:R-:W-:Y:S01]  /*0fb0*/  IMAD.MOV.U32 R26, RZ, RZ, 0x7fffffff ;  /* 0x7fffffffff1a7424 */ /* 0x000fe200078e00ff */
[----:B------:R1:W5:Y:S04]  /*0fc0*/  @!P5 LDG.E R9, desc[UR12][R10.64+0x1600] ;  /* 0x0016000c0a09d981 */ /* 0x000368000c1e1900 */
[----:B------:R1:W5:Y:S04]  /*0fd0*/  @!P0 LDG.E R23, desc[UR12][R10.64+0x1800] ;  /* 0x0018000c0a178981 */ /* 0x000368000c1e1900 */
[----:B------:R1:W5:Y:S04]  /*0fe0*/  @!P1 LDG.E R25, desc[UR12][R10.64+0x1a00] ;  /* 0x001a000c0a199981 */ /* 0x000368000c1e1900 */
[----:B------:R1:W5:Y:S04]  /*0ff0*/  @!P3 LDG.E R24, desc[UR12][R10.64+0x1c00] ;  /* 0x001c000c0a18b981 */ /* 0x000368000c1e1900 */
[----:B------:R1:W5:Y:S02]  /*1000*/  @!P4 LDG.E R26, desc[UR12][R10.64+0x1e00] ;  /* 0x001e000c0a1ac981 */ /* 0x000364000c1e1900 */
.L_x_164:
[----:B01----:R-:W0:Y:S01]  /*1010*/  LDC R10, c[0x0][0x398] ;  /* 0x0000e600ff0a7b82 */ /* 0x003e220000000800 */
[----:B------:R-:W0:Y:S02]  /*1020*/  LDCU UR5, c[0x0][0x394] ;  /* 0x00007280ff0577ac */ /* 0x000e240008000800 */
[----:B0-----:R-:W-:-:S13]  /*1030*/  ISETP.GT.AND P0, PT, R10, UR5, PT ;  /* 0x000000050a007c0c */ /* 0x001fda000bf04270 */
[----:B------:R-:W-:Y:S05]  /*1040*/  @!P0 BRA `(.L_x_165) ;  /* 0x0000000400788947 */ /* 0x000fea0003800000 */
[----:B------:R-:W0:Y:S01]  /*1050*/  S2UR UR9, SR_CgaCtaId ;  /* 0x00000000000979c3 */ /* 0x000e220000008800 */
[----:B-----5:R-:W-:Y:S01]  /*1060*/  LOP3.LUT R11, R26, 0x80000000, RZ, 0x3c, !PT ;  /* 0x800000001a0b7812 */ /* 0x020fe200078e3cff */
[----:B------:R-:W-:Y:S01]  /*1070*/  UMOV UR5, 0x400 ;  /* 0x0000040000057882 */ /* 0x000fe20000000000 */
[----:B------:R-:W-:Y:S01]  /*1080*/  LOP3.LUT R24, R24, 0x80000000, RZ, 0x3c, !PT ;  /* 0x8000000018187812 */ /* 0x000fe200078e3cff */
[----:B------:R-:W1:Y:S01]  /*1090*/  LDCU UR10, c[0x0][0x394] ;  /* 0x00007280ff0a77ac */ /* 0x000e620008000800 */
[----:B------:R-:W-:Y:S02]  /*10a0*/  LOP3.LUT R25, R25, 0x80000000, RZ, 0x3c, !PT ;  /* 0x8000000019197812 */ /* 0x000fe400078e3cff */
[----:B------:R-:W-:Y:S02]  /*10b0*/  LOP3.LUT R23, R23, 0x80000000, RZ, 0x3c, !PT ;  /* 0x8000000017177812 */ /* 0x000fe400078e3cff */
[----:B------:R-:W-:Y:S02]  /*10c0*/  LOP3.LUT R9, R9, 0x80000000, RZ, 0x3c, !PT ;  /* 0x8000000009097812 */ /* 0x000fe400078e3cff */
[----:B------:R-:W-:-:S02]  /*10d0*/  LOP3.LUT R12, R12, 0x80000000, RZ, 0x3c, !PT ;  /* 0x800000000c0c7812 */ /* 0x000fc400078e3cff */
[----:B------:R-:W-:Y:S02]  /*10e0*/  LOP3.LUT R13, R13, 0x80000000, RZ, 0x3c, !PT ;  /* 0x800000000d0d7812 */ /* 0x000fe400078e3cff */
[----:B------:R-:W-:Y:S02]  /*10f0*/  LOP3.LUT R14, R14, 0x80000000, RZ, 0x3c, !PT ;  /* 0x800000000e0e7812 */ /* 0x000fe400078e3cff */
[----:B------:R-:W-:Y:S02]  /*1100*/  LOP3.LUT R15, R15, 0x80000000, RZ, 0x3c, !PT ;  /* 0x800000000f0f7812 */ /* 0x000fe400078e3cff */
[----:B------:R-:W-:Y:S02]  /*1110*/  LOP3.LUT R16, R16, 0x80000000, RZ, 0x3c, !PT ;  /* 0x8000000010107812 */ /* 0x000fe400078e3cff */
[----:B------:R-:W-:Y:S02]  /*1120*/  LOP3.LUT R17, R17, 0x80000000, RZ, 0x3c, !PT ;  /* 0x8000000011117812 */ /* 0x000fe400078e3cff */
[----:B------:R-:W-:Y:S01]  /*1130*/  LOP3.LUT R18, R18, 0x80000000, RZ, 0x3c, !PT ;  /* 0x8000000012127812 */ /* 0x000fe200078e3cff */
[----:B0-----:R-:W-:Y:S01]  /*1140*/  ULEA UR9, UR9, UR5, 0x18 ;  /* 0x0000000509097291 */ /* 0x001fe2000f8ec0ff */
[----:B------:R-:W-:-:S02]  /*1150*/  LOP3.LUT R19, R19, 0x80000000, RZ, 0x3c, !PT ;  /* 0x8000000013137812 */ /* 0x000fc400078e3cff */
[----:B------:R-:W-:Y:S01]  /*1160*/  LOP3.LUT R20, R20, 0x80000000, RZ, 0x3c, !PT ;  /* 0x8000000014147812 */ /* 0x000fe200078e3cff */
[----:B------:R-:W-:Y:S01]  /*1170*/  UMOV UR5, URZ ;  /* 0x000000ff00057c82 */ /* 0x000fe20008000000 */
[----:B------:R-:W-:Y:S02]  /*1180*/  LOP3.LUT R21, R21, 0x80000000, RZ, 0x3c, !PT ;  /* 0x8000000015157812 */ /* 0x000fe400078e3cff */
[----:B-1----:R-:W-:-:S07]  /*1190*/  LOP3.LUT R22, R22, 0x80000000, RZ, 0x3c, !PT ;  /* 0x8000000016167812 */ /* 0x002fce00078e3cff */
.L_x_166:
[----:B------:R-:W-:Y:S01]  /*11a0*/  IMAD R27, RZ, RZ, -UR10 ;  /* 0x8000000aff1b7e24 */ /* 0x000fe2000f8e02ff */
[----:B------:R-:W-:Y:S01]  /*11b0*/  ULEA UR11, UR5, UR9, 0xa ;  /* 0x00000009050b7291 */ /* 0x000fe2000f8e50ff */
[----:B0-----:R-:W-:Y:S01]  /*11c0*/  SHF.R.U32.HI R29, RZ, UR10, R21 ;  /* 0x0000000aff1d7c19 */ /* 0x001fe20008011615 */
[----:B------:R-:W-:Y:S01]  /*11d0*/  UIADD3 UR5, UPT, UPT, UR5, 0x1, URZ ;  /* 0x0000000105057890 */ /* 0x000fe2000fffe0ff */
[----:B------:R-:W-:Y:S02]  /*11e0*/  SHF.R.U32.HI R28, RZ, UR10, R20 ;  /* 0x0000000aff1c7c19 */ /* 0x000fe40008011614 */
[----:B------:R-:W-:Y:S01]  /*11f0*/  VIADDMNMX R26, R27, R10, 0x8, PT ;  /* 0x000000081b1a7446 */ /* 0x000fe2000380010a */
[----:B------:R-:W-:-:S05]  /*1200*/  IMAD.MOV.U32 R27, RZ, RZ, -0x1 ;  /* 0xffffffffff1b7424 */ /* 0x000fca00078e00ff */
[----:B------:R-:W-:Y:S02]  /*1210*/  SHF.L.U32 R26, R27, R26, RZ ;  /* 0x0000001a1b1a7219 */ /* 0x000fe400000006ff */
[----:B------:R-:W-:Y:S02]  /*1220*/  SHF.R.U32.HI R27, RZ, UR10, R22 ;  /* 0x0000000aff1b7c19 */ /* 0x000fe40008011616 */
[-C--:B------:R-:W-:Y:S02]  /*1230*/  LOP3.LUT R29, R29, R26.reuse, RZ, 0x30, !PT ;  /* 0x0000001a1d1d7212 */ /* 0x080fe400078e30ff */
[-C--:B------:R-:W-:Y:S02]  /*1240*/  LOP3.LUT R27, R27, R26.reuse, RZ, 0x30, !PT ;  /* 0x0000001a1b1b7212 */ /* 0x080fe400078e30ff */
[----:B------:R-:W-:Y:S02]  /*1250*/  LOP3.LUT R28, R28, R26, RZ, 0x30, !PT ;  /* 0x0000001a1c1c7212 */ /* 0x000fe400078e30ff */
[----:B------:R-:W-:-:S02]  /*1260*/  LEA R27, R27, UR11, 0x2 ;  /* 0x0000000b1b1b7c11 */ /* 0x000fc4000f8e10ff */
[----:B------:R-:W-:Y:S02]  /*1270*/  LEA R29, R29, UR11, 0x2 ;  /* 0x0000000b1d1d7c11 */ /* 0x000fe4000f8e10ff */
[----:B------:R-:W-:Y:S01]  /*1280*/  LEA R28, R28, UR11, 0x2 ;  /* 0x0000000b1c1c7c11 */ /* 0x000fe2000f8e10ff */
[----:B------:R0:W-:Y:S04]  /*1290*/  ATOMS.POPC.INC.32 RZ, [R27+URZ] ;  /* 0x000000001bff7f8c */ /* 0x0001e8000d8000ff */
[----:B------:R-:W-:Y:S01]  /*12a0*/  ATOMS.POPC.INC.32 RZ, [R29+URZ] ;  /* 0x000000001dff7f8c */ /* 0x000fe2000d8000ff */
[----:B0-----:R-:W-:-:S03]  /*12b0*/  SHF.R.U32.HI R27, RZ, UR10, R19 ;  /* 0x0000000aff1b7c19 */ /* 0x001fc60008011613 */
[----:B------:R-:W-:Y:S01]  /*12c0*/  ATOMS.POPC.INC.32 RZ, [R28+URZ] ;  /* 0x000000001cff7f8c */ /* 0x000fe2000d8000ff */
[----:B------:R-:W-:-:S04]  /*12d0*/  LOP3.LUT R27, R27, R26, RZ, 0x30, !PT ;  /* 0x0000001a1b1b7212 */ /* 0x000fc800078e30ff */
[----:B------:R-:W-:-:S05]  /*12e0*/  LEA R27, R27, UR11, 0x2 ;  /* 0x0000000b1b1b7c11 */ /* 0x000fca000f8e10ff */
[----:B------:R0:W-:Y:S02]  /*12f0*/  ATOMS.POPC.INC.32 RZ, [R27+URZ] ;  /* 0x000000001bff7f8c */ /* 0x0001e4000d8000ff */
[----:B0-----:R-:W-:-:S04]  /*1300*/  SHF.R.U32.HI R27, RZ, UR10, R18 ;  /* 0x0000000aff1b7c19 */ /* 0x001fc80008011612 */
[----:B------:R-:W-:-:S04]  /*1310*/  LOP3.LUT R27, R27, R26, RZ, 0x30, !PT ;  /* 0x0000001a1b1b7212 */ /* 0x000fc800078e30ff */
[----:B------:R-:W-:Y:S02]  /*1320*/  LEA R29, R27, UR11, 0x2 ;  /* 0x0000000b1b1d7c11 */ /* 0x000fe4000f8e10ff */
[----:B------:R-:W-:-:S03]  /*1330*/  SHF.R.U32.HI R27, RZ, UR10, R17 ;  /* 0x0000000aff1b7c19 */ /* 0x000fc60008011611 */
[----:B------:R-:W-:Y:S01]  /*1340*/  ATOMS.POPC.INC.32 RZ, [R29+URZ] ;  /* 0x000000001dff7f8c */ /* 0x000fe2000d8000ff */
[----:B------:R-:W-:-:S04]  /*1350*/  LOP3.LUT R27, R27, R26, RZ, 0x30, !PT ;  /* 0x0000001a1b1b7212 */ /* 0x000fc800078e30ff */
[----:B------:R-:W-:Y:S02]  /*1360*/  LEA R28, R27, UR11, 0x2 ;  /* 0x0000000b1b1c7c11 */ /* 0x000fe4000f8e10ff */
[----:B------:R-:W-:-:S03]  /*1370*/  SHF.R.U32.HI R27, RZ, UR10, R16 ;  /* 0x0000000aff1b7c19 */ /* 0x000fc60008011610 */
        /* <DEDUP_REMOVED lines=32> */
[----:B------:R0:W-:Y:S01]  /*1580*/  ATOMS.POPC.INC.32 RZ, [R29+URZ] ;  /* 0x000000001dff7f8c */ /* 0x0001e2000d8000ff */
[----:B------:R-:W-:-:S04]  /*1590*/  LOP3.LUT R27, R27, R26, RZ, 0x30, !PT ;  /* 0x0000001a1b1b7212 */ /* 0x000fc800078e30ff */
[----:B------:R-:W-:Y:S02]  /*15a0*/  LEA R28, R27, UR11, 0x2 ;  /* 0x0000000b1b1c7c11 */ /* 0x000fe4000f8e10ff */
[----:B------:R-:W-:Y:S01]  /*15b0*/  SHF.R.U32.HI R27, RZ, UR10, R11 ;  /* 0x0000000aff1b7c19 */ /* 0x000fe2000801160b */
[----:B------:R-:W-:Y:S02]  /*15c0*/  UIADD3 UR10, UPT, UPT, UR10, 0x8, URZ ;  /* 0x000000080a0a7890 */ /* 0x000fe4000fffe0ff */
[----:B------:R0:W-:Y:S01]  /*15d0*/  ATOMS.POPC.INC.32 RZ, [R28+URZ] ;  /* 0x000000001cff7f8c */ /* 0x0001e2000d8000ff */
[----:B------:R-:W-:-:S03]  /*15e0*/  LOP3.LUT R26, R27, R26, RZ, 0x30, !PT ;  /* 0x0000001a1b1a7212 */ /* 0x000fc600078e30ff */
[----:B------:R-:W-:Y:S02]  /*15f0*/  ISETP.LE.AND P0, PT, R10, UR10, PT ;  /* 0x0000000a0a007c0c */ /* 0x000fe4000bf03270 */
[----:B------:R-:W-:-:S05]  /*1600*/  LEA R26, R26, UR11, 0x2 ;  /* 0x0000000b1a1a7c11 */ /* 0x000fca000f8e10ff */
[----:B------:R0:W-:Y:S06]  /*1610*/  ATOMS.POPC.INC.32 RZ, [R26+URZ] ;  /* 0x000000001aff7f8c */ /* 0x0001ec000d8000ff */
[----:B------:R-:W-:Y:S05]  /*1620*/  @!P0 BRA `(.L_x_166) ;  /* 0xfffffff800dc8947 */ /* 0x000fea000383ffff */
.L_x_165:
[----:B------:R-:W-:Y:S05]  /*1630*/  BRA.U !UP1, `(.L_x_167) ;  /* 0xfffffff5090c7547 */ /* 0x000fea000b83ffff */
.L_x_162:
[----:B------:R-:W-:Y:S01]  /*1640*/  BAR.SYNC.DEFER_BLOCKING 0x0 ;  /* 0x0000000000007b1d */ /* 0x000fe20000010000 */
[----:B------:R-:W-:-:S05]  /*1650*/  ISETP.NE.AND P0, PT, R8, RZ, PT ;  /* 0x000000ff0800720c */ /* 0x000fca0003f05270 */
[----:B------:R-:W-:Y:S08]  /*1660*/  BSSY.RECONVERGENT B0, `(.L_x_168) ;  /* 0x0000141000007945 */ /* 0x000ff00003800200 */
[----:B------:R-:W-:Y:S05]  /*1670*/  @P0 BRA `(.L_x_169) ;  /* 0x0000001000fc0947 */ /* 0x000fea0003800000 */
[----:B0-2--5:R-:W0:Y:S01]  /*1680*/  LDC R9, c[0x0][0x398] ;  /* 0x0000e600ff097b82 */ /* 0x025e220000000800 */
[----:B------:R-:W-:Y:S01]  /*1690*/  ISETP.GE.U32.AND P0, PT, R5, 0x7, PT ;  /* 0x000000070500780c */ /* 0x000fe20003f06070 */
[----:B------:R-:W-:-:S06]  /*16a0*/  UMOV UR5, 0x400 ;  /* 0x0000040000057882 */ /* 0x000fcc0000000000 */
[----:B-1-34-:R-:W0:Y:S08]  /*16b0*/  LDC R10, c[0x0][0x394] ;  /* 0x0000e500ff0a7b82 */ /* 0x01ae300000000800 */
        /* <DEDUP_REMOVED lines=10> */
[----:B------:R-:W0:Y:S01]  /*1760*/  LDC.64 R14, c[0x0][0x380] ;  /* 0x0000e000ff0e7b82 */ /* 0x000e220000000a00 */
[----:B------:R-:W-:-:S07]  /*1770*/  IMAD.MOV.U32 R9, RZ, RZ, RZ ;  /* 0x000000ffff097224 */ /* 0x000fce00078e00ff */
.L_x_187:
[----:B01234-:R-:W-:Y:S01]  /*1780*/  IMAD R16, R9, 0x400, R10 ;  /* 0x0000040009107824 */ /* 0x01ffe200078e020a */
[----:B------:R-:W-:Y:S04]  /*1790*/  BSSY.RECONVERGENT B1, `(.L_x_171) ;  /* 0x000000e000017945 */ /* 0x000fe80003800200 */
[----:B------:R-:W1:Y:S04]  /*17a0*/  LDS R29, [R16] ;  /* 0x00000000101d7984 */ /* 0x000e680000000800 */
[----:B------:R2:W3:Y:S04]  /*17b0*/  LDS R27, [R16+0x400] ;  /* 0x00040000101b7984 */ /* 0x0004e80000000800 */
[----:B------:R2:W4:Y:S04]  /*17c0*/  LDS R25, [R16+0x800] ;  /* 0x0008000010197984 */ /* 0x0005280000000800 */
[----:B------:R2:W0:Y:S04]  /*17d0*/  LDS R23, [R16+0xc00] ;  /* 0x000c000010177984 */ /* 0x0004280000000800 */
[----:B------:R2:W0:Y:S04]  /*17e0*/  LDS R21, [R16+0x1000] ;  /* 0x0010000010157984 */ /* 0x0004280000000800 */
[----:B------:R2:W0:Y:S04]  /*17f0*/  LDS R19, [R16+0x1400] ;  /* 0x0014000010137984 */ /* 0x0004280000000800 */
[----:B------:R2:W0:Y:S04]  /*1800*/  LDS R13, [R16+0x1800] ;  /* 0x00180000100d7984 */ /* 0x0004280000000800 */
[----:B------:R2:W0:Y:S01]  /*1810*/  LDS R18, [R16+0x1c00] ;  /* 0x001c000010127984 */ /* 0x0004220000000800 */
[----:B-1----:R-:W-:-:S13]  /*1820*/  ISETP.NE.AND P0, PT, R29, RZ, PT ;  /* 0x000000ff1d00720c */ /* 0x002fda0003f05270 */
[----:B--234-:R-:W-:Y:S05]  /*1830*/  @!P0 BRA `(.L_x_172) ;  /* 0x00000000000c8947 */ /* 0x01cfea0003800000 */
[----:B------:R-:W-:-:S04]  /*1840*/  IMAD R17, R9, 0x100, R0 ;  /* 0x0000010009117824 */ /* 0x000fc800078e0200 */
[----:B0-----:R-:W-:-:S05]  /*1850*/  IMAD.WIDE.U32 R16, R17, 0x4, R14 ;  /* 0x0000000411107825 */ /* 0x001fca00078e000e */
[----:B------:R1:W-:Y:S02]  /*1860*/  REDG.E.ADD.STRONG.GPU desc[UR12][R16.64], R29 ;  /* 0x0000001d1000798e */ /* 0x0003e4000c12e10c */
.L_x_172:
[----:B------:R-:W-:Y:S05]  /*1870*/  BSYNC.RECONVERGENT B1 ;  /* 0x0000000000017941 */ /* 0x000fea0003800200 */
.L_x_171:
[----:B------:R-:W-:Y:S01]  /*1880*/  ISETP.NE.AND P6, PT, R27, RZ, PT ;  /* 0x000000ff1b00720c */ /* 0x000fe20003fc5270 */
[----:B------:R-:W-:Y:S01]  /*1890*/  BSSY.RECONVERGENT B1, `(.L_x_173) ;  /* 0x000000c000017945 */ /* 0x000fe20003800200 */
[----:B------:R-:W-:Y:S02]  /*18a0*/  ISETP.NE.AND P0, PT, R25, RZ, PT ;  /* 0x000000ff1900720c */ /* 0x000fe40003f05270 */
[----:B0-----:R-:W-:Y:S02]  /*18b0*/  ISETP.NE.AND P1, PT, R23, RZ, PT ;  /* 0x000000ff1700720c */ /* 0x001fe40003f25270 */
[----:B------:R-:W-:Y:S02]  /*18c0*/  ISETP.NE.AND P2, PT, R21, RZ, PT ;  /* 0x000000ff1500720c */ /* 0x000fe40003f45270 */
[----:B------:R-:W-:Y:S02]  /*18d0*/  ISETP.NE.AND P3, PT, R19, RZ, PT ;  /* 0x000000ff1300720c */ /* 0x000fe40003f65270 */
[----:B------:R-:W-:-:S02]  /*18e0*/  ISETP.NE.AND P4, PT, R13, RZ, PT ;  /* 0x000000ff0d00720c */ /* 0x000fc40003f85270 */
[----:B------:R-:W-:Y:S01]  /*18f0*/  ISETP.NE.AND P5, PT, R18, RZ, PT ;  /* 0x000000ff1200720c */ /* 0x000fe20003fa5270 */
[----:B------:R-:W-:-:S12]  /*1900*/  @!P6 BRA `(.L_x_174) ;  /* 0x000000000010e947 */ /* 0x000fd80003800000 */
[----:B-1----:R-:W-:-:S04]  /*1910*/  IMAD R17, R9, 0x100, R0 ;  /* 0x0000010009117824 */ /* 0x002fc800078e0200 */
[----:B------:R-:W-:-:S04]  /*1920*/  VIADD R17, R17, 0x100 ;  /* 0x0000010011117836 */ /* 0x000fc80000000000 */
[----:B------:R-:W-:-:S05]  /*1930*/  IMAD.WIDE.U32 R16, R17, 0x4, R14 ;  /* 0x0000000411107825 */ /* 0x000fca00078e000e */
[----:B------:R0:W-:Y:S02]  /*1940*/  REDG.E.ADD.STRONG.GPU desc[UR12][R16.64], R27 ;  /* 0x0000001b1000798e */ /* 0x0001e4000c12e10c */
.L_x_174:
[----:B------:R-:W-:Y:S05]  /*1950*/  BSYNC.RECONVERGENT B1 ;  /* 0x0000000000017941 */ /* 0x000fea0003800200 */
.L_x_173:
[----:B------:R-:W-:Y:S04]  /*1960*/  BSSY.RECONVERGENT B1, `(.L_x_175) ;  /* 0x0000006000017945 */ /* 0x000fe80003800200 */
[----:B------:R-:W-:Y:S05]  /*1970*/  @!P0 BRA `(.L_x_176) ;  /* 0x0000000000108947 */ /* 0x000fea0003800000 */
[----:B01----:R-:W-:-:S04]  /*1980*/  IMAD R17, R9, 0x100, R0 ;  /* 0x0000010009117824 */ /* 0x003fc800078e0200 */
[----:B------:R-:W-:-:S04]  /*1990*/  VIADD R17, R17, 0x200 ;  /* 0x0000020011117836 */ /* 0x000fc80000000000 */
[----:B------:R-:W-:-:S05]  /*19a0*/  IMAD.WIDE.U32 R16, R17, 0x4, R14 ;  /* 0x0000000411107825 */ /* 0x000fca00078e000e */
[----:B------:R2:W-:Y:S02]  /*19b0*/  REDG.E.ADD.STRONG.GPU desc[UR12][R16.64], R25 ;  /* 0x000000191000798e */ /* 0x0005e4000c12e10c */
.L_x_176:
[----:B------:R-:W-:Y:S05]  /*19c0*/  BSYNC.RECONVERGENT B1 ;  /* 0x0000000000017941 */ /* 0x000fea0003800200 */
.L_x_175:
[----:B------:R-:W-:Y:S04]  /*19d0*/  BSSY.RECONVERGENT B1, `(.L_x_177) ;  /* 0x0000006000017945 */ /* 0x000fe80003800200 */
[----:B------:R-:W-:Y:S05]  /*19e0*/  @!P1 BRA `(.L_x_178) ;  /* 0x0000000000109947 */ /* 0x000fea0003800000 */
[----:B012---:R-:W-:-:S04]  /*19f0*/  IMAD R17, R9, 0x100, R0 ;  /* 0x0000010009117824 */ /* 0x007fc800078e0200 */
[----:B------:R-:W-:-:S04]  /*1a00*/  VIADD R17, R17, 0x300 ;  /* 0x0000030011117836 */ /* 0x000fc80000000000 */
[----:B------:R-:W-:-:S05]  /*1a10*/  IMAD.WIDE.U32 R16, R17, 0x4, R14 ;  /* 0x0000000411107825 */ /* 0x000fca00078e000e */
[----:B------:R3:W-:Y:S02]  /*1a20*/  REDG.E.ADD.STRONG.GPU desc[UR12][R16.64], R23 ;  /* 0x000000171000798e */ /* 0x0007e4000c12e10c */
.L_x_178:
[----:B------:R-:W-:Y:S05]  /*1a30*/  BSYNC.RECONVERGENT B1 ;  /* 0x0000000000017941 */ /* 0x000fea0003800200 */
.L_x_177:
[----:B------:R-:W-:Y:S04]  /*1a40*/  BSSY.RECONVERGENT B1, `(.L_x_179) ;  /* 0x0000006000017945 */ /* 0x000fe80003800200 */
[----:B------:R-:W-:Y:S05]  /*1a50*/  @!P2 BRA `(.L_x_180) ;  /* 0x000000000010a947 */ /* 0x000fea0003800000 */
[----:B0123--:R-:W-:-:S04]  /*1a60*/  IMAD R17, R9, 0x100, R0 ;  /* 0x0000010009117824 */ /* 0x00ffc800078e0200 */
[----:B------:R-:W-:-:S04]  /*1a70*/  VIADD R17, R17, 0x400 ;  /* 0x0000040011117836 */ /* 0x000fc80000000000 */
[----:B------:R-:W-:-:S05]  /*1a80*/  IMAD.WIDE.U32 R16, R17, 0x4, R14 ;  /* 0x0000000411107825 */ /* 0x000fca00078e000e */
[----:B------:R4:W-:Y:S02]  /*1a90*/  REDG.E.ADD.STRONG.GPU desc[UR12][R16.64], R21 ;  /* 0x000000151000798e */ /* 0x0009e4000c12e10c */
.L_x_180:
[----:B------:R-:W-:Y:S05]  /*1aa0*/  BSYNC.RECONVERGENT B1 ;  /* 0x0000000000017941 */ /* 0x000fea0003800200 */
.L_x_179:
[----:B------:R-:W-:Y:S04]  /*1ab0*/  BSSY.RECONVERGENT B1, `(.L_x_181) ;  /* 0x0000006000017945 */ /* 0x000fe80003800200 */
[----:B------:R-:W-:Y:S05]  /*1ac0*/  @!P3 BRA `(.L_x_182) ;  /* 0x000000000010b947 */ /* 0x000fea0003800000 */
[----:B01234-:R-:W-:-:S04]  /*1ad0*/  IMAD R17, R9, 0x100, R0 ;  /* 0x0000010009117824 */ /* 0x01ffc800078e0200 */
[----:B------:R-:W-:-:S04]  /*1ae0*/  VIADD R17, R17, 0x500 ;  /* 0x0000050011117836 */ /* 0x000fc80000000000 */
[----:B------:R-:W-:-:S05]  /*1af0*/  IMAD.WIDE.U32 R16, R17, 0x4, R14 ;  /* 0x0000000411107825 */ /* 0x000fca00078e000e */
[----:B------:R0:W-:Y:S02]  /*1b00*/  REDG.E.ADD.STRONG.GPU desc[UR12][R16.64], R19 ;  /* 0x000000131000798e */ /* 0x0001e4000c12e10c */
.L_x_182:
[----:B------:R-:W-:Y:S05]  /*1b10*/  BSYNC.RECONVERGENT B1 ;  /* 0x0000000000017941 */ /* 0x000fea0003800200 */
.L_x_181:
[----:B------:R-:W-:Y:S04]  /*1b20*/  BSSY.RECONVERGENT B1, `(.L_x_183) ;  /* 0x0000006000017945 */ /* 0x000fe80003800200 */
[----:B------:R-:W-:Y:S05]  /*1b30*/  @!P4 BRA `(.L_x_184) ;  /* 0x000000000010c947 */ /* 0x000fea0003800000 */
[----:B01234-:R-:W-:-:S04]  /*1b40*/  IMAD R17, R9, 0x100, R0 ;  /* 0x0000010009117824 */ /* 0x01ffc800078e0200 */
[----:B------:R-:W-:-:S04]  /*1b50*/  VIADD R17, R17, 0x600 ;  /* 0x0000060011117836 */ /* 0x000fc80000000000 */
[----:B------:R-:W-:-:S05]  /*1b60*/  IMAD.WIDE.U32 R16, R17, 0x4, R14 ;  /* 0x0000000411107825 */ /* 0x000fca00078e000e */
[----:B------:R0:W-:Y:S02]  /*1b70*/  REDG.E.ADD.STRONG.GPU desc[UR12][R16.64], R13 ;  /* 0x0000000d1000798e */ /* 0x0001e4000c12e10c */
.L_x_184:
[----:B------:R-:W-:Y:S05]  /*1b80*/  BSYNC.RECONVERGENT B1 ;  /* 0x0000000000017941 */ /* 0x000fea0003800200 */
.L_x_183:
[----:B------:R-:W-:Y:S04]  /*1b90*/  BSSY.RECONVERGENT B1, `(.L_x_185) ;  /* 0x0000006000017945 */ /* 0x000fe80003800200 */
[----:B------:R-:W-:Y:S05]  /*1ba0*/  @!P5 BRA `(.L_x_186) ;  /* 0x000000000010d947 */ /* 0x000fea0003800000 */
[----:B01234-:R-:W-:-:S04]  /*1bb0*/  IMAD R17, R9, 0x100, R0 ;  /* 0x0000010009117824 */ /* 0x01ffc800078e0200 */
[----:B------:R-:W-:-:S04]  /*1bc0*/  VIADD R17, R17, 0x700 ;  /* 0x0000070011117836 */ /* 0x000fc80000000000 */
[----:B------:R-:W-:-:S05]  /*1bd0*/  IMAD.WIDE.U32 R16, R17, 0x4, R14 ;  /* 0x0000000411107825 */ /* 0x000fca00078e000e */
[----:B------:R0:W-:Y:S02]  /*1be0*/  REDG.E.ADD.STRONG.GPU desc[UR12][R16.64], R18 ;  /* 0x000000121000798e */ /* 0x0001e4000c12e10c */
.L_x_186:
[----:B------:R-:W-:Y:S05]  /*1bf0*/  BSYNC.RECONVERGENT B1 ;  /* 0x0000000000017941 */ /* 0x000fea0003800200 */
.L_x_185:
[----:B------:R-:W-:-:S05]  /*1c00*/  VIADD R9, R9, 0x8 ;  /* 0x0000000809097836 */ /* 0x000fca0000000000 */
[----:B------:R-:W-:-:S13]  /*1c10*/  ISETP.NE.AND P0, PT, R9, R11, PT ;  /* 0x0000000b0900720c */ /* 0x000fda0003f05270 */
[----:B------:R-:W-:Y:S05]  /*1c20*/  @P0 BRA `(.L_x_187) ;  /* 0xfffffff800d40947 */ /* 0x000fea000383ffff */
[----:B------:R-:W-:-:S07]  /*1c30*/  IMAD.MOV.U32 R9, RZ, RZ, R11 ;  /* 0x000000ffff097224 */ /* 0x000fce00078e000b */
.L_x_170:
[C---:B------:R-:W-:Y:S01]  /*1c40*/  ISETP.NE.AND P0, PT, R6.reuse, RZ, PT ;  /* 0x000000ff0600720c */ /* 0x040fe20003f05270 */
[----:B0-----:R-:W-:Y:S01]  /*1c50*/  VIADD R13, R6, 0xffffffff ;  /* 0xffffffff060d7836 */ /* 0x001fe20000000000 */
[----:B------:R-:W-:Y:S01]  /*1c60*/  LOP3.LUT R12, R12, 0x1, RZ, 0xc0, !PT ;  /* 0x000000010c0c7812 */ /* 0x000fe200078ec0ff */
[----:B-1234-:R-:W-:-:S10]  /*1c70*/  VIADD R16, R7, 0xffffffff ;  /* 0xffffffff07107836 */ /* 0x01efd40000000000 */
[----:B------:R-:W-:Y:S05]  /*1c80*/  @!P0 BRA `(.L_x_188) ;  /* 0x0000000400408947 */ /* 0x000fea0003800000 */
[----:B------:R-:W-:-:S13]  /*1c90*/  ISETP.GE.U32.AND P0, PT, R13, 0x3, PT ;  /* 0x000000030d00780c */ /* 0x000fda0003f06070 */
[----:B------:R-:W-:Y:S05]  /*1ca0*/  @!P0 BRA `(.L_x_189) ;  /* 0x0000000000a48947 */ /* 0x000fea0003800000 */
[----:B------:R-:W-:Y:S01]  /*1cb0*/  IMAD R14, R9, 0x400, R10 ;  /* 0x00000400090e7824 */ /* 0x000fe200078e020a */
[----:B------:R-:W-:Y:S04]  /*1cc0*/  BSSY.RECONVERGENT B1, `(.L_x_190) ;  /* 0x000000e000017945 */ /* 0x000fe80003800200 */
[----:B------:R-:W0:Y:S04]  /*1cd0*/  LDS R25, [R14] ;  /* 0x000000000e197984 */ /* 0x000e280000000800 */
[----:B------:R-:W1:Y:S04]  /*1ce0*/  LDS R21, [R14+0x400] ;  /* 0x000400000e157984 */ /* 0x000e680000000800 */
[----:B------:R-:W2:Y:S04]  /*1cf0*/  LDS R19, [R14+0x800] ;  /* 0x000800000e137984 */ /* 0x000ea80000000800 */
[----:B------:R-:W3:Y:S01]  /*1d00*/  LDS R17, [R14+0xc00] ;  /* 0x000c00000e117984 */ /* 0x000ee20000000800 */
[----:B0-----:R-:W-:-:S02]  /*1d10*/  ISETP.NE.AND P0, PT, R25, RZ, PT ;  /* 0x000000ff1900720c */ /* 0x001fc40003f05270 */
[----:B-1----:R-:W-:Y:S02]  /*1d20*/  ISETP.NE.AND P1, PT, R21, RZ, PT ;  /* 0x000000ff1500720c */ /* 0x002fe40003f25270 */
[----:B--2---:R-:W-:Y:S02]  /*1d30*/  ISETP.NE.AND P2, PT, R19, RZ, PT ;  /* 0x000000ff1300720c */ /* 0x004fe40003f45270 */
[----:B---3--:R-:W-:-:S07]  /*1d40*/  ISETP.NE.AND P3, PT, R17, RZ, PT ;  /* 0x000000ff1100720c */ /* 0x008fce0003f65270 */
[----:B------:R-:W-:Y:S06]  /*1d50*/  @!P0 BRA `(.L_x_191) ;  /* 0x0000000000108947 */ /* 0x000fec0003800000 */
[----:B------:R-:W0:Y:S01]  /*1d60*/  LDC.64 R14, c[0x0][0x380] ;  /* 0x0000e000ff0e7b82 */ /* 0x000e220000000a00 */
[----:B------:R-:W-:-:S04]  /*1d70*/  IMAD R23, R9, 0x100, R0 ;  /* 0x0000010009177824 */ /* 0x000fc800078e0200 */
[----:B0-----:R-:W-:-:S05]  /*1d80*/  IMAD.WIDE.U32 R14, R23, 0x4, R14 ;  /* 0x00000004170e7825 */ /* 0x001fca00078e000e */
[----:B------:R0:W-:Y:S02]  /*1d90*/  REDG.E.ADD.STRONG.GPU desc[UR12][R14.64], R25 ;  /* 0x000000190e00798e */ /* 0x0001e4000c12e10c */
.L_x_191:
[----:B------:R-:W-:Y:S05]  /*1da0*/  BSYNC.RECONVERGENT B1 ;  /* 0x0000000000017941 */ /* 0x000fea0003800200 */
.L_x_190:
[----:B------:R-:W-:Y:S04]  /*1db0*/  BSSY.RECONVERGENT B1, `(.L_x_192) ;  /* 0x0000007000017945 */ /* 0x000fe80003800200 */
[----:B------:R-:W-:Y:S05]  /*1dc0*/  @!P1 BRA `(.L_x_193) ;  /* 0x0000000000149947 */ /* 0x000fea0003800000 */
[----:B0-----:R-:W0:Y:S01]  /*1dd0*/  LDC.64 R14, c[0x0][0x380] ;  /* 0x0000e000ff0e7b82 */ /* 0x001e220000000a00 */
[----:B------:R-:W-:-:S04]  /*1de0*/  IMAD R23, R9, 0x100, R0 ;  /* 0x0000010009177824 */ /* 0x000fc800078e0200 */
[----:B------:R-:W-:-:S04]  /*1df0*/  VIADD R23, R23, 0x100 ;  /* 0x0000010017177836 */ /* 0x000fc80000000000 */
[----:B0-----:R-:W-:-:S05]  /*1e00*/  IMAD.WIDE.U32 R14, R23, 0x4, R14 ;  /* 0x00000004170e7825 */ /* 0x001fca00078e000e */
[----:B------:R1:W-:Y:S02]  /*1e10*/  REDG.E.ADD.STRONG.GPU desc[UR12][R14.64], R21 ;  /* 0x000000150e00798e */ /* 0x0003e4000c12e10c */
.L_x_193:
[----:B------:R-:W-:Y:S05]  /*1e20*/  BSYNC.RECONVERGENT B1 ;  /* 0x0000000000017941 */ /* 0x000fea0003800200 */
.L_x_192:
[----:B------:R-:W-:Y:S04]  /*1e30*/  BSSY.RECONVERGENT B1, `(.L_x_194) ;  /* 0x0000007000017945 */ /* 0x000fe80003800200 */
[----:B------:R-:W-:Y:S05]  /*1e40*/  @!P2 BRA `(.L_x_195) ;  /* 0x000000000014a947 */ /* 0x000fea0003800000 */
[----:B01----:R-:W0:Y:S01]  /*1e50*/  LDC.64 R14, c[0x0][0x380] ;  /* 0x0000e000ff0e7b82 */ /* 0x003e220000000a00 */
[----:B------:R-:W-:-:S04]  /*1e60*/  IMAD R21, R9, 0x100, R0 ;  /* 0x0000010009157824 */ /* 0x000fc800078e0200 */
[----:B------:R-:W-:-:S04]  /*1e70*/  VIADD R21, R21, 0x200 ;  /* 0x0000020015157836 */ /* 0x000fc80000000000 */
[----:B0-----:R-:W-:-:S05]  /*1e80*/  IMAD.WIDE.U32 R14, R21, 0x4, R14 ;  /* 0x00000004150e7825 */ /* 0x001fca00078e000e */
[----:B------:R2:W-:Y:S02]  /*1e90*/  REDG.E.ADD.STRONG.GPU desc[UR12][R14.64], R19 ;  /* 0x000000130e00798e */ /* 0x0005e4000c12e10c */
.L_x_195:
[----:B------:R-:W-:Y:S05]  /*1ea0*/  BSYNC.RECONVERGENT B1 ;  /* 0x0000000000017941 */ /* 0x000fea0003800200 */
.L_x_194:
[----:B------:R-:W-:Y:S04]  /*1eb0*/  BSSY.RECONVERGENT B1, `(.L_x_196) ;  /* 0x0000007000017945 */ /* 0x000fe80003800200 */
[----:B------:R-:W-:Y:S05]  /*1ec0*/  @!P3 BRA `(.L_x_197) ;  /* 0x000000000014b947 */ /* 0x000fea0003800000 */
[----:B012---:R-:W0:Y:S01]  /*1ed0*/  LDC.64 R14, c[0x0][0x380] ;  /* 0x0000e000ff0e7b82 */ /* 0x007e220000000a00 */
[----:B------:R-:W-:-:S04]  /*1ee0*/  IMAD R19, R9, 0x100, R0 ;  /* 0x0000010009137824 */ /* 0x000fc800078e0200 */
[----:B------:R-:W-:-:S04]  /*1ef0*/  VIADD R19, R19, 0x300 ;  /* 0x0000030013137836 */ /* 0x000fc80000000000 */
[----:B0-----:R-:W-:-:S05]  /*1f00*/  IMAD.WIDE.U32 R14, R19, 0x4, R14 ;  /* 0x00000004130e7825 */ /* 0x001fca00078e000e */
[----:B------:R3:W-:Y:S02]  /*1f10*/  REDG.E.ADD.STRONG.GPU desc[UR12][R14.64], R17 ;  /* 0x000000110e00798e */ /* 0x0007e4000c12e10c */
.L_x_197:
[----:B------:R-:W-:Y:S05]  /*1f20*/  BSYNC.RECONVERGENT B1 ;  /* 0x0000000000017941 */ /* 0x000fea0003800200 */
.L_x_196:
[----:B------:R-:W-:-:S07]  /*1f30*/  VIADD R9, R9, 0x4 ;  /* 0x0000000409097836 */ /* 0x000fce0000000000 */
.L_x_189:
[----:B------:R-:W-:Y:S01]  /*1f40*/  ISETP.NE.AND P0, PT, R7, RZ, PT ;  /* 0x000000ff0700720c */ /* 0x000fe20003f05270 */
[----:B------:R-:W-:-:S12]  /*1f50*/  BSSY.RECONVERGENT B1, `(.L_x_188) ;  /* 0x0000023000017945 */ /* 0x000fd80003800200 */
[----:B------:R-:W-:Y:S05]  /*1f60*/  @!P0 BRA `(.L_x_198) ;  /* 0x0000000000848947 */ /* 0x000fea0003800000 */
[----:B------:R-:W-:-:S13]  /*1f70*/  ISETP.NE.AND P0, PT, R16, RZ, PT ;  /* 0x000000ff1000720c */ /* 0x000fda0003f05270 */
[----:B------:R-:W-:Y:S05]  /*1f80*/  @!P0 BRA `(.L_x_199) ;  /* 0x0000000000548947 */ /* 0x000fea0003800000 */
[----:B0123--:R-:W-:Y:S01]  /*1f90*/  IMAD R14, R9, 0x400, R10 ;  /* 0x00000400090e7824 */ /* 0x00ffe200078e020a */
[----:B------:R-:W-:Y:S04]  /*1fa0*/  BSSY.RECONVERGENT B2, `(.L_x_200) ;  /* 0x000000a000027945 */ /* 0x000fe80003800200 */
[----:B------:R-:W0:Y:S04]  /*1fb0*/  LDS R17, [R14] ;  /* 0x000000000e117984 */ /* 0x000e280000000800 */
[----:B------:R-:W1:Y:S01]  /*1fc0*/  LDS R19, [R14+0x400] ;  /* 0x000400000e137984 */ /* 0x000e620000000800 */
[----:B0-----:R-:W-:-:S02]  /*1fd0*/  ISETP.NE.AND P0, PT, R17, RZ, PT ;  /* 0x000000ff1100720c */ /* 0x001fc40003f05270 */
[----:B-1----:R-:W-:-:S11]  /*1fe0*/  ISETP.NE.AND P1, PT, R19, RZ, PT ;  /* 0x000000ff1300720c */ /* 0x002fd60003f25270 */
[----:B------:R-:W-:Y:S05]  /*1ff0*/  @!P0 BRA `(.L_x_201) ;  /* 0x0000000000108947 */ /* 0x000fea0003800000 */
[----:B------:R-:W0:Y:S01]  /*2000*/  LDC.64 R14, c[0x0][0x380] ;  /* 0x0000e000ff0e7b82 */ /* 0x000e220000000a00 */
[----:B------:R-:W-:-:S04]  /*2010*/  IMAD R21, R9, 0x100, R0 ;  /* 0x0000010009157824 */ /* 0x000fc800078e0200 */
[----:B0-----:R-:W-:-:S05]  /*2020*/  IMAD.WIDE.U32 R14, R21, 0x4, R14 ;  /* 0x00000004150e7825 */ /* 0x001fca00078e000e */
[----:B------:R0:W-:Y:S02]  /*2030*/  REDG.E.ADD.STRONG.GPU desc[UR12][R14.64], R17 ;  /* 0x000000110e00798e */ /* 0x0001e4000c12e10c */
.L_x_201:
[----:B------:R-:W-:Y:S05]  /*2040*/  BSYNC.RECONVERGENT B2 ;  /* 0x0000000000027941 */ /* 0x000fea0003800200 */
.L_x_200:
[----:B------:R-:W-:Y:S04]  /*2050*/  BSSY.RECONVERGENT B2, `(.L_x_202) ;  /* 0x0000007000027945 */ /* 0x000fe80003800200 */
[----:B------:R-:W-:Y:S05]  /*2060*/  @!P1 BRA `(.L_x_203) ;  /* 0x0000000000149947 */ /* 0x000fea0003800000 */
[----:B0-----:R-:W0:Y:S01]  /*2070*/  LDC.64 R14, c[0x0][0x380] ;  /* 0x0000e000ff0e7b82 */ /* 0x001e220000000a00 */
[----:B------:R-:W-:-:S04]  /*2080*/  IMAD R17, R9, 0x100, R0 ;  /* 0x0000010009117824 */ /* 0x000fc800078e0200 */
[----:B------:R-:W-:-:S04]  /*2090*/  VIADD R17, R17, 0x100 ;  /* 0x0000010011117836 */ /* 0x000fc80000000000 */
[----:B0-----:R-:W-:-:S05]  /*20a0*/  IMAD.WIDE.U32 R14, R17, 0x4, R14 ;  /* 0x00000004110e7825 */ /* 0x001fca00078e000e */
[----:B------:R1:W-:Y:S02]  /*20b0*/  REDG.E.ADD.STRONG.GPU desc[UR12][R14.64], R19 ;  /* 0x000000130e00798e */ /* 0x0003e4000c12e10c */
.L_x_203:
[----:B------:R-:W-:Y:S05]  /*20c0*/  BSYNC.RECONVERGENT B2 ;  /* 0x0000000000027941 */ /* 0x000fea0003800200 */
.L_x_202:
[----:B------:R-:W-:-:S07]  /*20d0*/  VIADD R9, R9, 0x2 ;  /* 0x0000000209097836 */ /* 0x000fce0000000000 */
.L_x_199:
[----:B------:R-:W-:-:S13]  /*20e0*/  ISETP.NE.AND P0, PT, R12, RZ, PT ;  /* 0x000000ff0c00720c */ /* 0x000fda0003f05270 */
[----:B------:R-:W-:Y:S05]  /*20f0*/  @!P0 BRA `(.L_x_198) ;  /* 0x0000000000208947 */ /* 0x000fea0003800000 */
[----:B0123--:R-:W-:-:S05]  /*2100*/  IMAD R14, R9, 0x400, R10 ;  /* 0x00000400090e7824 */ /* 0x00ffca00078e020a */
[----:B------:R-:W0:Y:S02]  /*2110*/  LDS R17, [R14] ;  /* 0x000000000e117984 */ /* 0x000e240000000800 */
[----:B0-----:R-:W-:-:S13]  /*2120*/  ISETP.NE.AND P0, PT, R17, RZ, PT ;  /* 0x000000ff1100720c */ /* 0x001fda0003f05270 */
[----:B------:R-:W-:Y:S05]  /*2130*/  @!P0 BRA `(.L_x_198) ;  /* 0x0000000000108947 */ /* 0x000fea0003800000 */
[----:B------:R-:W0:Y:S01]  /*2140*/  LDC.64 R14, c[0x0][0x380] ;  /* 0x0000e000ff0e7b82 */ /* 0x000e220000000a00 */
[----:B------:R-:W-:-:S04]  /*2150*/  IMAD R9, R9, 0x100, R0 ;  /* 0x0000010009097824 */ /* 0x000fc800078e0200 */
[----:B0-----:R-:W-:-:S05]  /*2160*/  IMAD.WIDE.U32 R14, R9, 0x4, R14 ;  /* 0x00000004090e7825 */ /* 0x001fca00078e000e */
[----:B------:R4:W-:Y:S02]  /*2170*/  REDG.E.ADD.STRONG.GPU desc[UR12][R14.64], R17 ;  /* 0x000000110e00798e */ /* 0x0009e4000c12e10c */
.L_x_198:
[----:B------:R-:W-:Y:S05]  /*2180*/  BSYNC.RECONVERGENT B1 ;  /* 0x0000000000017941 */ /* 0x000fea0003800200 */
.L_x_188:
[----:B------:R-:W-:-:S13]  /*2190*/  ISETP.GT.U32.AND P0, PT, R0, 0x7f, PT ;  /* 0x0000007f0000780c */ /* 0x000fda0003f04070 */
[----:B------:R-:W-:Y:S05]  /*21a0*/  @P0 BRA `(.L_x_169) ;  /* 0x0000000800300947 */ /* 0x000fea0003800000 */
[----:B------:R-:W-:Y:S01]  /*21b0*/  ISETP.GE.U32.AND P0, PT, R5, 0x7, PT ;  /* 0x000000070500780c */ /* 0x000fe20003f06070 */
[----:B------:R-:W-:-:S12]  /*21c0*/  IMAD.MOV.U32 R9, RZ, RZ, RZ ;  /* 0x000000ffff097224 */ /* 0x000fd800078e00ff */
[----:B------:R-:W-:Y:S05]  /*21d0*/  @!P0 BRA `(.L_x_204) ;  /* 0x0000000000e48947 */ /* 0x000fea0003800000 */
[----:B01234-:R-:W0:Y:S01]  /*21e0*/  LDC.64 R14, c[0x0][0x380] ;  /* 0x0000e000ff0e7b82 */ /* 0x01fe220000000a00 */
[----:B------:R-:W-:-:S07]  /*21f0*/  IMAD.MOV.U32 R9, RZ, RZ, RZ ;  /* 0x000000ffff097224 */ /* 0x000fce00078e00ff */
.L_x_221:
[C---:B------:R-:W-:Y:S01]  /*2200*/  IMAD R17, R9.reuse, 0x400, R10 ;  /* 0x0000040009117824 */ /* 0x040fe200078e020a */
[----:B------:R-:W-:Y:S01]  /*2210*/  BSSY.RECONVERGENT B1, `(.L_x_205) ;  /* 0x000000f000017945 */ /* 0x000fe20003800200 */
[----:B01234-:R-:W-:-:S03]  /*2220*/  IMAD R19, R9, 0x100, R0 ;  /* 0x0000010009137824 */ /* 0x01ffc600078e0200 */
[----:B------:R-:W1:Y:S01]  /*2230*/  LDS R21, [R17+0x200] ;  /* 0x0002000011157984 */ /* 0x000e620000000800 */
[----:B0-----:R-:W-:-:S03]  /*2240*/  IMAD.WIDE.U32 R18, R19, 0x4, R14 ;  /* 0x0000000413127825 */ /* 0x001fc600078e000e */
[----:B------:R-:W0:Y:S04]  /*2250*/  LDS R23, [R17+0x600] ;  /* 0x0006000011177984 */ /* 0x000e280000000800 */
[----:B------:R2:W3:Y:S04]  /*2260*/  LDS R25, [R17+0xa00] ;  /* 0x000a000011197984 */ /* 0x0004e80000000800 */
[----:B------:R2:W4:Y:S04]  /*2270*/  LDS R27, [R17+0xe00] ;  /* 0x000e0000111b7984 */ /* 0x0005280000000800 */
[----:B------:R2:W2:Y:S04]  /*2280*/  LDS R29, [R17+0x1200] ;  /* 0x00120000111d7984 */ /* 0x0004a80000000800 */
[----:B------:R0:W2:Y:S04]  /*2290*/  LDS R20, [R17+0x1600] ;  /* 0x0016000011147984 */ /* 0x0000a80000000800 */
[----:B------:R0:W2:Y:S04]  /*22a0*/  LDS R22, [R17+0x1a00] ;  /* 0x001a000011167984 */ /* 0x0000a80000000800 */
[----:B------:R0:W2:Y:S01]  /*22b0*/  LDS R24, [R17+0x1e00] ;  /* 0x001e000011187984 */ /* 0x0000a20000000800 */
[----:B-1----:R-:W-:-:S02]  /*22c0*/  ISETP.NE.AND P0, PT, R21, RZ, PT ;  /* 0x000000ff1500720c */ /* 0x002fc40003f05270 */
[----:B0-----:R-:W-:-:S11]  /*22d0*/  ISETP.NE.AND P1, PT, R23, RZ, PT ;  /* 0x000000ff1700720c */ /* 0x001fd60003f25270 */
[----:B---34-:R-:W-:Y:S05]  /*22e0*/  @!P0 BRA `(.L_x_206) ;  /* 0x0000000000048947 */ /* 0x018fea0003800000 */
[----:B------:R0:W-:Y:S02]  /*22f0*/  REDG.E.ADD.STRONG.GPU desc[UR12][R18.64+0x200], R21 ;  /* 0x000200151200798e */ /* 0x0001e4000c12e10c */
.L_x_206:
[----:B------:R-:W-:Y:S05]  /*2300*/  BSYNC.RECONVERGENT B1 ;  /* 0x0000000000017941 */ /* 0x000fea0003800200 */
.L_x_205:
[----:B------:R-:W-:Y:S01]  /*2310*/  BSSY.RECONVERGENT B1, `(.L_x_207) ;  /* 0x0000004000017945 */ /* 0x000fe20003800200 */
[----:B------:R-:W-:-:S03]  /*2320*/  VIADD R9, R9, 0x8 ;  /* 0x0000000809097836 */ /* 0x000fc60000000000 */
[----:B------:R-:W-:Y:S05]  /*2330*/  @!P1 BRA `(.L_x_208) ;  /* 0x0000000000049947 */ /* 0x000fea0003800000 */
[----:B------:R1:W-:Y:S02]  /*2340*/  REDG.E.ADD.STRONG.GPU desc[UR12][R18.64+0x600], R23 ;  /* 0x000600171200798e */ /* 0x0003e4000c12e10c */
.L_x_208:
[----:B------:R-:W-:Y:S05]  /*2350*/  BSYNC.RECONVERGENT B1 ;  /* 0x0000000000017941 */ /* 0x000fea0003800200 */
.L_x_207:
[----:B------:R-:W-:Y:S01]  /*2360*/  ISETP.NE.AND P6, PT, R25, RZ, PT ;  /* 0x000000ff1900720c */ /* 0x000fe20003fc5270 */
[----:B------:R-:W-:Y:S01]  /*2370*/  BSSY.RECONVERGENT B1, `(.L_x_209) ;  /* 0x0000009000017945 */ /* 0x000fe20003800200 */
[----:B------:R-:W-:Y:S02]  /*2380*/  ISETP.NE.AND P0, PT, R9, R11, PT ;  /* 0x0000000b0900720c */ /* 0x000fe40003f05270 */
[----:B------:R-:W-:Y:S02]  /*2390*/  ISETP.NE.AND P1, PT, R27, RZ, PT ;  /* 0x000000ff1b00720c */ /* 0x000fe40003f25270 */
[----:B--2---:R-:W-:Y:S02]  /*23a0*/  ISETP.NE.AND P2, PT, R29, RZ, PT ;  /* 0x000000ff1d00720c */ /* 0x004fe40003f45270 */
[----:B------:R-:W-:Y:S02]  /*23b0*/  ISETP.NE.AND P3, PT, R20, RZ, PT ;  /* 0x000000ff1400720c */ /* 0x000fe40003f65270 */
[----:B------:R-:W-:-:S02]  /*23c0*/  ISETP.NE.AND P4, PT, R22, RZ, PT ;  /* 0x000000ff1600720c */ /* 0x000fc40003f85270 */
[----:B------:R-:W-:Y:S01]  /*23d0*/  ISETP.NE.AND P5, PT, R24, RZ, PT ;  /* 0x000000ff1800720c */ /* 0x000fe20003fa5270 */
[----:B------:R-:W-:-:S12]  /*23e0*/  @!P6 BRA `(.L_x_210) ;  /* 0x000000000004e947 */ /* 0x000fd80003800000 */
[----:B------:R2:W-:Y:S02]  /*23f0*/  REDG.E.ADD.STRONG.GPU desc[UR12][R18.64+0xa00], R25 ;  /* 0x000a00191200798e */ /* 0x0005e4000c12e10c */
.L_x_210:
[----:B------:R-:W-:Y:S05]  /*2400*/  BSYNC.RECONVERGENT B1 ;  /* 0x0000000000017941 */ /* 0x000fea0003800200 */
.L_x_209:
[----:B------:R-:W-:Y:S04]  /*2410*/  BSSY.RECONVERGENT B1, `(.L_x_211) ;  /* 0x0000003000017945 */ /* 0x000fe80003800200 */
[----:B------:R-:W-:Y:S05]  /*2420*/  @!P1 BRA `(.L_x_212) ;  /* 0x0000000000049947 */ /* 0x000fea0003800000 */
[----:B------:R3:W-:Y:S02]  /*2430*/  REDG.E.ADD.STRONG.GPU desc[UR12][R18.64+0xe00], R27 ;  /* 0x000e001b1200798e */ /* 0x0007e4000c12e10c */
.L_x_212:
[----:B------:R-:W-:Y:S05]  /*2440*/  BSYNC.RECONVERGENT B1 ;  /* 0x0000000000017941 */ /* 0x000fea0003800200 */
.L_x_211:
[----:B------:R-:W-:Y:S04]  /*2450*/  BSSY.RECONVERGENT B1, `(.L_x_213) ;  /* 0x0000003000017945 */ /* 0x000fe80003800200 */
[----:B------:R-:W-:Y:S05]  /*2460*/  @!P2 BRA `(.L_x_214) ;  /* 0x000000000004a947 */ /* 0x000fea0003800000 */
[----:B------:R4:W-:Y:S02]  /*2470*/  REDG.E.ADD.STRONG.GPU desc[UR12][R18.64+0x1200], R29 ;  /* 0x0012001d1200798e */ /* 0x0009e4000c12e10c */
.L_x_214:
[----:B------:R-:W-:Y:S05]  /*2480*/  BSYNC.RECONVERGENT B1 ;  /* 0x0000000000017941 */ /* 0x000fea0003800200 */
.L_x_213:
[----:B------:R-:W-:Y:S04]  /*2490*/  BSSY.RECONVERGENT B1, `(.L_x_215) ;  /* 0x0000003000017945 */ /* 0x000fe80003800200 */
[----:B------:R-:W-:Y:S05]  /*24a0*/  @!P3 BRA `(.L_x_216) ;  /* 0x000000000004b947 */ /* 0x000fea0003800000 */
[----:B------:R0:W-:Y:S02]  /*24b0*/  REDG.E.ADD.STRONG.GPU desc[UR12][R18.64+0x1600], R20 ;  /* 0x001600141200798e */ /* 0x0001e4000c12e10c */
.L_x_216:
[----:B------:R-:W-:Y:S05]  /*24c0*/  BSYNC.RECONVERGENT B1 ;  /* 0x0000000000017941 */ /* 0x000fea0003800200 */
.L_x_215:
[----:B------:R-:W-:Y:S04]  /*24d0*/  BSSY.RECONVERGENT B1, `(.L_x_217) ;  /* 0x0000003000017945 */ /* 0x000fe80003800200 */
[----:B------:R-:W-:Y:S05]  /*24e0*/  @!P4 BRA `(.L_x_218) ;  /* 0x000000000004c947 */ /* 0x000fea0003800000 */
[----:B------:R0:W-:Y:S02]  /*24f0*/  REDG.E.ADD.STRONG.GPU desc[UR12][R18.64+0x1a00], R22 ;  /* 0x001a00161200798e */ /* 0x0001e4000c12e10c */
.L_x_218:
[----:B------:R-:W-:Y:S05]  /*2500*/  BSYNC.RECONVERGENT B1 ;  /* 0x0000000000017941 */ /* 0x000fea0003800200 */
.L_x_217:
[----:B------:R-:W-:Y:S04]  /*2510*/  BSSY.RECONVERGENT B1, `(.L_x_219) ;  /* 0x0000003000017945 */ /* 0x000fe80003800200 */
[----:B------:R-:W-:Y:S05]  /*2520*/  @!P5 BRA `(.L_x_220) ;  /* 0x000000000004d947 */ /* 0x000fea0003800000 */
[----:B------:R0:W-:Y:S02]  /*2530*/  REDG.E.ADD.STRONG.GPU desc[UR12][R18.64+0x1e00], R24 ;  /* 0x001e00181200798e */ /* 0x0001e4000c12e10c */
.L_x_220:
[----:B------:R-:W-:Y:S05]  /*2540*/  BSYNC.RECONVERGENT B1 ;  /* 0x0000000000017941 */ /* 0x000fea0003800200 */
.L_x_219:
[----:B------:R-:W-:Y:S05]  /*2550*/  @P0 BRA `(.L_x_221) ;  /* 0xfffffffc00280947 */ /* 0x000fea000383ffff */
[----:B------:R-:W-:-:S07]  /*2560*/  IMAD.MOV.U32 R9, RZ, RZ, R11 ;  /* 0x000000ffff097224 */ /* 0x000fce00078e000b */
.L_x_204:
[----:B------:R-:W-:-:S13]  /*2570*/  ISETP.NE.AND P0, PT, R6, RZ, PT ;  /* 0x000000ff0600720c */ /* 0x000fda0003f05270 */
[----:B------:R-:W-:Y:S05]  /*2580*/  @!P0 BRA `(.L_x_169) ;  /* 0x0000000400388947 */ /* 0x000fea0003800000 */
[----:B------:R-:W-:-:S13]  /*2590*/  ISETP.GE.U32.AND P0, PT, R13, 0x3, PT ;  /* 0x000000030d00780c */ /* 0x000fda0003f06070 */
[----:B------:R-:W-:Y:S05]  /*25a0*/  @!P0 BRA `(.L_x_222) ;  /* 0x0000000000a48947 */ /* 0x000fea0003800000 */
[----:B01234-:R-:W-:Y:S01]  /*25b0*/  IMAD R14, R9, 0x400, R10 ;  /* 0x00000400090e7824 */ /* 0x01ffe200078e020a */
[----:B------:R-:W-:Y:S04]  /*25c0*/  BSSY.RECONVERGENT B1, `(.L_x_223) ;  /* 0x000000e000017945 */ /* 0x000fe80003800200 */
[----:B------:R-:W0:Y:S04]  /*25d0*/  LDS R19, [R14+0x200] ;  /* 0x000200000e137984 */ /* 0x000e280000000800 */
        /* <DEDUP_REMOVED lines=12> */
.L_x_224:
[----:B------:R-:W-:Y:S05]  /*26a0*/  BSYNC.RECONVERGENT B1 ;  /* 0x0000000000017941 */ /* 0x000fea0003800200 */
.L_x_223:
[----:B------:R-:W-:Y:S04]  /*26b0*/  BSSY.RECONVERGENT B1, `(.L_x_225) ;  /* 0x0000007000017945 */ /* 0x000fe80003800200 */
[----:B------:R-:W-:Y:S05]  /*26c0*/  @!P1 BRA `(.L_x_226) ;  /* 0x0000000000149947 */ /* 0x000fea0003800000 */
[----:B0-----:R-:W0:Y:S01]  /*26d0*/  LDC.64 R14, c[0x0][0x380] ;  /* 0x0000e000ff0e7b82 */ /* 0x001e220000000a00 */
[----:B------:R-:W-:-:S04]  /*26e0*/  IMAD R17, R9, 0x100, R0 ;  /* 0x0000010009117824 */ /* 0x000fc800078e0200 */
[----:B------:R-:W-:-:S04]  /*26f0*/  VIADD R17, R17, 0x100 ;  /* 0x0000010011117836 */ /* 0x000fc80000000000 */
[----:B0-----:R-:W-:-:S05]  /*2700*/  IMAD.WIDE.U32 R14, R17, 0x4, R14 ;  /* 0x00000004110e7825 */ /* 0x001fca00078e000e */
[----:B------:R1:W-:Y:S02]  /*2710*/  REDG.E.ADD.STRONG.GPU desc[UR12][R14.64+0x200], R21 ;  /* 0x000200150e00798e */ /* 0x0003e4000c12e10c */
.L_x_226:
[----:B------:R-:W-:Y:S05]  /*2720*/  BSYNC.RECONVERGENT B1 ;  /* 0x0000000000017941 */ /* 0x000fea0003800200 */
.L_x_225:
[----:B------:R-:W-:Y:S04]  /*2730*/  BSSY.RECONVERGENT B1, `(.L_x_227) ;  /* 0x0000007000017945 */ /* 0x000fe80003800200 */
[----:B------:R-:W-:Y:S05]  /*2740*/  @!P2 BRA `(.L_x_228) ;  /* 0x000000000014a947 */ /* 0x000fea0003800000 */
[----:B01----:R-:W0:Y:S01]  /*2750*/  LDC.64 R14, c[0x0][0x380] ;  /* 0x0000e000ff0e7b82 */ /* 0x003e220000000a00 */
[----:B------:R-:W-:-:S04]  /*2760*/  IMAD R17, R9, 0x100, R0 ;  /* 0x0000010009117824 */ /* 0x000fc800078e0200 */
[----:B------:R-:W-:-:S04]  /*2770*/  VIADD R17, R17, 0x200 ;  /* 0x0000020011117836 */ /* 0x000fc80000000000 */
[----:B0-----:R-:W-:-:S05]  /*2780*/  IMAD.WIDE.U32 R14, R17, 0x4, R14 ;  /* 0x00000004110e7825 */ /* 0x001fca00078e000e */
[----:B------:R2:W-:Y:S02]  /*2790*/  REDG.E.ADD.STRONG.GPU desc[UR12][R14.64+0x200], R13 ;  /* 0x0002000d0e00798e */ /* 0x0005e4000c12e10c */
.L_x_228:
[----:B------:R-:W-:Y:S05]  /*27a0*/  BSYNC.RECONVERGENT B1 ;  /* 0x0000000000017941 */ /* 0x000fea0003800200 */
.L_x_227:
[----:B------:R-:W-:Y:S04]  /*27b0*/  BSSY.RECONVERGENT B1, `(.L_x_229) ;  /* 0x0000007000017945 */ /* 0x000fe80003800200 */
[----:B------:R-:W-:Y:S05]  /*27c0*/  @!P3 BRA `(.L_x_230) ;  /* 0x000000000014b947 */ /* 0x000fea0003800000 */
[----:B012---:R-:W0:Y:S01]  /*27d0*/  LDC.64 R14, c[0x0][0x380] ;  /* 0x0000e000ff0e7b82 */ /* 0x007e220000000a00 */
[----:B------:R-:W-:-:S04]  /*27e0*/  IMAD R13, R9, 0x100, R0 ;  /* 0x00000100090d7824 */ /* 0x000fc800078e0200 */
[----:B------:R-:W-:-:S04]  /*27f0*/  VIADD R13, R13, 0x300 ;  /* 0x000003000d0d7836 */ /* 0x000fc80000000000 */
[----:B0-----:R-:W-:-:S05]  /*2800*/  IMAD.WIDE.U32 R14, R13, 0x4, R14 ;  /* 0x000000040d0e7825 */ /* 0x001fca00078e000e */
[----:B------:R3:W-:Y:S02]  /*2810*/  REDG.E.ADD.STRONG.GPU desc[UR12][R14.64+0x200], R11 ;  /* 0x0002000b0e00798e */ /* 0x0007e4000c12e10c */
.L_x_230:
[----:B------:R-:W-:Y:S05]  /*2820*/  BSYNC.RECONVERGENT B1 ;  /* 0x0000000000017941 */ /* 0x000fea0003800200 */
.L_x_229:
[----:B------:R-:W-:-:S07]  /*2830*/  VIADD R9, R9, 0x4 ;  /* 0x0000000409097836 */ /* 0x000fce0000000000 */
.L_x_222:
[----:B------:R-:W-:-:S13]  /*2840*/  ISETP.NE.AND P0, PT, R7, RZ, PT ;  /* 0x000000ff0700720c */ /* 0x000fda0003f05270 */
[----:B------:R-:W-:Y:S05]  /*2850*/  @!P0 BRA `(.L_x_169) ;  /* 0x0000000000848947 */ /* 0x000fea0003800000 */
[----:B------:R-:W-:-:S13]  /*2860*/  ISETP.NE.AND P0, PT, R16, RZ, PT ;  /* 0x000000ff1000720c */ /* 0x000fda0003f05270 */
[----:B------:R-:W-:Y:S05]  /*2870*/  @!P0 BRA `(.L_x_231) ;  /* 0x0000000000548947 */ /* 0x000fea0003800000 */
[----:B01234-:R-:W-:Y:S01]  /*2880*/  IMAD R14, R9, 0x400, R10 ;  /* 0x00000400090e7824 */ /* 0x01ffe200078e020a */
[----:B------:R-:W-:Y:S04]  /*2890*/  BSSY.RECONVERGENT B1, `(.L_x_232) ;  /* 0x000000a000017945 */ /* 0x000fe80003800200 */
[----:B------:R-:W0:Y:S04]  /*28a0*/  LDS R11, [R14+0x200] ;  /* 0x000200000e0b7984 */ /* 0x000e280000000800 */
        /* <DEDUP_REMOVED lines=8> */
.L_x_233:
[----:B------:R-:W-:Y:S05]  /*2930*/  BSYNC.RECONVERGENT B1 ;  /* 0x0000000000017941 */ /* 0x000fea0003800200 */
.L_x_232:
[----:B------:R-:W-:Y:S04]  /*2940*/  BSSY.RECONVERGENT B1, `(.L_x_234) ;  /* 0x0000007000017945 */ /* 0x000fe80003800200 */
[----:B------:R-:W-:Y:S05]  /*2950*/  @!P1 BRA `(.L_x_235) ;  /* 0x0000000000149947 */ /* 0x000fea0003800000 */
[----:B0-----:R-:W0:Y:S01]  /*2960*/  LDC.64 R14, c[0x0][0x380] ;  /* 0x0000e000ff0e7b82 */ /* 0x001e220000000a00 */
[----:B------:R-:W-:-:S04]  /*2970*/  IMAD R11, R9, 0x100, R0 ;  /* 0x00000100090b7824 */ /* 0x000fc800078e0200 */
[----:B------:R-:W-:-:S04]  /*2980*/  VIADD R11, R11, 0x100 ;  /* 0x000001000b0b7836 */ /* 0x000fc80000000000 */
[----:B0-----:R-:W-:-:S05]  /*2990*/  IMAD.WIDE.U32 R14, R11, 0x4, R14 ;  /* 0x000000040b0e7825 */ /* 0x001fca00078e000e */
[----:B------:R1:W-:Y:S02]  /*29a0*/  REDG.E.ADD.STRONG.GPU desc[UR12][R14.64+0x200], R13 ;  /* 0x0002000d0e00798e */ /* 0x0003e4000c12e10c */
.L_x_235:
[----:B------:R-:W-:Y:S05]  /*29b0*/  BSYNC.RECONVERGENT B1 ;  /* 0x0000000000017941 */ /* 0x000fea0003800200 */
.L_x_234:
[----:B------:R-:W-:-:S07]  /*29c0*/  VIADD R9, R9, 0x2 ;  /* 0x0000000209097836 */ /* 0x000fce0000000000 */
.L_x_231:
[----:B------:R-:W-:-:S13]  /*29d0*/  ISETP.NE.AND P0, PT, R12, RZ, PT ;  /* 0x000000ff0c00720c */ /* 0x000fda0003f05270 */
[----:B------:R-:W-:Y:S05]  /*29e0*/  @!P0 BRA `(.L_x_169) ;  /* 0x0000000000208947 */ /* 0x000fea0003800000 */
[----:B------:R-:W-:-:S05]  /*29f0*/  IMAD R10, R9, 0x400, R10 ;  /* 0x00000400090a7824 */ /* 0x000fca00078e020a */
[----:B-12---:R-:W1:Y:S02]  /*2a00*/  LDS R13, [R10+0x200] ;  /* 0x000200000a0d7984 */ /* 0x006e640000000800 */
[----:B-1----:R-:W-:-:S13]  /*2a10*/  ISETP.NE.AND P0, PT, R13, RZ, PT ;  /* 0x000000ff0d00720c */ /* 0x002fda0003f05270 */
[----:B------:R-:W-:Y:S05]  /*2a20*/  @!P0 BRA `(.L_x_169) ;  /* 0x0000000000108947 */ /* 0x000fea0003800000 */
[----:B0--3--:R-:W0:Y:S01]  /*2a30*/  LDC.64 R10, c[0x0][0x380] ;  /* 0x0000e000ff0a7b82 */ /* 0x009e220000000a00 */
[----:B------:R-:W-:-:S04]  /*2a40*/  IMAD R9, R9, 0x100, R0 ;  /* 0x0000010009097824 */ /* 0x000fc800078e0200 */
[----:B0-----:R-:W-:-:S05]  /*2a50*/  IMAD.WIDE.U32 R10, R9, 0x4, R10 ;  /* 0x00000004090a7825 */ /* 0x001fca00078e000a */
[----:B------:R0:W-:Y:S02]  /*2a60*/  REDG.E.ADD.STRONG.GPU desc[UR12][R10.64+0x200], R13 ;  /* 0x0002000d0a00798e */ /* 0x0001e4000c12e10c */
.L_x_169:
[----:B------:R-:W-:Y:S05]  /*2a70*/  BSYNC.RECONVERGENT B0 ;  /* 0x0000000000007941 */ /* 0x000fea0003800200 */
.L_x_168:
[----:B------:R-:W1:Y:S01]  /*2a80*/  LDCU UR5, c[0x0][0x390] ;  /* 0x00007200ff0577ac */ /* 0x000e620008000800 */
[----:B------:R-:W-:Y:S02]  /*2a90*/  UIADD3 UR4, UPT, UPT, UR4, 0x1, URZ ;  /* 0x0000000104047890 */ /* 0x000fe4000fffe0ff */
[----:B-1----:R-:W-:-:S04]  /*2aa0*/  UIADD3 UR7, UPT, UPT, UR5, -0x1, URZ ;  /* 0xffffffff05077890 */ /* 0x002fc8000fffe0ff */
[----:B------:R-:W-:-:S04]  /*2ab0*/  ULEA.HI UR7, UR7, 0x1, URZ, 0x2 ;  /* 0x0000000107077891 */ /* 0x000fc8000f8f10ff */
[----:B------:R-:W-:-:S04]  /*2ac0*/  UISETP.LT.U32.AND UP0, UPT, UR7, UR5, UPT ;  /* 0x000000050700728c */ /* 0x000fc8000bf01070 */
[----:B------:R-:W-:-:S04]  /*2ad0*/  USEL UR5, UR7, UR5, UP0 ;  /* 0x0000000507057287 */ /* 0x000fc80008000000 */
[----:B------:R-:W-:Y:S01]  /*2ae0*/  UISETP.NE.AND UP0, UPT, UR4, UR5, UPT ;  /* 0x000000050400728c */ /* 0x000fe2000bf05270 */
[----:B------:R-:W-:Y:S08]  /*2af0*/  BAR.SYNC.DEFER_BLOCKING 0x0 ;  /* 0x0000000000007b1d */ /* 0x000ff00000010000 */
[----:B------:R-:W-:Y:S05]  /*2b00*/  BRA.U UP0, `(.L_x_236) ;  /* 0xffffffd500a07547 */ /* 0x000fea000b83ffff */
[----:B------:R-:W-:Y:S05]  /*2b10*/  EXIT ;  /* 0x000000000000794d */ /* 0x000fea0003800000 */
.L_x_237:
        /* <DEDUP_REMOVED lines=14> */
.L_x_244:


//--------------------- .text._ZN3cub18CUB_300001_SM_10006detail10radix_sort31DeviceRadixSortSingleTileKernelINS1_5radix10policy_hubIiijE10Policy1000ELNS0_9SortOrderE0EiijNS1_21identity_decomposer_tEEEvPKT1_PSA_PKT2_PSE_T3_iiT4_ --------------------------
	.section	.text._ZN3cub18CUB_300001_SM_10006detail10radix_sort31DeviceRadixSortSingleTileKernelINS1_5radix10policy_hubIiijE10Policy1000ELNS0_9SortOrderE0EiijNS1_21identity_decomposer_tEEEvPKT1_PSA_PKT2_PSE_T3_iiT4_,"ax",@progbits
	.align	128
        .global         _ZN3cub18CUB_300001_SM_10006detail10radix_sort31DeviceRadixSortSingleTileKernelINS1_5radix10policy_hubIiijE10Policy1000ELNS0_9SortOrderE0EiijNS1_21identity_decomposer_tEEEvPKT1_PSA_PKT2_PSE_T3_iiT4_
        .type           _ZN3cub18CUB_300001_SM_10006detail10radix_sort31DeviceRadixSortSingleTileKernelINS1_5radix10policy_hubIiijE10Policy1000ELNS0_9SortOrderE0EiijNS1_21identity_decomposer_tEEEvPKT1_PSA_PKT2_PSE_T3_iiT4_,@function
        .size           _ZN3cub18CUB_300001_SM_10006detail10radix_sort31DeviceRadixSortSingleTileKernelINS1_5radix10policy_hubIiijE10Policy1000ELNS0_9SortOrderE0EiijNS1_21identity_decomposer_tEEEvPKT1_PSA_PKT2_PSE_T3_iiT4_,(.L_x_245 - _ZN3cub18CUB_300001_SM_10006detail10radix_sort31DeviceRadixSortSingleTileKernelINS1_5radix10policy_hubIiijE10Policy1000ELNS0_9SortOrderE0EiijNS1_21identity_decomposer_tEEEvPKT1_PSA_PKT2_PSE_T3_iiT4_)
        .other          _ZN3cub18CUB_300001_SM_10006detail10radix_sort31DeviceRadixSortSingleTileKernelINS1_5radix10policy_hubIiijE10Policy1000ELNS0_9SortOrderE0EiijNS1_21identity_decomposer_tEEEvPKT1_PSA_PKT2_PSE_T3_iiT4_,@"STO_CUDA_ENTRY STV_DEFAULT"
_ZN3cub18CUB_300001_SM_10006detail10radix_sort31DeviceRadixSortSingleTileKernelINS1_5radix10policy_hubIiijE10Policy1000ELNS0_9SortOrderE0EiijNS1_21identity_decomposer_tEEEvPKT1_PSA_PKT2_PSE_T3_iiT4_:
.text._ZN3cub18CUB_300001_SM_10006detail10radix_sort31DeviceRadixSortSingleTileKernelINS1_5radix10policy_hubIiijE10Policy1000ELNS0_9SortOrderE0EiijNS1_21identity_decomposer_tEEEvPKT1_PSA_PKT2_PSE_T3_iiT4_:
[----:B------:R-:W-:Y:S01]  /*0000*/  LDC R1, c[0x0][0x37c] ;  /* 0x0000df00ff017b82 */ /* 0x000fe20000000800 */
[----:B------:R-:W0:Y:S01]  /*0010*/  S2R R0, SR_TID.X ;  /* 0x0000000000007919 */ /* 0x000e220000002100 */
[----:B------:R-:W1:Y:S06]  /*0020*/  LDCU UR4, c[0x0][0x3a0] ;  /* 0x00007400ff0477ac */ /* 0x000e6c0008000800 */
[----:B------:R-:W2:Y:S01]  /*0030*/  LDC.64 R6, c[0x0][0x380] ;  /* 0x0000e000ff067b82 */ /* 0x000ea20000000a00 */
[----:B------:R-:W3:Y:S01]  /*0040*/  LDCU.64 UR10, c[0x0][0x358] ;  /* 0x00006b00ff0a77ac */ /* 0x000ee20008000a00 */
[----:B------:R-:W4:Y:S06]  /*0050*/  LDCU UR6, c[0x0][0x3a4] ;  /* 0x00007480ff0677ac */ /* 0x000f2c0008000800 */
[----:B------:R-:W4:Y:S01]  /*0060*/  S2UR UR5, SR_CgaCtaId ;  /* 0x00000000000579c3 */ /* 0x000f220000008800 */
[----:B------:R-:W4:Y:S01]  /*0070*/  LDCU UR7, c[0x0][0x3a8] ;  /* 0x00007500ff0777ac */ /* 0x000f220008000800 */
[----:B------:R-:W1:Y:S01]  /*0080*/  LDCU UR9, c[0x0][0x3a8] ;  /* 0x00007500ff0977ac */ /* 0x000e620008000800 */
[----:B0-----:R-:W-:-:S04]  /*0090*/  IMAD R9, R0, 0x13, RZ ;  /* 0x0000001300097824 */ /* 0x001fc800078e02ff */
[C---:B------:R-:W-:Y:S01]  /*00a0*/  VIADD R4, R9.reuse, 0x1 ;  /* 0x0000000109047836 */ /* 0x040fe20000000000 */
[C---:B-1----:R-:W-:Y:S01]  /*00b0*/  ISETP.GE.AND P6, PT, R9.reuse, UR4, PT ;  /* 0x0000000409007c0c */ /* 0x042fe2000bfc6270 */
[C---:B------:R-:W-:Y:S02]  /*00c0*/  VIADD R8, R9.reuse, 0x5 ;  /* 0x0000000509087836 */ /* 0x040fe40000000000 */
[C---:B--2---:R-:W-:Y:S01]  /*00d0*/  IMAD.WIDE.U32 R6, R9.reuse, 0x4, R6 ;  /* 0x0000000409067825 */ /* 0x044fe200078e0006 */
[----:B------:R-:W-:Y:S02]  /*00e0*/  ISETP.GE.AND P5, PT, R4, UR4, PT ;  /* 0x0000000404007c0c */ /* 0x000fe4000bfa6270 */
[----:B------:R-:W-:Y:S01]  /*00f0*/  ISETP.GE.AND P1, PT, R8, UR4, PT ;  /* 0x0000000408007c0c */ /* 0x000fe2000bf26270 */
[C---:B------:R-:W-:Y:S01]  /*0100*/  VIADD R5, R9.reuse, 0x2 ;  /* 0x0000000209057836 */ /* 0x040fe20000000000 */
[----:B------:R-:W-:Y:S01]  /*0110*/  P2R R46, PR, RZ, 0x20 ;  /* 0x00000020ff2e7803 */ /* 0x000fe20000000000 */
[C---:B------:R-:W-:Y:S01]  /*0120*/  VIADD R10, R9.reuse, 0x6 ;  /* 0x00000006090a7836 */ /* 0x040fe20000000000 */
[----:B------:R-:W-:Y:S01]  /*0130*/  P2R R49, PR, RZ, 0x2 ;  /* 0x00000002ff317803 */ /* 0x000fe20000000000 */
[----:B------:R-:W-:Y:S01]  /*0140*/  VIADD R4, R9, 0x3 ;  /* 0x0000000309047836 */ /* 0x000fe20000000000 */
[----:B------:R-:W-:Y:S01]  /*0150*/  ISETP.GE.AND P4, PT, R5, UR4, PT ;  /* 0x0000000405007c0c */ /* 0x000fe2000bf86270 */
[C---:B------:R-:W-:Y:S01]  /*0160*/  VIADD R5, R9.reuse, 0x4 ;  /* 0x0000000409057836 */ /* 0x040fe20000000000 */
[----:B------:R-:W-:Y:S01]  /*0170*/  ISETP.GE.AND P0, PT, R10, UR4, PT ;  /* 0x000000040a007c0c */ /* 0x000fe2000bf06270 */
[----:B------:R-:W-:Y:S01]  /*0180*/  VIADD R29, R9, 0x9 ;  /* 0x00000009091d7836 */ /* 0x000fe20000000000 */
[----:B------:R-:W-:Y:S01]  /*0190*/  ISETP.GE.AND P3, PT, R4, UR4, PT ;  /* 0x0000000404007c0c */ /* 0x000fe2000bf66270 */
[----:B---3--:R-:W2:Y:S01]  /*01a0*/  @!P5 LDG.E R8, desc[UR10][R6.64+0x4] ;  /* 0x0000040a0608d981 */ /* 0x008ea2000c1e1900 */
[----:B------:R-:W-:Y:S01]  /*01b0*/  ISETP.GE.AND P2, PT, R5, UR4, PT ;  /* 0x0000000405007c0c */ /* 0x000fe2000bf46270 */
[C---:B------:R-:W-:Y:S01]  /*01c0*/  VIADD R4, R9.reuse, 0x7 ;  /* 0x0000000709047836 */ /* 0x040fe20000000000 */
[----:B------:R-:W-:Y:S01]  /*01d0*/  P2R R50, PR, RZ, 0x1 ;  /* 0x00000001ff327803 */ /* 0x000fe20000000000 */
[----:B------:R-:W3:Y:S01]  /*01e0*/  @!P1 LDG.E R35, desc[UR10][R6.64+0x14] ;  /* 0x0000140a06239981 */ /* 0x000ee2000c1e1900 */
[C---:B------:R-:W-:Y:S01]  /*01f0*/  VIADD R5, R9.reuse, 0x8 ;  /* 0x0000000809057836 */ /* 0x040fe20000000000 */
[----:B------:R-:W-:Y:S01]  /*0200*/  P2R R48, PR, RZ, 0x4 ;  /* 0x00000004ff307803 */ /* 0x000fe20000000000 */
[C---:B------:R-:W-:Y:S01]  /*0210*/  VIADD R30, R9.reuse, 0xa ;  /* 0x0000000a091e7836 */ /* 0x040fe20000000000 */
[----:B------:R-:W4:Y:S01]  /*0220*/  @!P4 LDG.E R10, desc[UR10][R6.64+0x8] ;  /* 0x0000080a060ac981 */ /* 0x000f22000c1e1900 */
[C---:B------:R-:W-:Y:S01]  /*0230*/  VIADD R31, R9.reuse, 0xb ;  /* 0x0000000b091f7836 */ /* 0x040fe20000000000 */
[----:B------:R-:W-:Y:S01]  /*0240*/  P2R R47, PR, RZ, 0x8 ;  /* 0x00000008ff2f7803 */ /* 0x000fe20000000000 */
[C---:B------:R-:W-:Y:S01]  /*0250*/  VIADD R32, R9.reuse, 0xc ;  /* 0x0000000c09207836 */ /* 0x040fe20000000000 */
[----:B------:R-:W3:Y:S01]  /*0260*/  @!P3 LDG.E R11, desc[UR10][R6.64+0xc] ;  /* 0x00000c0a060bb981 */ /* 0x000ee2000c1e1900 */
[----:B------:R-:W-:Y:S01]  /*0270*/  VIADD R33, R9, 0x10 ;  /* 0x0000001009217836 */ /* 0x000fe20000000000 */
[----:B------:R-:W-:-:S02]  /*0280*/  P2R R45, PR, RZ, 0x10 ;  /* 0x00000010ff2d7803 */ /* 0x000fc40000000000 */
[----:B------:R-:W3:Y:S04]  /*0290*/  @!P2 LDG.E R34, desc[UR10][R6.64+0x10] ;  /* 0x0000100a0622a981 */ /* 0x000ee8000c1e1900 */
[----:B------:R-:W3:Y:S01]  /*02a0*/  @!P0 LDG.E R36, desc[UR10][R6.64+0x18] ;  /* 0x0000180a06248981 */ /* 0x000ee2000c1e1900 */
[----:B------:R-:W-:-:S03]  /*02b0*/  ISETP.GE.AND P0, PT, R4, UR4, PT ;  /* 0x0000000404007c0c */ /* 0x000fc6000bf06270 */
[----:B------:R-:W3:Y:S01]  /*02c0*/  @!P6 LDG.E R61, desc[UR10][R6.64] ;  /* 0x0000000a063de981 */ /* 0x000ee2000c1e1900 */
[----:B------:R-:W-:-:S09]  /*02d0*/  P2R R51, PR, RZ, 0x1 ;  /* 0x00000001ff337803 */ /* 0x000fd20000000000 */
[----:B------:R-:W3:Y:S01]  /*02e0*/  @!P0 LDG.E R37, desc[UR10][R6.64+0x1c] ;  /* 0x00001c0a06258981 */ /* 0x000ee2000c1e1900 */
[----:B------:R-:W-:Y:S02]  /*02f0*/  ISETP.GE.AND P0, PT, R5, UR4, PT ;  /* 0x0000000405007c0c */ /* 0x000fe4000bf06270 */
[----:B------:R-:W0:Y:S02]  /*0300*/  LDC.64 R4, c[0x0][0x390] ;  /* 0x0000e400ff047b82 */ /* 0x000e240000000a00 */
[----:B------:R-:W-:-:S09]  /*0310*/  P2R R52, PR, RZ, 0x1 ;  /* 0x00000001ff347803 */ /* 0x000fd20000000000 */
[----:B------:R-:W3:Y:S01]  /*0320*/  @!P0 LDG.E R38, desc[UR10][R6.64+0x20] ;  /* 0x0000200a06268981 */ /* 0x000ee2000c1e1900 */
[----:B------:R-:W-:-:S04]  /*0330*/  ISETP.GE.AND P0, PT, R29, UR4, PT ;  /* 0x000000041d007c0c */ /* 0x000fc8000bf06270 */
[----:B------:R-:W-:-:S09]  /*0340*/  P2R R53, PR, RZ, 0x1 ;  /* 0x00000001ff357803 */ /* 0x000fd20000000000 */
[----:B------:R-:W3:Y:S01]  /*0350*/  @!P0 LDG.E R39, desc[UR10][R6.64+0x24] ;  /* 0x0000240a06278981 */ /* 0x000ee2000c1e1900 */
[----:B------:R-:W-:Y:S01]  /*0360*/  ISETP.GE.AND P0, PT, R30, UR4, PT ;  /* 0x000000041e007c0c */ /* 0x000fe2000bf06270 */
[----:B------:R-:W-:-:S05]  /*0370*/  VIADD R30, R9, 0xd ;  /* 0x0000000d091e7836 */ /* 0x000fca0000000000 */
[----:B------:R-:W-:Y:S02]  /*0380*/  ISETP.GE.AND P1, PT, R30, UR4, PT ;  /* 0x000000041e007c0c */ /* 0x000fe4000bf26270 */
[----:B------:R-:W-:Y:S02]  /*0390*/  P2R R54, PR, RZ, 0x1 ;  /* 0x00000001ff367803 */ /* 0x000fe40000000000 */
[----:B------:R-:W-:-:S03]  /*03a0*/  P2R R58, PR, RZ, 0x2 ;  /* 0x00000002ff3a7803 */ /* 0x000fc60000000000 */
[----:B------:R-:W3:Y:S01]  /*03b0*/  @!P0 LDG.E R40, desc[UR10][R6.64+0x28] ;  /* 0x0000280a06288981 */ /* 0x000ee2000c1e1900 */
[----:B------:R-:W-:-:S05]  /*03c0*/  ISETP.GE.AND P0, PT, R31, UR4, PT ;  /* 0x000000041f007c0c */ /* 0x000fca000bf06270 */
[----:B------:R-:W3:Y:S01]  /*03d0*/  @!P1 LDG.E R62, desc[UR10][R6.64+0x34] ;  /* 0x0000340a063e9981 */ /* 0x000ee2000c1e1900 */
[----:B------:R-:W-:-:S04]  /*03e0*/  ISETP.NE.AND P1, PT, R54, RZ, PT ;  /* 0x000000ff3600720c */ /* 0x000fc80003f25270 */
[----:B------:R-:W-:Y:S02]  /*03f0*/  P2R R57, PR, RZ, 0x2 ;  /* 0x00000002ff397803 */ /* 0x000fe40000000000 */
[----:B------:R-:W-:Y:S01]  /*0400*/  ISETP.NE.AND P1, PT, R53, RZ, PT ;  /* 0x000000ff3500720c */ /* 0x000fe20003f25270 */
[----:B------:R-:W3:Y:S03]  /*0410*/  @!P0 LDG.E R41, desc[UR10][R6.64+0x2c] ;  /* 0x00002c0a06298981 */ /* 0x000ee6000c1e1900 */
[----:B------:R-:W-:Y:S02]  /*0420*/  P2R R56, PR, RZ, 0x2 ;  /* 0x00000002ff387803 */ /* 0x000fe40000000000 */
[----:B------:R-:W-:Y:S02]  /*0430*/  ISETP.NE.AND P1, PT, R52, RZ, PT ;  /* 0x000000ff3400720c */ /* 0x000fe40003f25270 */
[----:B------:R-:W-:-:S02]  /*0440*/  P2R R60, PR, RZ, 0x1 ;  /* 0x00000001ff3c7803 */ /* 0x000fc40000000000 */
[----:B------:R-:W-:Y:S02]  /*0450*/  P2R R55, PR, RZ, 0x2 ;  /* 0x00000002ff377803 */ /* 0x000fe40000000000 */
[----:B------:R-:W-:Y:S02]  /*0460*/  ISETP.GE.AND P0, PT, R32, UR4, PT ;  /* 0x0000000420007c0c */ /* 0x000fe4000bf06270 */
[----:B------:R-:W-:-:S04]  /*0470*/  ISETP.NE.AND P1, PT, R51, RZ, PT ;  /* 0x000000ff3300720c */ /* 0x000fc80003f25270 */
[----:B------:R-:W-:Y:S02]  /*0480*/  P2R R54, PR, RZ, 0x2 ;  /* 0x00000002ff367803 */ /* 0x000fe40000000000 */
[----:B------:R-:W-:-:S04]  /*0490*/  ISETP.NE.AND P1, PT, R50, RZ, PT ;  /* 0x000000ff3200720c */ /* 0x000fc80003f25270 */
[----:B------:R-:W-:Y:S01]  /*04a0*/  P2R R53, PR, RZ, 0x2 ;  /* 0x00000002ff357803 */ /* 0x000fe20000000000 */
[----:B------:R-:W3:Y:S01]  /*04b0*/  @!P0 LDG.E R42, desc[UR10][R6.64+0x30] ;  /* 0x0000300a062a8981 */ /* 0x000ee2000c1e1900 */
[----:B------:R-:W-:Y:S01]  /*04c0*/  ISETP.NE.AND P1, PT, R49, RZ, PT ;  /* 0x000000ff3100720c */ /* 0x000fe20003f25270 */
[C---:B------:R-:W-:Y:S02]  /*04d0*/  VIADD R31, R9.reuse, 0xe ;  /* 0x0000000e091f7836 */ /* 0x040fe40000000000 */
[C---:B------:R-:W-:Y:S01]  /*04e0*/  VIADD R32, R9.reuse, 0xf ;  /* 0x0000000f09207836 */ /* 0x040fe20000000000 */
[----:B------:R-:W-:Y:S01]  /*04f0*/  P2R R51, PR, RZ, 0x2 ;  /* 0x00000002ff337803 */ /* 0x000fe20000000000 */
[C---:B------:R-:W-:Y:S01]  /*0500*/  VIADD R43, R9.reuse, 0x11 ;  /* 0x00000011092b7836 */ /* 0x040fe20000000000 */
[----:B------:R-:W-:Y:S01]  /*0510*/  ISETP.NE.AND P1, PT, R48, RZ, PT ;  /* 0x000000ff3000720c */ /* 0x000fe20003f25270 */
[----:B------:R-:W-:Y:S01]  /*0520*/  VIADD R44, R9, 0x12 ;  /* 0x00000012092c7836 */ /* 0x000fe20000000000 */
[----:B------:R-:W-:-:S02]  /*0530*/  ISETP.GE.AND P2, PT, R31, UR4, PT ;  /* 0x000000041f007c0c */ /* 0x000fc4000bf46270 */
[----:B------:R-:W-:Y:S02]  /*0540*/  P2R R49, PR, RZ, 0x2 ;  /* 0x00000002ff317803 */ /* 0x000fe40000000000 */
[----:B------:R-:W-:Y:S02]  /*0550*/  ISETP.GE.AND P3, PT, R32, UR4, PT ;  /* 0x0000000420007c0c */ /* 0x000fe4000bf66270 */
[----:B------:R-:W-:Y:S02]  /*0560*/  ISETP.NE.AND P1, PT, R47, RZ, PT ;  /* 0x000000ff2f00720c */ /* 0x000fe40003f25270 */
[----:B------:R-:W-:Y:S02]  /*0570*/  ISETP.GE.AND P4, PT, R33, UR4, PT ;  /* 0x0000000421007c0c */ /* 0x000fe4000bf86270 */
[----:B------:R-:W-:Y:S02]  /*0580*/  ISETP.GE.AND P5, PT, R43, UR4, PT ;  /* 0x000000042b007c0c */ /* 0x000fe4000bfa6270 */
[----:B------:R-:W-:-:S02]  /*0590*/  ISETP.GE.AND P6, PT, R44, UR4, PT ;  /* 0x000000042c007c0c */ /* 0x000fc4000bfc6270 */
[----:B------:R-:W-:Y:S02]  /*05a0*/  P2R R48, PR, RZ, 0x2 ;  /* 0x00000002ff307803 */ /* 0x000fe40000000000 */
[----:B------:R-:W-:Y:S01]  /*05b0*/  ISETP.NE.AND P1, PT, R45, RZ, PT ;  /* 0x000000ff2d00720c */ /* 0x000fe20003f25270 */
[----:B------:R-:W3:Y:S03]  /*05c0*/  @!P3 LDG.E R47, desc[UR10][R6.64+0x3c] ;  /* 0x00003c0a062fb981 */ /* 0x000ee6000c1e1900 */
[----:B------:R-:W-:Y:S01]  /*05d0*/  P2R R45, PR, RZ, 0x2 ;  /* 0x00000002ff2d7803 */ /* 0x000fe20000000000 */
[----:B0-----:R-:W-:Y:S01]  /*05e0*/  IMAD.WIDE.U32 R4, R9, 0x4, R4 ;  /* 0x0000000409047825 */ /* 0x001fe200078e0004 */
[----:B------:R-:W-:Y:S01]  /*05f0*/  ISETP.NE.AND P1, PT, R46, RZ, PT ;  /* 0x000000ff2e00720c */ /* 0x000fe20003f25270 */
[----:B------:R-:W3:Y:S01]  /*0600*/  @!P4 LDG.E R50, desc[UR10][R6.64+0x40] ;  /* 0x0000400a0632c981 */ /* 0x000ee2000c1e1900 */
[----:B------:R-:W-:-:S03]  /*0610*/  P2R R59, PR, RZ, 0x1 ;  /* 0x00000001ff3b7803 */ /* 0x000fc60000000000 */
[----:B------:R-:W3:Y:S01]  /*0620*/  @!P2 LDG.E R46, desc[UR10][R6.64+0x38] ;  /* 0x0000380a062ea981 */ /* 0x000ee2000c1e1900 */
[----:B------:R-:W-:-:S03]  /*0630*/  ISETP.GE.AND P0, PT, R9, UR4, PT ;  /* 0x0000000409007c0c */ /* 0x000fc6000bf06270 */
[----:B------:R-:W3:Y:S04]  /*0640*/  @!P5 LDG.E R9, desc[UR10][R6.64+0x44] ;  /* 0x0000440a0609d981 */ /* 0x000ee8000c1e1900 */
[----:B------:R-:W3:Y:S01]  /*0650*/  @!P6 LDG.E R52, desc[UR10][R6.64+0x48] ;  /* 0x0000480a0634e981 */ /* 0x000ee2000c1e1900 */
[----:B------:R-:W-:Y:S01]  /*0660*/  BAR.SYNC.DEFER_BLOCKING 0x0 ;  /* 0x0000000000007b1d */ /* 0x000fe20000010000 */
[----:B------:R-:W-:Y:S02]  /*0670*/  IMAD.MOV.U32 R30, RZ, RZ, -0x1 ;  /* 0xffffffffff1e7424 */ /* 0x000fe400078e00ff */
[----:B------:R-:W-:-:S03]  /*0680*/  IMAD.MOV.U32 R31, RZ, RZ, -0x1 ;  /* 0xffffffffff1f7424 */ /* 0x000fc600078e00ff */
[----:B------:R0:W5:Y:S01]  /*0690*/  @!P1 LDG.E R3, desc[UR10][R4.64+0x4] ;  /* 0x0000040a04039981 */ /* 0x000162000c1e1900 */
[----:B------:R-:W-:Y:S02]  /*06a0*/  IMAD.MOV.U32 R32, RZ, RZ, -0x1 ;  /* 0xffffffffff207424 */ /* 0x000fe400078e00ff */
[----:B------:R-:W-:Y:S01]  /*06b0*/  IMAD.MOV.U32 R33, RZ, RZ, -0x1 ;  /* 0xffffffffff217424 */ /* 0x000fe200078e00ff */
[----:B------:R0:W5:Y:S01]  /*06c0*/  @!P0 LDG.E R2, desc[UR10][R4.64] ;  /* 0x0000000a04028981 */ /* 0x000162000c1e1900 */
[----:B------:R-:W-:-:S03]  /*06d0*/  IMAD.MOV.U32 R29, RZ, RZ, -0x1 ;  /* 0xffffffffff1d7424 */ /* 0x000fc600078e00ff */
[----:B------:R0:W5:Y:S04]  /*06e0*/  @!P2 LDG.E R24, desc[UR10][R4.64+0x38] ;  /* 0x0000380a0418a981 */ /* 0x000168000c1e1900 */
[----:B------:R0:W5:Y:S04]  /*06f0*/  @!P3 LDG.E R25, desc[UR10][R4.64+0x3c] ;  /* 0x00003c0a0419b981 */ /* 0x000168000c1e1900 */
[----:B------:R0:W5:Y:S04]  /*0700*/  @!P4 LDG.E R26, desc[UR10][R4.64+0x40] ;  /* 0x0000400a041ac981 */ /* 0x000168000c1e1900 */
[----:B------:R0:W5:Y:S04]  /*0710*/  @!P5 LDG.E R27, desc[UR10][R4.64+0x44] ;  /* 0x0000440a041bd981 */ /* 0x000168000c1e1900 */
[----:B------:R0:W5:Y:S01]  /*0720*/  @!P6 LDG.E R28, desc[UR10][R4.64+0x48] ;  /* 0x0000480a041ce981 */ /* 0x000162000c1e1900 */
[----:B--2---:R-:W-:-:S02]  /*0730*/  @!P1 LOP3.LUT R30, R8, 0x80000000, RZ, 0x3c, !PT ;  /* 0x80000000081e9812 */ /* 0x004fc400078e3cff */
[----:B------:R-:W-:-:S13]  /*0740*/  ISETP.NE.AND P1, PT, R45, RZ, PT ;  /* 0x000000ff2d00720c */ /* 0x000fda0003f25270 */
[----:B----4-:R-:W-:Y:S01]  /*0750*/  @!P1 LOP3.LUT R31, R10, 0x80000000, RZ, 0x3c, !PT ;  /* 0x800000000a1f9812 */ /* 0x010fe200078e3cff */
[----:B------:R0:W5:Y:S01]  /*0760*/  @!P1 LDG.E R12, desc[UR10][R4.64+0x8] ;  /* 0x0000080a040c9981 */ /* 0x000162000c1e1900 */
[----:B------:R-:W-:-:S13]  /*0770*/  ISETP.NE.AND P1, PT, R48, RZ, PT ;  /* 0x000000ff3000720c */ /* 0x000fda0003f25270 */
[----:B---3--:R-:W-:Y:S01]  /*0780*/  @!P1 LOP3.LUT R32, R11, 0x80000000, RZ, 0x3c, !PT ;  /* 0x800000000b209812 */ /* 0x008fe200078e3cff */
[----:B------:R0:W5:Y:S01]  /*0790*/  @!P1 LDG.E R13, desc[UR10][R4.64+0xc] ;  /* 0x00000c0a040d9981 */ /* 0x000162000c1e1900 */
[----:B------:R-:W-:-:S13]  /*07a0*/  ISETP.NE.AND P1, PT, R49, RZ, PT ;  /* 0x000000ff3100720c */ /* 0x000fda0003f25270 */
[----:B------:R-:W-:Y:S01]  /*07b0*/  @!P1 LOP3.LUT R33, R34, 0x80000000, RZ, 0x3c, !PT ;  /* 0x8000000022219812 */ /* 0x000fe200078e3cff */
[----:B------:R0:W5:Y:S01]  /*07c0*/  @!P1 LDG.E R14, desc[UR10][R4.64+0x10] ;  /* 0x0000100a040e9981 */ /* 0x000162000c1e1900 */
[----:B------:R-:W-:Y:S01]  /*07d0*/  ISETP.NE.AND P1, PT, R51, RZ, PT ;  /* 0x000000ff3300720c */ /* 0x000fe20003f25270 */
[----:B------:R-:W-:-:S12]  /*07e0*/  IMAD.MOV.U32 R34, RZ, RZ, -0x1 ;  /* 0xffffffffff227424 */ /* 0x000fd800078e00ff */
        /* <DEDUP_REMOVED lines=15> */
[----:B------:R-:W-:Y:S01]  /*08e0*/  IMAD.MOV.U32 R38, RZ, RZ, -0x1 ;  /* 0xffffffffff267424 */ /* 0x000fe200078e00ff */
[----:B------:R-:W-:Y:S02]  /*08f0*/  @!P0 LOP3.LUT R29, R61, 0x80000000, RZ, 0x3c, !PT ;  /* 0x800000003d1d8812 */ /* 0x000fe400078e3cff */
[----:B------:R-:W-:-:S09]  /*0900*/  ISETP.NE.AND P0, PT, R60, RZ, PT ;  /* 0x000000ff3c00720c */ /* 0x000fd20003f05270 */
[----:B------:R-:W-:Y:S01]  /*0910*/  @!P1 LOP3.LUT R38, R39, 0x80000000, RZ, 0x3c, !PT ;  /* 0x8000000027269812 */ /* 0x000fe200078e3cff */
[----:B------:R0:W5:Y:S01]  /*0920*/  @!P1 LDG.E R19, desc[UR10][R4.64+0x24] ;  /* 0x0000240a04139981 */ /* 0x000162000c1e1900 */
[----:B------:R-:W-:Y:S01]  /*0930*/  ISETP.NE.AND P1, PT, R57, RZ, PT ;  /* 0x000000ff3900720c */ /* 0x000fe20003f25270 */
[----:B------:R-:W-:Y:S02]  /*0940*/  IMAD.MOV.U32 R39, RZ, RZ, -0x1 ;  /* 0xffffffffff277424 */ /* 0x000fe400078e00ff */
[----:B------:R0:W5:Y:S10]  /*0950*/  @!P0 LDG.E R21, desc[UR10][R4.64+0x2c] ;  /* 0x00002c0a04158981 */ /* 0x000174000c1e1900 */
[----:B------:R-:W-:Y:S01]  /*0960*/  @!P1 LOP3.LUT R39, R40, 0x80000000, RZ, 0x3c, !PT ;  /* 0x8000000028279812 */ /* 0x000fe200078e3cff */
[----:B------:R-:W-:Y:S01]  /*0970*/  IMAD.MOV.U32 R40, RZ, RZ, -0x1 ;  /* 0xffffffffff287424 */ /* 0x000fe200078e00ff */
[----:B------:R0:W5:Y:S01]  /*0980*/  @!P1 LDG.E R20, desc[UR10][R4.64+0x28] ;  /* 0x0000280a04149981 */ /* 0x000162000c1e1900 */
[----:B------:R-:W-:-:S02]  /*0990*/  @!P0 LOP3.LUT R40, R41, 0x80000000, RZ, 0x3c, !PT ;  /* 0x8000000029288812 */ /* 0x000fc400078e3cff */
[----:B------:R-:W-:Y:S02]  /*09a0*/  ISETP.NE.AND P1, PT, R58, RZ, PT ;  /* 0x000000ff3a00720c */ /* 0x000fe40003f25270 */
[----:B------:R-:W-:Y:S01]  /*09b0*/  ISETP.NE.AND P0, PT, R59, RZ, PT ;  /* 0x000000ff3b00720c */ /* 0x000fe20003f05270 */
[----:B------:R-:W-:Y:S01]  /*09c0*/  IMAD.MOV.U32 R41, RZ, RZ, -0x1 ;  /* 0xffffffffff297424 */ /* 0x000fe200078e00ff */
[----:B------:R-:W-:Y:S02]  /*09d0*/  UMOV UR4, 0x400 ;  /* 0x0000040000047882 */ /* 0x000fe40000000000 */
[----:B------:R-:W-:-:S07]  /*09e0*/  ULEA UR4, UR5, UR4, 0x18 ;  /* 0x0000000405047291 */ /* 0x000fce000f8ec0ff */
[----:B------:R0:W5:Y:S02]  /*09f0*/  @!P1 LDG.E R23, desc[UR10][R4.64+0x34] ;  /* 0x0000340a04179981 */ /* 0x000164000c1e1900 */
[----:B------:R-:W-:Y:S02]  /*0a00*/  @!P0 LOP3.LUT R41, R42, 0x80000000, RZ, 0x3c, !PT ;  /* 0x800000002a298812 */ /* 0x000fe400078e3cff */
[----:B------:R0:W5:Y:S01]  /*0a10*/  @!P0 LDG.E R22, desc[UR10][R4.64+0x30] ;  /* 0x0000300a04168981 */ /* 0x000162000c1e1900 */
[----:B------:R-:W1:Y:S01]  /*0a20*/  S2R R42, SR_LANEID ;  /* 0x00000000002a7919 */ /* 0x000e620000000000 */
[----:B------:R-:W-:Y:S01]  /*0a30*/  LEA R49, R0, UR4, 0x2 ;  /* 0x0000000400317c11 */ /* 0x000fe2000f8e10ff */
[----:B------:R-:W-:Y:S01]  /*0a40*/  IMAD.MOV.U32 R44, RZ, RZ, -0x1 ;  /* 0xffffffffff2c7424 */ /* 0x000fe200078e00ff */
[----:B------:R-:W-:Y:S01]  /*0a50*/  SHF.R.U32.HI R124, RZ, 0x5, R0 ;  /* 0x00000005ff7c7819 */ /* 0x000fe20000011600 */
[----:B------:R-:W-:Y:S01]  /*0a60*/  IMAD.MOV.U32 R45, RZ, RZ, -0x1 ;  /* 0xffffffffff2d7424 */ /* 0x000fe200078e00ff */
[----:B------:R-:W-:Y:S01]  /*0a70*/  @!P2 LOP3.LUT R44, R46, 0x80000000, RZ, 0x3c, !PT ;  /* 0x800000002e2ca812 */ /* 0x000fe200078e3cff */
[----:B------:R-:W-:Y:S01]  /*0a80*/  IMAD R51, R0, 0x80, R49 ;  /* 0x0000008000337824 */ /* 0x000fe200078e0231 */
[----:B------:R-:W-:Y:S01]  /*0a90*/  @!P3 LOP3.LUT R45, R47, 0x80000000, RZ, 0x3c, !PT ;  /* 0x800000002f2db812 */ /* 0x000fe200078e3cff */
[----:B------:R-:W-:Y:S01]  /*0aa0*/  IMAD.MOV.U32 R46, RZ, RZ, -0x1 ;  /* 0xffffffffff2e7424 */ /* 0x000fe200078e00ff */
[----:B------:R-:W-:Y:S01]  /*0ab0*/  @!P4 LOP3.LUT R46, R50, 0x80000000, RZ, 0x3c, !PT ;  /* 0x80000000322ec812 */ /* 0x000fe200078e3cff */
[----:B------:R-:W-:Y:S01]  /*0ac0*/  IMAD.MOV.U32 R43, RZ, RZ, -0x1 ;  /* 0xffffffffff2b7424 */ /* 0x000fe200078e00ff */
[----:B------:R-:W-:Y:S01]  /*0ad0*/  @!P1 LOP3.LUT R43, R62, 0x80000000, RZ, 0x3c, !PT ;  /* 0x800000003e2b9812 */ /* 0x000fe200078e3cff */
[----:B------:R-:W-:Y:S01]  /*0ae0*/  IMAD.MOV.U32 R47, RZ, RZ, -0x1 ;  /* 0xffffffffff2f7424 */ /* 0x000fe200078e00ff */
[----:B------:R-:W-:Y:S01]  /*0af0*/  @!P5 LOP3.LUT R47, R9, 0x80000000, RZ, 0x3c, !PT ;  /* 0x80000000092fd812 */ /* 0x000fe200078e3cff */
[----:B------:R-:W-:Y:S01]  /*0b00*/  IMAD.MOV.U32 R48, RZ, RZ, -0x1 ;  /* 0xffffffffff307424 */ /* 0x000fe200078e00ff */
[----:B------:R-:W-:Y:S01]  /*0b10*/  @!P6 LOP3.LUT R48, R52, 0x80000000, RZ, 0x3c, !PT ;  /* 0x800000003430e812 */ /* 0x000fe200078e3cff */
[----:B------:R-:W-:Y:S01]  /*0b20*/  IMAD R53, R0, -0x38, R51 ;  /* 0xffffffc800357824 */ /* 0x000fe200078e0233 */
[----:B------:R-:W-:Y:S01]  /*0b30*/  LEA R50, R124, UR4, 0x2 ;  /* 0x000000047c327c11 */ /* 0x000fe2000f8e10ff */
[----:B------:R-:W-:-:S02]  /*0b40*/  UIADD3 UR8, UPT, UPT, UR6, 0x6, URZ ;  /* 0x0000000606087890 */ /* 0x000fc4000fffe0ff */
[----:B------:R-:W-:Y:S01]  /*0b50*/  UIADD3 UR5, UPT, UPT, -UR6, UR7, URZ ;  /* 0x0000000706057290 */ /* 0x000fe2000fffe1ff */
[----:B0-----:R-:W-:Y:S11]  /*0b60*/  BAR.SYNC.DEFER_BLOCKING 0x0 ;  /* 0x0000000000007b1d */ /* 0x001ff60000010000 */
.L_x_239:
[----:B------:R-:W-:Y:S01]  /*0b70*/  UISETP.LT.AND UP0, UPT, UR5, 0x6, UPT ;  /* 0x000000060500788c */ /* 0x000fe2000bf01270 */
[----:B------:R-:W-:Y:S01]  /*0b80*/  STS [R49], RZ ;  /* 0x000000ff31007388 */ /* 0x000fe20000000800 */
[----:B------:R-:W-:Y:S01]  /*0b90*/  UIADD3 UR6, UPT, UPT, UR8, -0x6, URZ ;  /* 0xfffffffa08067890 */ /* 0x000fe2000fffe0ff */
[----:B-1----:R-:W-:Y:S01]  /*0ba0*/  ISETP.NE.AND P1, PT, R42, 0x1f, PT ;  /* 0x0000001f2a00780c */ /* 0x002fe20003f25270 */
[----:B------:R-:W-:Y:S01]  /*0bb0*/  USEL UR4, UR5, 0x6, UP0 ;  /* 0x0000000605047887 */ /* 0x000fe20008000000 */
[----:B------:R-:W-:Y:S01]  /*0bc0*/  STS [R49+0x400], RZ ;  /* 0x000400ff31007388 */ /* 0x000fe20000000800 */
[C---:B------:R-:W-:Y:S01]  /*0bd0*/  ISETP.NE.AND P2, PT, R124.reuse, 0x6, PT ;  /* 0x000000067c00780c */ /* 0x040fe20003f45270 */
[----:B------:R-:W-:Y:S01]  /*0be0*/  UISETP.GE.AND UP0, UPT, UR8, UR9, UPT ;  /* 0x000000090800728c */ /* 0x000fe2000bf06270 */
[----:B0-----:R-:W-:Y:S01]  /*0bf0*/  SHF.R.U32.HI R4, RZ, UR6, R29 ;  /* 0x00000006ff047c19 */ /* 0x001fe2000801161d */
[----:B------:R-:W-:Y:S01]  /*0c00*/  UBMSK UR4, URZ, UR4 ;  /* 0x00000004ff04729b */ /* 0x000fe20008000000 */
[----:B------:R-:W-:Y:S01]  /*0c10*/  STS [R49+0x800], RZ ;  /* 0x000800ff31007388 */ /* 0x000fe20000000800 */
[----:B------:R-:W-:-:S03]  /*0c20*/  ISETP.NE.AND P3, PT, R124, 0x7, PT ;  /* 0x000000077c00780c */ /* 0x000fc60003f65270 */
[----:B------:R-:W-:Y:S01]  /*0c30*/  STS [R49+0xc00], RZ ;  /* 0x000c00ff31007388 */ /* 0x000fe20000000800 */
[----:B------:R-:W-:-:S03]  /*0c40*/  LOP3.LUT R4, R4, UR4, RZ, 0xc0, !PT ;  /* 0x0000000404047c12 */ /* 0x000fc6000f8ec0ff */
[----:B------:R-:W-:Y:S02]  /*0c50*/  STS [R49+0x1000], RZ ;  /* 0x001000ff31007388 */ /* 0x000fe40000000800 */
[----:B------:R-:W-:Y:S01]  /*0c60*/  IMAD.SHL.U32 R5, R4, 0x400, RZ ;  /* 0x0000040004057824 */ /* 0x000fe200078e00ff */
[----:B------:R-:W-:Y:S01]  /*0c70*/  SHF.R.U32.HI R4, RZ, 0x4, R4 ;  /* 0x00000004ff047819 */ /* 0x000fe20000011604 */
[----:B------:R-:W-:Y:S03]  /*0c80*/  STS [R49+0x1400], RZ ;  /* 0x001400ff31007388 */ /* 0x000fe60000000800 */
[----:B------:R-:W-:Y:S01]  /*0c90*/  LOP3.LUT R54, R5, 0x7c00, RZ, 0xc0, !PT ;  /* 0x00007c0005367812 */ /* 0x000fe200078ec0ff */
[----:B------:R-:W-:Y:S01]  /*0ca0*/  STS [R49+0x1800], RZ ;  /* 0x001800ff31007388 */ /* 0x000fe20000000800 */
[----:B------:R-:W-:-:S03]  /*0cb0*/  LOP3.LUT R4, R4, 0xffffffe, RZ, 0xc0, !PT ;  /* 0x0ffffffe04047812 */ /* 0x000fc600078ec0ff */
[----:B------:R-:W-:Y:S01]  /*0cc0*/  STS [R49+0x1c00], RZ ;  /* 0x001c00ff31007388 */ /* 0x000fe20000000800 */
[----:B------:R-:W-:Y:S02]  /*0cd0*/  IADD3 R54, PT, PT, R4, R49, R54 ;  /* 0x0000003104367210 */ /* 0x000fe40007ffe036 */
[----:B------:R-:W-:Y:S01]  /*0ce0*/  SHF.R.U32.HI R4, RZ, UR6, R30 ;  /* 0x00000006ff047c19 */ /* 0x000fe2000801161e */
[----:B------:R-:W-:Y:S03]  /*0cf0*/  STS [R49+0x2000], RZ ;  /* 0x002000ff31007388 */ /* 0x000fe60000000800 */
[----:B------:R-:W-:Y:S01]  /*0d00*/  LOP3.LUT R4, R4, UR4, RZ, 0xc0, !PT ;  /* 0x0000000404047c12 */ /* 0x000fe2000f8ec0ff */
[----:B------:R-:W-:Y:S04]  /*0d10*/  STS [R49+0x2400], RZ ;  /* 0x002400ff31007388 */ /* 0x000fe80000000800 */
[----:B------:R-:W-:Y:S01]  /*0d20*/  STS [R49+0x2800], RZ ;  /* 0x002800ff31007388 */ /* 0x000fe20000000800 */
[----:B------:R-:W-:Y:S01]  /*0d30*/  IMAD.SHL.U32 R5, R4, 0x400, RZ ;  /* 0x0000040004057824 */ /* 0x000fe200078e00ff */
[----:B------:R-:W-:-:S02]  /*0d40*/  SHF.R.U32.HI R4, RZ, 0x4, R4 ;  /* 0x00000004ff047819 */ /* 0x000fc40000011604 */
[----:B------:R-:W-:Y:S02]  /*0d50*/  STS [R49+0x2c00], RZ ;  /* 0x002c00ff31007388 */ /* 0x000fe40000000800 */
[----:B------:R-:W-:Y:S02]  /*0d60*/  LOP3.LUT R56, R5, 0x7c00, RZ, 0xc0, !PT ;  /* 0x00007c0005387812 */ /* 0x000fe400078ec0ff */
        /* <DEDUP_REMOVED lines=32> */
[----:B------:R-:W0:Y:S02]  /*0f70*/  LDS.U16 R52, [R54] ;  /* 0x0000000036347984 */ /* 0x000e240000000400 */
[----:B0-----:R-:W-:-:S05]  /*0f80*/  VIADD R5, R52, 0x1 ;  /* 0x0000000134057836 */ /* 0x001fca0000000000 */
[----:B------:R0:W-:Y:S04]  /*0f90*/  STS.U16 [R54], R5 ;  /* 0x0000000536007388 */ /* 0x0001e80000000400 */
[----:B------:R-:W1:Y:S01]  /*0fa0*/  LDS.U16 R57, [R56] ;  /* 0x0000000038397984 */ /* 0x000e620000000400 */
[----:B0-----:R-:W-:Y:S01]  /*0fb0*/  IMAD.SHL.U32 R5, R4, 0x400, RZ ;  /* 0x0000040004057824 */ /* 0x001fe200078e00ff */
[----:B------:R-:W-:-:S04]  /*0fc0*/  SHF.R.U32.HI R4, RZ, 0x4, R4 ;  /* 0x00000004ff047819 */ /* 0x000fc80000011604 */
[----:B------:R-:W-:Y:S02]  /*0fd0*/  LOP3.LUT R60, R5, 0x7c00, RZ, 0xc0, !PT ;  /* 0x00007c00053c7812 */ /* 0x000fe400078ec0ff */
[----:B------:R-:W-:-:S04]  /*0fe0*/  LOP3.LUT R4, R4, 0xffffffe, RZ, 0xc0, !PT ;  /* 0x0ffffffe04047812 */ /* 0x000fc800078ec0ff */
[----:B------:R-:W-:Y:S02]  /*0ff0*/  IADD3 R60, PT, PT, R4, R49, R60 ;  /* 0x00000031043c7210 */ /* 0x000fe40007ffe03c */
[----:B------:R-:W-:-:S04]  /*1000*/  SHF.R.U32.HI R4, RZ, UR6, R33 ;  /* 0x00000006ff047c19 */ /* 0x000fc80008011621 */
[----:B------:R-:W-:-:S05]  /*1010*/  LOP3.LUT R4, R4, UR4, RZ, 0xc0, !PT ;  /* 0x0000000404047c12 */ /* 0x000fca000f8ec0ff */
[----:B------:R-:W-:Y:S01]  /*1020*/  IMAD.SHL.U32 R6, R4, 0x400, RZ ;  /* 0x0000040004067824 */ /* 0x000fe200078e00ff */
[----:B------:R-:W-:-:S04]  /*1030*/  SHF.R.U32.HI R4, RZ, 0x4, R4 ;  /* 0x00000004ff047819 */ /* 0x000fc80000011604 */
[----:B------:R-:W-:Y:S02]  /*1040*/  LOP3.LUT R6, R6, 0x7c00, RZ, 0xc0, !PT ;  /* 0x00007c0006067812 */ /* 0x000fe400078ec0ff */
[----:B------:R-:W-:-:S04]  /*1050*/  LOP3.LUT R4, R4, 0xffffffe, RZ, 0xc0, !PT ;  /* 0x0ffffffe04047812 */ /* 0x000fc800078ec0ff */
[----:B------:R-:W-:Y:S01]  /*1060*/  IADD3 R62, PT, PT, R4, R49, R6 ;  /* 0x00000031043e7210 */ /* 0x000fe20007ffe006 */
[----:B-1----:R-:W-:Y:S01]  /*1070*/  VIADD R7, R57, 0x1 ;  /* 0x0000000139077836 */ /* 0x002fe20000000000 */
[----:B------:R-:W-:-:S04]  /*1080*/  SHF.R.U32.HI R4, RZ, UR6, R34 ;  /* 0x00000006ff047c19 */ /* 0x000fc80008011622 */
[----:B------:R-:W-:Y:S01]  /*1090*/  STS.U16 [R56], R7 ;  /* 0x0000000738007388 */ /* 0x000fe20000000400 */
[----:B------:R-:W-:-:S03]  /*10a0*/  LOP3.LUT R4, R4, UR4, RZ, 0xc0, !PT ;  /* 0x0000000404047c12 */ /* 0x000fc6000f8ec0ff */
        /* <DEDUP_REMOVED lines=129> */
[----:B------:R-:W-:Y:S01]  /*18c0*/  SHF.R.U32.HI R4, RZ, UR6, R48 ;  /* 0x00000006ff047c19 */ /* 0x000fe20008011630 */
[----:B------:R-:W0:Y:S03]  /*18d0*/  S2UR UR6, SR_CgaCtaId ;  /* 0x00000000000679c3 */ /* 0x000e260000008800 */
[----:B------:R-:W-:Y:S01]  /*18e0*/  LOP3.LUT R4, R4, UR4, RZ, 0xc0, !PT ;  /* 0x0000000404047c12 */ /* 0x000fe2000f8ec0ff */
[----:B------:R-:W-:-:S04]  /*18f0*/  UMOV UR4, 0x400 ;  /* 0x0000040000047882 */ /* 0x000fc80000000000 */
[----:B------:R-:W-:Y:S01]  /*1900*/  IMAD.SHL.U32 R6, R4, 0x400, RZ ;  /* 0x0000040004067824 */ /* 0x000fe200078e00ff */
[----:B------:R-:W-:-:S04]  /*1910*/  SHF.R.U32.HI R4, RZ, 0x4, R4 ;  /* 0x00000004ff047819 */ /* 0x000fc80000011604 */
[----:B------:R-:W-:Y:S02]  /*1920*/  LOP3.LUT R6, R6, 0x7c00, RZ, 0xc0, !PT ;  /* 0x00007c0006067812 */ /* 0x000fe400078ec0ff */
[----:B------:R-:W-:-:S04]  /*1930*/  LOP3.LUT R4, R4, 0xffffffe, RZ, 0xc0, !PT ;  /* 0x0ffffffe04047812 */ /* 0x000fc800078ec0ff */
[----:B------:R-:W-:Y:S01]  /*1940*/  IADD3 R90, PT, PT, R4, R49, R6 ;  /* 0x00000031045a7210 */ /* 0x000fe20007ffe006 */
[----:B-1----:R-:W-:Y:S01]  /*1950*/  VIADD R7, R85, 0x1 ;  /* 0x0000000155077836 */ /* 0x002fe20000000000 */
[----:B0-----:R-:W-:-:S04]  /*1960*/  ULEA UR4, UR6, UR4, 0x18 ;  /* 0x0000000406047291 */ /* 0x001fc8000f8ec0ff */
[----:B------:R-:W-:Y:S04]  /*1970*/  STS.U16 [R84], R7 ;  /* 0x0000000754007388 */ /* 0x000fe80000000400 */
[----:B------:R-:W0:Y:S02]  /*1980*/  LDS.U16 R87, [R86] ;  /* 0x0000000056577984 */ /* 0x000e240000000400 */
[----:B0-----:R-:W-:-:S05]  /*1990*/  VIADD R5, R87, 0x1 ;  /* 0x0000000157057836 */ /* 0x001fca0000000000 */
[----:B------:R-:W-:Y:S04]  /*19a0*/  STS.U16 [R86], R5 ;  /* 0x0000000556007388 */ /* 0x000fe80000000400 */
[----:B------:R-:W0:Y:S02]  /*19b0*/  LDS.U16 R89, [R88] ;  /* 0x0000000058597984 */ /* 0x000e240000000400 */
[----:B0-----:R-:W-:-:S05]  /*19c0*/  VIADD R7, R89, 0x1 ;  /* 0x0000000159077836 */ /* 0x001fca0000000000 */
[----:B------:R-:W-:Y:S04]  /*19d0*/  STS.U16 [R88], R7 ;  /* 0x0000000758007388 */ /* 0x000fe80000000400 */
[----:B------:R-:W0:Y:S02]  /*19e0*/  LDS.U16 R91, [R90] ;  /* 0x000000005a5b7984 */ /* 0x000e240000000400 */
[----:B0-----:R-:W-:-:S05]  /*19f0*/  VIADD R5, R91, 0x1 ;  /* 0x000000015b057836 */ /* 0x001fca0000000000 */
[----:B------:R-:W-:Y:S01]  /*1a00*/  STS.U16 [R90], R5 ;  /* 0x000000055a007388 */ /* 0x000fe20000000400 */
[----:B------:R-:W-:Y:S06]  /*1a10*/  BAR.SYNC.DEFER_BLOCKING 0x0 ;  /* 0x0000000000007b1d */ /* 0x000fec0000010000 */
[----:B------:R-:W-:Y:S04]  /*1a20*/  LDS R92, [R51] ;  /* 0x00000000335c7984 */ /* 0x000fe80000000800 */
[----:B------:R-:W0:Y:S04]  /*1a30*/  LDS R93, [R51+0x4] ;  /* 0x00000400335d7984 */ /* 0x000e280000000800 */
[----:B------:R-:W1:Y:S04]  /*1a40*/  LDS R94, [R51+0x8] ;  /* 0x00000800335e7984 */ /* 0x000e680000000800 */
[----:B------:R-:W2:Y:S04]  /*1a50*/  LDS R95, [R51+0xc] ;  /* 0x00000c00335f7984 */ /* 0x000ea80000000800 */
[----:B------:R-:W3:Y:S04]  /*1a60*/  LDS R96, [R51+0x10] ;  /* 0x0000100033607984 */ /* 0x000ee80000000800 */
[----:B------:R-:W4:Y:S04]  /*1a70*/  LDS R97, [R51+0x14] ;  /* 0x0000140033617984 */ /* 0x000f280000000800 */
[----:B------:R-:W4:Y:S04]  /*1a80*/  LDS R98, [R51+0x18] ;  /* 0x0000180033627984 */ /* 0x000f280000000800 */
[----:B------:R-:W4:Y:S04]  /*1a90*/  LDS R99, [R51+0x1c] ;  /* 0x00001c0033637984 */ /* 0x000f280000000800 */
[----:B------:R-:W4:Y:S04]  /*1aa0*/  LDS R100, [R51+0x20] ;  /* 0x0000200033647984 */ /* 0x000f280000000800 */
[----:B------:R-:W4:Y:S04]  /*1ab0*/  LDS R101, [R51+0x24] ;  /* 0x0000240033657984 */ /* 0x000f280000000800 */
[----:B------:R-:W4:Y:S04]  /*1ac0*/  LDS R102, [R51+0x28] ;  /* 0x0000280033667984 */ /* 0x000f280000000800 */
[----:B------:R-:W4:Y:S01]  /*1ad0*/  LDS R103, [R51+0x2c] ;  /* 0x00002c0033677984 */ /* 0x000f220000000800 */
[----:B0-----:R-:W-:-:S03]  /*1ae0*/  IMAD.IADD R93, R92, 0x1, R93 ;  /* 0x000000015c5d7824 */ /* 0x001fc600078e025d */
[----:B------:R-:W0:Y:S01]  /*1af0*/  LDS R104, [R51+0x30] ;  /* 0x0000300033687984 */ /* 0x000e220000000800 */
[----:B-1----:R-:W-:-:S03]  /*1b00*/  IMAD.IADD R94, R94, 0x1, R93 ;  /* 0x000000015e5e7824 */ /* 0x002fc600078e025d */
[----:B------:R-:W1:Y:S01]  /*1b10*/  LDS R105, [R51+0x34] ;  /* 0x0000340033697984 */ /* 0x000e620000000800 */
[----:B--2---:R-:W-:-:S03]  /*1b20*/  IMAD.IADD R95, R95, 0x1, R94 ;  /* 0x000000015f5f7824 */ /* 0x004fc600078e025e */
[----:B------:R-:W2:Y:S01]  /*1b30*/  LDS R106, [R51+0x38] ;  /* 0x00003800336a7984 */ /* 0x000ea20000000800 */
[----:B---3--:R-:W-:-:S03]  /*1b40*/  IMAD.IADD R96, R96, 0x1, R95 ;  /* 0x0000000160607824 */ /* 0x008fc600078e025f */
[----:B------:R-:W3:Y:S01]  /*1b50*/  LDS R107, [R51+0x3c] ;  /* 0x00003c00336b7984 */ /* 0x000ee20000000800 */
[----:B----4-:R-:W-:-:S03]  /*1b60*/  IMAD.IADD R97, R97, 0x1, R96 ;  /* 0x0000000161617824 */ /* 0x010fc600078e0260 */
[----:B------:R-:W4:Y:S01]  /*1b70*/  LDS R108, [R51+0x40] ;  /* 0x00004000336c7984 */ /* 0x000f220000000800 */
[----:B------:R-:W-:-:S03]  /*1b80*/  IMAD.IADD R98, R98, 0x1, R97 ;  /* 0x0000000162627824 */ /* 0x000fc600078e0261 */
        /* <DEDUP_REMOVED lines=31> */
[----:B------:R-:W-:-:S04]  /*1d80*/  IMAD.IADD R114, R114, 0x1, R113 ;  /* 0x0000000172727824 */ /* 0x000fc800078e0271 */
[----:B0-----:R-:W-:-:S04]  /*1d90*/  IMAD.IADD R115, R115, 0x1, R114 ;  /* 0x0000000173737824 */ /* 0x001fc800078e0272 */
[----:B-1----:R-:W-:-:S04]  /*1da0*/  IMAD.IADD R116, R116, 0x1, R115 ;  /* 0x0000000174747824 */ /* 0x002fc800078e0273 */
[----:B--2---:R-:W-:-:S04]  /*1db0*/  IMAD.IADD R117, R117, 0x1, R116 ;  /* 0x0000000175757824 */ /* 0x004fc800078e0274 */
[----:B---3--:R-:W-:-:S04]  /*1dc0*/  IMAD.IADD R118, R118, 0x1, R117 ;  /* 0x0000000176767824 */ /* 0x008fc800078e0275 */
[----:B----4-:R-:W-:-:S04]  /*1dd0*/  IMAD.IADD R119, R119, 0x1, R118 ;  /* 0x0000000177777824 */ /* 0x010fc800078e0276 */
[----:B------:R-:W-:-:S04]  /*1de0*/  IMAD.IADD R120, R120, 0x1, R119 ;  /* 0x0000000178787824 */ /* 0x000fc800078e0277 */
[----:B------:R-:W-:-:S04]  /*1df0*/  IMAD.IADD R121, R121, 0x1, R120 ;  /* 0x0000000179797824 */ /* 0x000fc800078e0278 */
[----:B------:R-:W-:-:S04]  /*1e00*/  IMAD.IADD R122, R122, 0x1, R121 ;  /* 0x000000017a7a7824 */ /* 0x000fc800078e0279 */
[----:B------:R-:W-:-:S04]  /*1e10*/  IMAD.IADD R123, R123, 0x1, R122 ;  /* 0x000000017b7b7824 */ /* 0x000fc800078e027a */
[----:B------:R-:W-:-:S05]  /*1e20*/  IMAD.IADD R125, R4, 0x1, R123 ;  /* 0x00000001047d7824 */ /* 0x000fca00078e027b */
        /* <DEDUP_REMOVED lines=8> */
[----:B------:R-:W0:Y:S02]  /*1eb0*/  SHFL.UP P0, R126, R127, 0x10, RZ ;  /* 0x060000007f7e7989 */ /* 0x000e2400000000ff */
[----:B0-----:R-:W-:Y:S01]  /*1ec0*/  @P0 IMAD.IADD R126, R127, 0x1, R126 ;  /* 0x000000017f7e0824 */ /* 0x001fe200078e027e */
[----:B------:R-:W-:-:S03]  /*1ed0*/  ISETP.NE.AND P0, PT, R124, 0x1, PT ;  /* 0x000000017c00780c */ /* 0x000fc60003f05270 */
[----:B------:R-:W-:Y:S01]  /*1ee0*/  IMAD.IADD R125, R126, 0x1, -R125 ;  /* 0x000000017e7d7824 */ /* 0x000fe200078e0a7d */
[----:B------:R-:W-:Y:S01]  /*1ef0*/  @!P1 STS [R50+0x8400], R126 ;  /* 0x0084007e32009388 */ /* 0x000fe20000000800 */
[----:B------:R-:W-:Y:S01]  /*1f00*/  BAR.SYNC.DEFER_BLOCKING 0x0 ;  /* 0x0000000000007b1d */ /* 0x000fe20000010000 */
[----:B------:R-:W-:-:S05]  /*1f10*/  ISETP.NE.AND P1, PT, R124, 0x4, PT ;  /* 0x000000047c00780c */ /* 0x000fca0003f25270 */
[----:B------:R-:W0:Y:S04]  /*1f20*/  LDS.128 R4, [UR4+0x8400] ;  /* 0x00840004ff047984 */ /* 0x000e280008000c00 */
[----:B------:R-:W1:Y:S01]  /*1f30*/  LDS.128 R8, [UR4+0x8410] ;  /* 0x00841004ff087984 */ /* 0x000e620008000c00 */
[C---:B0-----:R-:W-:Y:S01]  /*1f40*/  SEL R55, R4.reuse, R55, !P0 ;  /* 0x0000003704377207 */ /* 0x041fe20004000000 */
[----:B------:R-:W-:Y:S01]  /*1f50*/  IMAD.IADD R5, R4, 0x1, R5 ;  /* 0x0000000104057824 */ /* 0x000fe200078e0205 */
[----:B------:R-:W-:-:S03]  /*1f60*/  ISETP.NE.AND P0, PT, R124, 0x2, PT ;  /* 0x000000027c00780c */ /* 0x000fc60003f05270 */
[----:B------:R-:W-:Y:S01]  /*1f70*/  IMAD.IADD R6, R6, 0x1, R5 ;  /* 0x0000000106067824 */ /* 0x000fe200078e0205 */
[----:B------:R-:W-:Y:S02]  /*1f80*/  SEL R55, R5, R55, !P0 ;  /* 0x0000003705377207 */ /* 0x000fe40004000000 */
[----:B------:R-:W-:Y:S01]  /*1f90*/  ISETP.NE.AND P0, PT, R124, 0x3, PT ;  /* 0x000000037c00780c */ /* 0x000fe20003f05270 */
[----:B------:R-:W-:-:S03]  /*1fa0*/  IMAD.IADD R7, R7, 0x1, R6 ;  /* 0x0000000107077824 */ /* 0x000fc600078e0206 */
[----:B------:R-:W-:Y:S01]  /*1fb0*/  SEL R55, R6, R55, !P0 ;  /* 0x0000003706377207 */ /* 0x000fe20004000000 */
[C---:B-1----:R-:W-:Y:S01]  /*1fc0*/  IMAD.IADD R8, R7.reuse, 0x1, R8 ;  /* 0x0000000107087824 */ /* 0x042fe200078e0208 */
[----:B------:R-:W-:Y:S02]  /*1fd0*/  ISETP.NE.AND P0, PT, R124, 0x5, PT ;  /* 0x000000057c00780c */ /* 0x000fe40003f05270 */
[----:B------:R-:W-:Y:S01]  /*1fe0*/  SEL R55, R7, R55, !P1 ;  /* 0x0000003707377207 */ /* 0x000fe20004800000 */
[----:B------:R-:W-:Y:S01]  /*1ff0*/  IMAD.IADD R9, R9, 0x1, R8 ;  /* 0x0000000109097824 */ /* 0x000fe200078e0208 */
[----:B------:R-:W-:Y:S02]  /*2000*/  ISETP.NE.AND P1, PT, R42, RZ, PT ;  /* 0x000000ff2a00720c */ /* 0x000fe40003f25270 */
[----:B------:R-:W-:Y:S01]  /*2010*/  SEL R55, R8, R55, !P0 ;  /* 0x0000003708377207 */ /* 0x000fe20004000000 */
[----:B------:R-:W-:Y:S01]  /*2020*/  IMAD.IADD R10, R10, 0x1, R9 ;  /* 0x000000010a0a7824 */ /* 0x000fe200078e0209 */
[----:B------:R-:W-:-:S02]  /*2030*/  ISETP.GT.U32.AND P0, PT, R0, 0x1f, PT ;  /* 0x0000001f0000780c */ /* 0x000fc40003f04070 */
[----:B------:R-:W-:Y:S01]  /*2040*/  SEL R55, R9, R55, !P2 ;  /* 0x0000003709377207 */ /* 0x000fe20005000000 */
[----:B------:R-:W-:Y:S01]  /*2050*/  IMAD.IADD R11, R11, 0x1, R10 ;  /* 0x000000010b0b7824 */ /* 0x000fe200078e020a */
[----:B------:R-:W-:Y:S02]  /*2060*/  ISETP.GT.U32.OR P2, PT, R0, 0x1f, P1 ;  /* 0x0000001f0000780c */ /* 0x000fe40000f44470 */
[----:B------:R-:W-:Y:S02]  /*2070*/  SEL R4, R125, RZ, P1 ;  /* 0x000000ff7d047207 */ /* 0x000fe40000800000 */
[----:B------:R-:W-:-:S05]  /*2080*/  SEL R55, R10, R55, !P3 ;  /* 0x000000370a377207 */ /* 0x000fca0005800000 */
[----:B------:R-:W-:Y:S01]  /*2090*/  @P0 IMAD.IADD R125, R55, 0x1, R4 ;  /* 0x00000001377d0824 */ /* 0x000fe200078e0204 */
[----:B------:R-:W-:-:S03]  /*20a0*/  ISETP.NE.AND P0, PT, R0, RZ, PT ;  /* 0x000000ff0000720c */ /* 0x000fc60003f05270 */
[----:B------:R-:W-:-:S05]  /*20b0*/  @!P2 IMAD.U32 R125, R11, 0x10000, RZ ;  /* 0x000100000b7da824 */ /* 0x000fca00078e00ff */
[----:B------:R-:W-:Y:S01]  /*20c0*/  @!P2 STS [UR4+0x8428], R125 ;  /* 0x0084287dff00a988 */ /* 0x000fe20008000804 */
[----:B------:R-:W-:Y:S06]  /*20d0*/  BAR.SYNC.DEFER_BLOCKING 0x0 ;  /* 0x0000000000007b1d */ /* 0x000fec0000010000 */
[----:B------:R-:W0:Y:S02]  /*20e0*/  LDS R4, [UR4+0x8428] ;  /* 0x00842804ff047984 */ /* 0x000e240008000800 */
[----:B0-----:R-:W-:-:S05]  /*20f0*/  SEL R4, R4, RZ, P0 ;  /* 0x000000ff04047207 */ /* 0x001fca0000000000 */
[----:B------:R-:W-:-:S04]  /*2100*/  IMAD.IADD R4, R4, 0x1, R125 ;  /* 0x0000000104047824 */ /* 0x000fc800078e027d */
[--C-:B------:R-:W-:Y:S01]  /*2110*/  IMAD.IADD R92, R92, 0x1, R4.reuse ;  /* 0x000000015c5c7824 */ /* 0x100fe200078e0204 */
[----:B------:R-:W-:Y:S01]  /*2120*/  STS [R51], R4 ;  /* 0x0000000433007388 */ /* 0x000fe20000000800 */
[--C-:B------:R-:W-:Y:S02]  /*2130*/  IMAD.IADD R6, R93, 0x1, R4.reuse ;  /* 0x000000015d067824 */ /* 0x100fe400078e0204 */
[--C-:B------:R-:W-:Y:S01]  /*2140*/  IMAD.IADD R94, R94, 0x1, R4.reuse ;  /* 0x000000015e5e7824 */ /* 0x100fe200078e0204 */
[----:B------:R-:W-:Y:S01]  /*2150*/  STS [R51+0x4], R92 ;  /* 0x0000045c33007388 */ /* 0x000fe20000000800 */
[--C-:B------:R-:W-:Y:S02]  /*2160*/  IMAD.IADD R8, R95, 0x1, R4.reuse ;  /* 0x000000015f087824 */ /* 0x100fe400078e0204 */
[--C-:B------:R-:W-:Y:S01]  /*2170*/  IMAD.IADD R96, R96, 0x1, R4.reuse ;  /* 0x0000000160607824 */ /* 0x100fe200078e0204 */
[----:B------:R-:W-:Y:S01]  /*2180*/  STS [R51+0x8], R6 ;  /* 0x0000080633007388 */ /* 0x000fe20000000800 */
[----:B------:R-:W-:-:S02]  /*2190*/  IMAD.IADD R10, R97, 0x1, R4 ;  /* 0x00000001610a7824 */ /* 0x000fc400078e0204 */
[--C-:B------:R-:W-:Y:S01]  /*21a0*/  IMAD.IADD R98, R98, 0x1, R4.reuse ;  /* 0x0000000162627824 */ /* 0x100fe200078e0204 */
[----:B------:R-:W-:Y:S01]  /*21b0*/  STS [R51+0xc], R94 ;  /* 0x00000c5e33007388 */ /* 0x000fe20000000800 */
        /* <DEDUP_REMOVED lines=36> */
[----:B------:R-:W-:-:S03]  /*2400*/  IMAD.IADD R150, R123, 0x1, R4 ;  /* 0x000000017b967824 */ /* 0x000fc600078e0204 */
[----:B------:R-:W-:Y:S04]  /*2410*/  STS [R51+0x40], R134 ;  /* 0x0000408633007388 */ /* 0x000fe80000000800 */
        /* <DEDUP_REMOVED lines=15> */
[----:B------:R-:W-:Y:S01]  /*2510*/  STS [R51+0x80], R150 ;  /* 0x0000809633007388 */ /* 0x000fe20000000800 */
[----:B------:R-:W-:Y:S06]  /*2520*/  BAR.SYNC.DEFER_BLOCKING 0x0 ;  /* 0x0000000000007b1d */ /* 0x000fec0000010000 */
[----:B------:R-:W0:Y:S04]  /*2530*/  LDS.U16 R5, [R54] ;  /* 0x0000000036057984 */ /* 0x000e280000000400 */
[----:B------:R-:W1:Y:S04]  /*2540*/  LDS.U16 R56, [R56] ;  /* 0x0000000038387984 */ /* 0x000e680000000400 */
[----:B------:R-:W2:Y:S04]  /*2550*/  LDS.U16 R58, [R58] ;  /* 0x000000003a3a7984 */ /* 0x000ea80000000400 */
[----:B------:R-:W3:Y:S04]  /*2560*/  LDS.U16 R60, [R60] ;  /* 0x000000003c3c7984 */ /* 0x000ee80000000400 */
[----:B------:R-:W4:Y:S04]  /*2570*/  LDS.U16 R62, [R62] ;  /* 0x000000003e3e7984 */ /* 0x000f280000000400 */
[----:B------:R-:W4:Y:S04]  /*2580*/  LDS.U16 R64, [R64] ;  /* 0x0000000040407984 */ /* 0x000f280000000400 */
[----:B------:R-:W4:Y:S04]  /*2590*/  LDS.U16 R66, [R66] ;  /* 0x0000000042427984 */ /* 0x000f280000000400 */
[----:B------:R-:W4:Y:S04]  /*25a0*/  LDS.U16 R68, [R68] ;  /* 0x0000000044447984 */ /* 0x000f280000000400 */
[----:B------:R-:W4:Y:S04]  /*25b0*/  LDS.U16 R70, [R70] ;  /* 0x0000000046467984 */ /* 0x000f280000000400 */
[----:B------:R-:W4:Y:S04]  /*25c0*/  LDS.U16 R72, [R72] ;  /* 0x0000000048487984 */ /* 0x000f280000000400 */
[----:B------:R-:W4:Y:S01]  /*25d0*/  LDS.U16 R74, [R74] ;  /* 0x000000004a4a7984 */ /* 0x000f220000000400 */
[----:B0-----:R-:W-:-:S03]  /*25e0*/  IMAD.IADD R5, R52, 0x1, R5 ;  /* 0x0000000134057824 */ /* 0x001fc600078e0205 */
[----:B------:R-:W0:Y:S01]  /*25f0*/  LDS.U16 R76, [R76] ;  /* 0x000000004c4c7984 */ /* 0x000e220000000400 */
[----:B-1----:R-:W-:-:S03]  /*2600*/  IMAD.IADD R56, R57, 0x1, R56 ;  /* 0x0000000139387824 */ /* 0x002fc600078e0238 */
[----:B------:R-:W1:Y:S01]  /*2610*/  LDS.U16 R78, [R78] ;  /* 0x000000004e4e7984 */ /* 0x000e620000000400 */
[----:B--2---:R-:W-:-:S03]  /*2620*/  IMAD.IADD R58, R59, 0x1, R58 ;  /* 0x000000013b3a7824 */ /* 0x004fc600078e023a */
[----:B------:R-:W2:Y:S01]  /*2630*/  LDS.U16 R80, [R80] ;  /* 0x0000000050507984 */ /* 0x000ea20000000400 */
[----:B---3--:R-:W-:-:S03]  /*2640*/  IMAD.IADD R60, R61, 0x1, R60 ;  /* 0x000000013d3c7824 */ /* 0x008fc600078e023c */
[----:B------:R-:W3:Y:S01]  /*2650*/  LDS.U16 R82, [R82] ;  /* 0x0000000052527984 */ /* 0x000ee20000000400 */
[----:B----4-:R-:W-:-:S03]  /*2660*/  IMAD.IADD R62, R63, 0x1, R62 ;  /* 0x000000013f3e7824 */ /* 0x010fc600078e023e */
[----:B------:R-:W4:Y:S01]  /*2670*/  LDS.U16 R84, [R84] ;  /* 0x0000000054547984 */ /* 0x000f220000000400 */
[----:B------:R-:W-:-:S03]  /*2680*/  IMAD.IADD R64, R65, 0x1, R64 ;  /* 0x0000000141407824 */ /* 0x000fc600078e0240 */
[----:B------:R-:W4:Y:S01]  /*2690*/  LDS.U16 R86, [R86] ;  /* 0x0000000056567984 */ /* 0x000f220000000400 */
[----:B------:R-:W-:-:S03]  /*26a0*/  IMAD.IADD R66, R67, 0x1, R66 ;  /* 0x0000000143427824 */ /* 0x000fc600078e0242 */
[----:B------:R-:W4:Y:S01]  /*26b0*/  LDS.U16 R88, [R88] ;  /* 0x0000000058587984 */ /* 0x000f220000000400 */
[----:B------:R-:W-:-:S03]  /*26c0*/  IMAD.IADD R68, R69, 0x1, R68 ;  /* 0x0000000145447824 */ /* 0x000fc600078e0244 */
[----:B------:R-:W4:Y:S01]  /*26d0*/  LDS.U16 R90, [R90] ;  /* 0x000000005a5a7984 */ /* 0x000f220000000400 */
[----:B------:R-:W-:Y:S02]  /*26e0*/  IMAD.IADD R70, R71, 0x1, R70 ;  /* 0x0000000147467824 */ /* 0x000fe400078e0246 */
[----:B------:R-:W-:Y:S02]  /*26f0*/  IMAD.IADD R72, R73, 0x1, R72 ;  /* 0x0000000149487824 */ /* 0x000fe400078e0248 */
[----:B------:R-:W-:Y:S02]  /*2700*/  IMAD.IADD R74, R75, 0x1, R74 ;  /* 0x000000014b4a7824 */ /* 0x000fe400078e024a */
[----:B0-----:R-:W-:Y:S02]  /*2710*/  IMAD.IADD R76, R77, 0x1, R76 ;  /* 0x000000014d4c7824 */ /* 0x001fe400078e024c */
[----:B-1----:R-:W-:Y:S02]  /*2720*/  IMAD.IADD R78, R79, 0x1, R78 ;  /* 0x000000014f4e7824 */ /* 0x002fe400078e024e */
[----:B--2---:R-:W-:-:S02]  /*2730*/  IMAD.IADD R80, R81, 0x1, R80 ;  /* 0x0000000151507824 */ /* 0x004fc400078e0250 */
[----:B---3--:R-:W-:Y:S02]  /*2740*/  IMAD.IADD R82, R83, 0x1, R82 ;  /* 0x0000000153527824 */ /* 0x008fe400078e0252 */
[----:B----4-:R-:W-:Y:S02]  /*2750*/  IMAD.IADD R84, R85, 0x1, R84 ;  /* 0x0000000155547824 */ /* 0x010fe400078e0254 */
[----:B------:R-:W-:Y:S02]  /*2760*/  IMAD.IADD R86, R87, 0x1, R86 ;  /* 0x0000000157567824 */ /* 0x000fe400078e0256 */
[----:B------:R-:W-:Y:S02]  /*2770*/  IMAD.IADD R88, R89, 0x1, R88 ;  /* 0x0000000159587824 */ /* 0x000fe400078e0258 */
[----:B------:R-:W-:Y:S01]  /*2780*/  IMAD.IADD R90, R91, 0x1, R90 ;  /* 0x000000015b5a7824 */ /* 0x000fe200078e025a */
[----:B------:R-:W-:Y:S06]  /*2790*/  BAR.SYNC.DEFER_BLOCKING 0x0 ;  /* 0x0000000000007b1d */ /* 0x000fec0000010000 */
[----:B------:R-:W-:Y:S05]  /*27a0*/  BRA.U UP0, `(.L_x_238) ;  /* 0x0000000500987547 */ /* 0x000fea000b800000 */
[----:B------:R-:W-:Y:S01]  /*27b0*/  LEA R4, R5, UR4, 0x2 ;  /* 0x0000000405047c11 */ /* 0x000fe2000f8e10ff */
[----:B------:R-:W-:Y:S01]  /*27c0*/  UIADD3 UR8, UPT, UPT, UR8, 0x6, URZ ;  /* 0x0000000608087890 */ /* 0x000fe2000fffe0ff */
[----:B------:R-:W-:Y:S01]  /*27d0*/  LEA R5, R56, UR4, 0x2 ;  /* 0x0000000438057c11 */ /* 0x000fe2000f8e10ff */
[----:B------:R-:W-:Y:S01]  /*27e0*/  UIADD3 UR5, UPT, UPT, UR5, -0x6, URZ ;  /* 0xfffffffa05057890 */ /* 0x000fe2000fffe0ff */
[----:B------:R-:W-:Y:S01]  /*27f0*/  LEA R6, R58, UR4, 0x2 ;  /* 0x000000043a067c11 */ /* 0x000fe2000f8e10ff */
[----:B------:R0:W-:Y:S01]  /*2800*/  STS [R4], R29 ;  /* 0x0000001d04007388 */ /* 0x0001e20000000800 */
[----:B------:R-:W-:Y:S02]  /*2810*/  LEA R7, R60, UR4, 0x2 ;  /* 0x000000043c077c11 */ /* 0x000fe4000f8e10ff */
[----:B------:R-:W-:Y:S01]  /*2820*/  LEA R8, R62, UR4, 0x2 ;  /* 0x000000043e087c11 */ /* 0x000fe2000f8e10ff */
[----:B------:R0:W-:Y:S01]  /*2830*/  STS [R5], R30 ;  /* 0x0000001e05007388 */ /* 0x0001e20000000800 */
[----:B------:R-:W-:-:S02]  /*2840*/  LEA R9, R64, UR4, 0x2 ;  /* 0x0000000440097c11 */ /* 0x000fc4000f8e10ff */
[----:B------:R-:W-:Y:S01]  /*2850*/  LEA R10, R66, UR4, 0x2 ;  /* 0x00000004420a7c11 */ /* 0x000fe2000f8e10ff */
[----:B------:R0:W-:Y:S01]  /*2860*/  STS [R6], R31 ;  /* 0x0000001f06007388 */ /* 0x0001e20000000800 */
[----:B------:R-:W-:Y:S02]  /*2870*/  LEA R11, R68, UR4, 0x2 ;  /* 0x00000004440b7c11 */ /* 0x000fe4000f8e10ff */
        /* <DEDUP_REMOVED lines=16> */
[----:B------:R0:W-:Y:S04]  /*2980*/  STS [R52], R37 ;  /* 0x0000002534007388 */ /* 0x0001e80000000800 */
        /* <DEDUP_REMOVED lines=9> */
[----:B------:R0:W-:Y:S01]  /*2a20*/  STS [R63], R48 ;  /* 0x000000303f007388 */ /* 0x0001e20000000800 */
[----:B------:R-:W-:Y:S06]  /*2a30*/  BAR.SYNC.DEFER_BLOCKING 0x0 ;  /* 0x0000000000007b1d */ /* 0x000fec0000010000 */
[----:B------:R0:W2:Y:S04]  /*2a40*/  LDS R29, [R53] ;  /* 0x00000000351d7984 */ /* 0x0000a80000000800 */
[----:B------:R0:W3:Y:S04]  /*2a50*/  LDS R30, [R53+0x4] ;  /* 0x00000400351e7984 */ /* 0x0000e80000000800 */
[----:B------:R0:W4:Y:S04]  /*2a60*/  LDS R31, [R53+0x8] ;  /* 0x00000800351f7984 */ /* 0x0001280000000800 */
[----:B------:R0:W1:Y:S04]  /*2a70*/  LDS R32, [R53+0xc] ;  /* 0x00000c0035207984 */ /* 0x0000680000000800 */
[----:B------:R0:W0:Y:S04]  /*2a80*/  LDS R33, [R53+0x10] ;  /* 0x0000100035217984 */ /* 0x0000280000000800 */
        /* <DEDUP_REMOVED lines=13> */
[----:B------:R0:W0:Y:S01]  /*2b60*/  LDS R48, [R53+0x48] ;  /* 0x0000480035307984 */ /* 0x0000220000000800 */
[----:B------:R-:W-:Y:S06]  /*2b70*/  BAR.SYNC.DEFER_BLOCKING 0x0 ;  /* 0x0000000000007b1d */ /* 0x000fec0000010000 */
[----:B-----5:R0:W-:Y:S04]  /*2b80*/  STS [R4], R2 ;  /* 0x0000000204007388 */ /* 0x0201e80000000800 */
        /* <DEDUP_REMOVED lines=19> */
[----:B------:R0:W0:Y:S04]  /*2cc0*/  LDS R2, [R53] ;  /* 0x0000000035027984 */ /* 0x0000280000000800 */
        /* <DEDUP_REMOVED lines=19> */
[----:B-1234-:R-:W-:Y:S05]  /*2e00*/  BRA `(.L_x_239) ;  /* 0xffffffdc00587947 */ /* 0x01efea000383ffff */
.L_x_238:
[----:B------:R-:W-:Y:S01]  /*2e10*/  LEA R5, R5, UR4, 0x2 ;  /* 0x0000000405057c11 */ /* 0x000fe2000f8e10ff */
[----:B------:R-:W-:Y:S01]  /*2e20*/  IMAD R53, R0, -0x48, R53 ;  /* 0xffffffb800357824 */ /* 0x000fe200078e0235 */
[----:B------:R-:W-:Y:S01]  /*2e30*/  LEA R56, R56, UR4, 0x2 ;  /* 0x0000000438387c11 */ /* 0x000fe2000f8e10ff */
[----:B------:R-:W0:Y:S01]  /*2e40*/  LDCU UR5, c[0x0][0x3a0] ;  /* 0x00007400ff0577ac */ /* 0x000e220008000800 */
[----:B------:R-:W-:Y:S01]  /*2e50*/  LEA R58, R58, UR4, 0x2 ;  /* 0x000000043a3a7c11 */ /* 0x000fe2000f8e10ff */
[----:B------:R-:W-:Y:S01]  /*2e60*/  STS [R5], R29 ;  /* 0x0000001d05007388 */ /* 0x000fe20000000800 */
[----:B------:R-:W-:Y:S02]  /*2e70*/  LEA R60, R60, UR4, 0x2 ;  /* 0x000000043c3c7c11 */ /* 0x000fe4000f8e10ff */
[----:B------:R-:W-:Y:S01]  /*2e80*/  LEA R62, R62, UR4, 0x2 ;  /* 0x000000043e3e7c11 */ /* 0x000fe2000f8e10ff */
[----:B------:R-:W-:Y:S01]  /*2e90*/  STS [R56], R30 ;  /* 0x0000001e38007388 */ /* 0x000fe20000000800 */
[----:B------:R-:W-:-:S02]  /*2ea0*/  LEA R64, R64, UR4, 0x2 ;  /* 0x0000000440407c11 */ /* 0x000fc4000f8e10ff */
[----:B------:R-:W-:Y:S01]  /*2eb0*/  LEA R66, R66, UR4, 0x2 ;  /* 0x0000000442427c11 */ /* 0x000fe2000f8e10ff */
[----:B------:R-:W-:Y:S01]  /*2ec0*/  STS [R58], R31 ;  /* 0x0000001f3a007388 */ /* 0x000fe20000000800 */
[----:B------:R-:W-:Y:S02]  /*2ed0*/  LEA R68, R68, UR4, 0x2 ;  /* 0x0000000444447c11 */ /* 0x000fe4000f8e10ff */
        /* <DEDUP_REMOVED lines=17> */
[----:B0-----:R-:W-:-:S03]  /*2ff0*/  ISETP.GE.U32.AND P1, PT, R0, UR5, PT ;  /* 0x0000000500007c0c */ /* 0x001fc6000bf26070 */
[----:B------:R-:W-:Y:S04]  /*3000*/  STS [R72], R38 ;  /* 0x0000002648007388 */ /* 0x000fe80000000800 */
        /* <DEDUP_REMOVED lines=8> */
[----:B------:R-:W-:Y:S01]  /*3090*/  STS [R55], R48 ;  /* 0x0000003037007388 */ /* 0x000fe20000000800 */
[----:B------:R-:W-:Y:S06]  /*30a0*/  BAR.SYNC.DEFER_BLOCKING 0x0 ;  /* 0x0000000000007b1d */ /* 0x000fec0000010000 */
[----:B------:R-:W-:Y:S04]  /*30b0*/  LDS R6, [R53] ;  /* 0x0000000035067984 */ /* 0x000fe80000000800 */
[----:B------:R-:W-:Y:S04]  /*30c0*/  LDS R7, [R53+0x400] ;  /* 0x0004000035077984 */ /* 0x000fe80000000800 */
[----:B------:R-:W0:Y:S04]  /*30d0*/  LDS R8, [R53+0x800] ;  /* 0x0008000035087984 */ /* 0x000e280000000800 */
[----:B------:R-:W1:Y:S04]  /*30e0*/  LDS R9, [R53+0xc00] ;  /* 0x000c000035097984 */ /* 0x000e680000000800 */
[----:B------:R-:W-:Y:S04]  /*30f0*/  LDS R10, [R53+0x1000] ;  /* 0x00100000350a7984 */ /* 0x000fe80000000800 */
        /* <DEDUP_REMOVED lines=13> */
[----:B------:R-:W-:Y:S01]  /*31d0*/  LDS R41, [R53+0x4800] ;  /* 0x0048000035297984 */ /* 0x000fe20000000800 */
[----:B------:R-:W-:Y:S06]  /*31e0*/  BAR.SYNC.DEFER_BLOCKING 0x0 ;  /* 0x0000000000007b1d */ /* 0x000fec0000010000 */
[----:B-----5:R2:W-:Y:S04]  /*31f0*/  STS [R5], R2 ;  /* 0x0000000205007388 */ /* 0x0205e80000000800 */
[----:B------:R3:W-:Y:S04]  /*3200*/  STS [R56], R3 ;  /* 0x0000000338007388 */ /* 0x0007e80000000800 */
[----:B------:R4:W-:Y:S01]  /*3210*/  STS [R58], R12 ;  /* 0x0000000c3a007388 */ /* 0x0009e20000000800 */
[----:B--2---:R-:W2:Y:S03]  /*3220*/  LDC.64 R4, c[0x0][0x398] ;  /* 0x0000e600ff047b82 */ /* 0x004ea60000000a00 */
[----:B------:R-:W-:Y:S04]  /*3230*/  STS [R60], R13 ;  /* 0x0000000d3c007388 */ /* 0x000fe80000000800 */
[----:B------:R0:W-:Y:S01]  /*3240*/  STS [R62], R14 ;  /* 0x0000000e3e007388 */ /* 0x0001e20000000800 */
[----:B---3--:R-:W3:Y:S01]  /*3250*/  LDC.64 R2, c[0x0][0x388] ;  /* 0x0000e200ff027b82 */ /* 0x008ee20000000a00 */
[----:B----4-:R-:W-:-:S02]  /*3260*/  VIADD R12, R0, 0x100 ;  /* 0x00000100000c7836 */ /* 0x010fc40000000000 */
[----:B------:R-:W-:Y:S04]  /*3270*/  STS [R64], R15 ;  /* 0x0000000f40007388 */ /* 0x000fe80000000800 */
[----:B------:R4:W-:Y:S01]  /*3280*/  STS [R66], R16 ;  /* 0x0000001042007388 */ /* 0x0009e20000000800 */
[----:B------:R-:W-:Y:S01]  /*3290*/  ISETP.GE.U32.AND P2, PT, R12, UR5, PT ;  /* 0x000000050c007c0c */ /* 0x000fe2000bf46070 */
[C---:B------:R-:W-:Y:S02]  /*32a0*/  VIADD R12, R0.reuse, 0x200 ;  /* 0x00000200000c7836 */ /* 0x040fe40000000000 */
[----:B------:R-:W-:Y:S01]  /*32b0*/  STS [R68], R17 ;  /* 0x0000001144007388 */ /* 0x000fe20000000800 */
[----:B0-----:R-:W-:Y:S02]  /*32c0*/  VIADD R14, R0, 0x300 ;  /* 0x00000300000e7836 */ /* 0x001fe40000000000 */
[----:B------:R-:W-:Y:S01]  /*32d0*/  ISETP.GE.U32.AND P3, PT, R12, UR5, PT ;  /* 0x000000050c007c0c */ /* 0x000fe2000bf66070 */
[----:B------:R-:W-:Y:S01]  /*32e0*/  STS [R70], R18 ;  /* 0x0000001246007388 */ /* 0x000fe20000000800 */
[----:B------:R-:W-:Y:S01]  /*32f0*/  VIADD R12, R0, 0x500 ;  /* 0x00000500000c7836 */ /* 0x000fe20000000000 */
[----:B------:R-:W-:Y:S01]  /*3300*/  ISETP.GE.U32.AND P4, PT, R14, UR5, PT ;  /* 0x000000050e007c0c */ /* 0x000fe2000bf86070 */
[C---:B--2---:R-:W-:Y:S01]  /*3310*/  IMAD.WIDE.U32 R4, R0.reuse, 0x4, R4 ;  /* 0x0000000400047825 */ /* 0x044fe200078e0004 */
[----:B------:R-:W-:Y:S01]  /*3320*/  STS [R72], R19 ;  /* 0x0000001348007388 */ /* 0x000fe20000000800 */
[----:B----4-:R-:W-:-:S02]  /*3330*/  LOP3.LUT R16, R0, 0x400, RZ, 0xfc, !PT ;  /* 0x0000040000107812 */ /* 0x010fc400078efcff */
[----:B------:R-:W-:Y:S01]  /*3340*/  ISETP.GE.U32.AND P6, PT, R12, UR5, PT ;  /* 0x000000050c007c0c */ /* 0x000fe2000bfc6070 */
[----:B------:R-:W-:Y:S01]  /*3350*/  STS [R74], R20 ;  /* 0x000000144a007388 */ /* 0x000fe20000000800 */
[----:B------:R-:W-:Y:S01]  /*3360*/  ISETP.GE.U32.AND P5, PT, R16, UR5, PT ;  /* 0x0000000510007c0c */ /* 0x000fe2000bfa6070 */
[----:B---3--:R-:W-:Y:S02]  /*3370*/  IMAD.WIDE.U32 R2, R0, 0x4, R2 ;  /* 0x0000000400027825 */ /* 0x008fe400078e0002 */
[----:B------:R-:W-:Y:S01]  /*3380*/  STS [R76], R21 ;  /* 0x000000154c007388 */ /* 0x000fe20000000800 */
[----:B------:R-:W-:Y:S01]  /*3390*/  @!P3 LOP3.LUT R45, R8, 0x80000000, RZ, 0x3c, !PT ;  /* 0x80000000082db812 */ /* 0x000fe200078e3cff */
[C---:B------:R-:W-:Y:S01]  /*33a0*/  VIADD R12, R0.reuse, 0x600 ;  /* 0x00000600000c7836 */ /* 0x040fe20000000000 */
[----:B-1----:R-:W-:Y:S01]  /*33b0*/  @!P4 LOP3.LUT R47, R9, 0x80000000, RZ, 0x3c, !PT ;  /* 0x80000000092fc812 */ /* 0x002fe200078e3cff */
[----:B------:R-:W-:Y:S01]  /*33c0*/  STS [R78], R22 ;  /* 0x000000164e007388 */ /* 0x000fe20000000800 */
[----:B------:R-:W-:-:S02]  /*33d0*/  VIADD R14, R0, 0x700 ;  /* 0x00000700000e7836 */ /* 0x000fc40000000000 */
[----:B------:R-:W-:Y:S01]  /*33e0*/  ISETP.GE.U32.AND P0, PT, R12, UR5, PT ;  /* 0x000000050c007c0c */ /* 0x000fe2000bf06070 */
[----:B------:R-:W-:Y:S04]  /*33f0*/  STS [R80], R23 ;  /* 0x0000001750007388 */ /* 0x000fe80000000800 */
[----:B------:R-:W-:Y:S04]  /*3400*/  STS [R49], R24 ;  /* 0x0000001831007388 */ /* 0x000fe80000000800 */
[----:B------:R0:W-:Y:S04]  /*3410*/  STS [R84], R25 ;  /* 0x0000001954007388 */ /* 0x0001e80000000800 */
[----:B------:R-:W-:Y:S04]  /*3420*/  STS [R51], R26 ;  /* 0x0000001a33007388 */ /* 0x000fe80000000800 */
[----:B------:R1:W-:Y:S01]  /*3430*/  STS [R88], R27 ;  /* 0x0000001b58007388 */ /* 0x0003e20000000800 */
[----:B0-----:R-:W-:-:S03]  /*3440*/  @!P1 LOP3.LUT R25, R6, 0x80000000, RZ, 0x3c, !PT ;  /* 0x8000000006199812 */ /* 0x001fc600078e3cff */
[----:B------:R-:W-:Y:S01]  /*3450*/  STS [R55], R28 ;  /* 0x0000001c37007388 */ /* 0x000fe20000000800 */
[----:B------:R-:W-:Y:S01]  /*3460*/  LOP3.LUT R6, R0, 0x800, RZ, 0xfc, !PT ;  /* 0x0000080000067812 */ /* 0x000fe200078efcff */
[----:B------:R-:W-:Y:S01]  /*3470*/  BAR.SYNC.DEFER_BLOCKING 0x0 ;  /* 0x0000000000007b1d */ /* 0x000fe20000010000 */
[----:B-1----:R-:W-:-:S05]  /*3480*/  @!P2 LOP3.LUT R27, R7, 0x80000000, RZ, 0x3c, !PT ;  /* 0x80000000071ba812 */ /* 0x002fca00078e3cff */
[----:B------:R-:W0:Y:S04]  /*3490*/  @!P1 LDS R43, [R53] ;  /* 0x00000000352b9984 */ /* 0x000e280000000800 */
[----:B------:R-:W1:Y:S04]  /*34a0*/  LDS R13, [R53+0x400] ;  /* 0x00040000350d7984 */ /* 0x000e680000000800 */
[----:B------:R-:W2:Y:S04]  /*34b0*/  LDS R15, [R53+0x800] ;  /* 0x00080000350f7984 */ /* 0x000ea80000000800 */
[----:B------:R-:W3:Y:S04]  /*34c0*/  LDS R17, [R53+0xc00] ;  /* 0x000c000035117984 */ /* 0x000ee80000000800 */
[----:B------:R-:W4:Y:S04]  /*34d0*/  LDS R19, [R53+0x1000] ;  /* 0x0010000035137984 */ /* 0x000f280000000800 */
[----:B------:R-:W4:Y:S04]  /*34e0*/  LDS R21, [R53+0x1400] ;  /* 0x0014000035157984 */ /* 0x000f280000000800 */
[----:B------:R-:W4:Y:S04]  /*34f0*/  LDS R23, [R53+0x1800] ;  /* 0x0018000035177984 */ /* 0x000f280000000800 */
[----:B------:R-:W4:Y:S04]  /*3500*/  LDS R7, [R53+0x1c00] ;  /* 0x001c000035077984 */ /* 0x000f280000000800 */
[----:B------:R-:W-:Y:S04]  /*3510*/  @!P1 STG.E desc[UR10][R2.64], R25 ;  /* 0x0000001902009986 */ /* 0x000fe8000c10190a */
[----:B------:R-:W4:Y:S04]  /*3520*/  LDS R9, [R53+0x2000] ;  /* 0x0020000035097984 */ /* 0x000f280000000800 */
[----:B0-----:R0:W-:Y:S01]  /*3530*/  @!P1 STG.E desc[UR10][R4.64], R43 ;  /* 0x0000002b04009986 */ /* 0x0011e2000c10190a */
[----:B------:R-:W-:-:S03]  /*3540*/  ISETP.GE.U32.AND P1, PT, R14, UR5, PT ;  /* 0x000000050e007c0c */ /* 0x000fc6000bf26070 */
[----:B------:R3:W-:Y:S04]  /*3550*/  @!P2 STG.E desc[UR10][R2.64+0x400], R27 ;  /* 0x0004001b0200a986 */ /* 0x0007e8000c10190a */
[----:B-1----:R-:W-:Y:S01]  /*3560*/  @!P2 STG.E desc[UR10][R4.64+0x400], R13 ;  /* 0x0004000d0400a986 */ /* 0x002fe2000c10190a */
[----:B------:R-:W-:Y:S01]  /*3570*/  ISETP.GE.U32.AND P2, PT, R6, UR5, PT ;  /* 0x0000000506007c0c */ /* 0x000fe2000bf46070 */
[----:B------:R-:W-:Y:S02]  /*3580*/  VIADD R6, R0, 0x900 ;  /* 0x0000090000067836 */ /* 0x000fe40000000000 */
[----:B------:R1:W-:Y:S01]  /*3590*/  @!P3 STG.E desc[UR10][R2.64+0x800], R45 ;  /* 0x0008002d0200b986 */ /* 0x0003e2000c10190a */
[----:B0-----:R-:W-:-:S03]  /*35a0*/  @!P6 LOP3.LUT R43, R11, 0x80000000, RZ, 0x3c, !PT ;  /* 0x800000000b2be812 */ /* 0x001fc600078e3cff */
[----:B--2---:R-:W-:Y:S01]  /*35b0*/  @!P3 STG.E desc[UR10][R4.64+0x800], R15 ;  /* 0x0008000f0400b986 */ /* 0x004fe2000c10190a */
[----:B------:R-:W-:Y:S01]  /*35c0*/  ISETP.GE.U32.AND P3, PT, R6, UR5, PT ;  /* 0x0000000506007c0c */ /* 0x000fe2000bf66070 */
[----:B------:R-:W-:Y:S01]  /*35d0*/  VIADD R6, R0, 0xa00 ;  /* 0x00000a0000067836 */ /* 0x000fe20000000000 */
[----:B---3--:R-:W-:Y:S01]  /*35e0*/  @!P5 LOP3.LUT R27, R10, 0x80000000, RZ, 0x3c, !PT ;  /* 0x800000000a1bd812 */ /* 0x008fe200078e3cff */
[----:B------:R-:W0:Y:S02]  /*35f0*/  LDS R13, [R53+0x2400] ;  /* 0x00240000350d7984 */ /* 0x000e240000000800 */
[----:B------:R-:W-:Y:S02]  /*3600*/  @!P2 LOP3.LUT R31, R31, 0x80000000, RZ, 0x3c, !PT ;  /* 0x800000001f1fa812 */ /* 0x000fe400078e3cff */
[----:B------:R-:W-:Y:S01]  /*3610*/  @!P4 STG.E desc[UR10][R2.64+0xc00], R47 ;  /* 0x000c002f0200c986 */ /* 0x000fe2000c10190a */
[----:B-1----:R-:W-:-:S03]  /*3620*/  @!P0 LOP3.LUT R45, R29, 0x80000000, RZ, 0x3c, !PT ;  /* 0x800000001d2d8812 */ /* 0x002fc600078e3cff */
[----:B------:R-:W-:Y:S01]  /*3630*/  @!P4 STG.E desc[UR10][R4.64+0xc00], R17 ;  /* 0x000c00110400c986 */ /* 0x000fe2000c10190a */
[----:B------:R-:W-:Y:S01]  /*3640*/  ISETP.GE.U32.AND P4, PT, R6, UR5, PT ;  /* 0x0000000506007c0c */ /* 0x000fe2000bf86070 */
[----:B------:R-:W-:Y:S02]  /*3650*/  VIADD R6, R0, 0xb00 ;  /* 0x00000b0000067836 */ /* 0x000fe40000000000 */
[----:B------:R-:W1:Y:S04]  /*3660*/  LDS R25, [R53+0x2800] ;  /* 0x0028000035197984 */ /* 0x000e680000000800 */
[----:B------:R-:W-:Y:S04]  /*3670*/  @!P5 STG.E desc[UR10][R2.64+0x1000], R27 ;  /* 0x0010001b0200d986 */ /* 0x000fe8000c10190a */
[----:B----4-:R-:W-:Y:S01]  /*3680*/  @!P5 STG.E desc[UR10][R4.64+0x1000], R19 ;  /* 0x001000130400d986 */ /* 0x010fe2000c10190a */
[----:B------:R-:W-:-:S02]  /*3690*/  ISETP.GE.U32.AND P5, PT, R6, UR5, PT ;  /* 0x0000000506007c0c */ /* 0x000fc4000bfa6070 */
[----:B------:R-:W-:Y:S01]  /*36a0*/  LOP3.LUT R6, R0, 0xc00, RZ, 0xfc, !PT ;  /* 0x00000c0000067812 */ /* 0x000fe200078efcff */
[----:B------:R-:W2:Y:S01]  /*36b0*/  LDS R11, [R53+0x2c00] ;  /* 0x002c0000350b7984 */ /* 0x000ea20000000800 */
[----:B------:R-:W-:-:S03]  /*36c0*/  @!P4 LOP3.LUT R33, R33, 0x80000000, RZ, 0x3c, !PT ;  /* 0x800000002121c812 */ /* 0x000fc600078e3cff */
[----:B------:R3:W-:Y:S04]  /*36d0*/  @!P6 STG.E desc[UR10][R2.64+0x1400], R43 ;  /* 0x0014002b0200e986 */ /* 0x0007e8000c10190a */
[----:B------:R-:W4:Y:S04]  /*36e0*/  LDS R15, [R53+0x3000] ;  /* 0x00300000350f7984 */ /* 0x000f280000000800 */
[----:B------:R-:W-:Y:S01]  /*36f0*/  @!P6 STG.E desc[UR10][R4.64+0x1400], R21 ;  /* 0x001400150400e986 */ /* 0x000fe2000c10190a */
[----:B------:R-:W-:Y:S01]  /*3700*/  ISETP.GE.U32.AND P6, PT, R6, UR5, PT ;  /* 0x0000000506007c0c */ /* 0x000fe2000bfc6070 */
[----:B------:R-:W-:-:S02]  /*3710*/  VIADD R6, R0, 0xd00 ;  /* 0x00000d0000067836 */ /* 0x000fc40000000000 */
[----:B------:R-:W4:Y:S01]  /*3720*/  LDS R17, [R53+0x3400] ;  /* 0x0034000035117984 */ /* 0x000f220000000800 */
[----:B---3--:R-:W-:-:S03]  /*3730*/  @!P1 LOP3.LUT R43, R30, 0x80000000, RZ, 0x3c, !PT ;  /* 0x800000001e2b9812 */ /* 0x008fc600078e3cff */
[----:B------:R-:W3:Y:S04]  /*3740*/  LDS R19, [R53+0x3800] ;  /* 0x0038000035137984 */ /* 0x000ee80000000800 */
[----:B------:R-:W-:Y:S02]  /*3750*/  @!P0 STG.E desc[UR10][R2.64+0x1800], R45 ;  /* 0x0018002d02008986 */ /* 0x000fe4000c10190a */
[----:B------:R-:W-:Y:S02]  /*3760*/  @!P6 LOP3.LUT R35, R35, 0x80000000, RZ, 0x3c, !PT ;  /* 0x800000002323e812 */ /* 0x000fe400078e3cff */
[----:B------:R-:W3:Y:S04]  /*3770*/  LDS R21, [R53+0x3c00] ;  /* 0x003c000035157984 */ /* 0x000ee80000000800 */
[----:B------:R0:W-:Y:S01]  /*3780*/  @!P0 STG.E desc[UR10][R4.64+0x1800], R23 ;  /* 0x0018001704008986 */ /* 0x0001e2000c10190a */
[----:B------:R-:W-:Y:S01]  /*3790*/  ISETP.GE.U32.AND P0, PT, R6, UR5, PT ;  /* 0x0000000506007c0c */ /* 0x000fe2000bf06070 */
[----:B------:R-:W-:-:S02]  /*37a0*/  VIADD R6, R0, 0xe00 ;  /* 0x00000e0000067836 */ /* 0x000fc40000000000 */
[----:B------:R-:W3:Y:S04]  /*37b0*/  LDS R27, [R53+0x4000] ;  /* 0x00400000351b7984 */ /* 0x000ee80000000800 */
[----:B------:R-:W3:Y:S04]  /*37c0*/  LDS R29, [R53+0x4400] ;  /* 0x00440000351d7984 */ /* 0x000ee80000000800 */
[----:B------:R-:W-:Y:S01]  /*37d0*/  @!P1 STG.E desc[UR10][R2.64+0x1c00], R43 ;  /* 0x001c002b02009986 */ /* 0x000fe2000c10190a */
[----:B0-----:R-:W-:-:S03]  /*37e0*/  @!P3 LOP3.LUT R23, R32, 0x80000000, RZ, 0x3c, !PT ;  /* 0x800000002017b812 */ /* 0x001fc600078e3cff */
[----:B------:R0:W-:Y:S01]  /*37f0*/  @!P1 STG.E desc[UR10][R4.64+0x1c00], R7 ;  /* 0x001c000704009986 */ /* 0x0001e2000c10190a */
[----:B------:R-:W-:Y:S01]  /*3800*/  ISETP.GE.U32.AND P1, PT, R6, UR5, PT ;  /* 0x0000000506007c0c */ /* 0x000fe2000bf26070 */
[----:B------:R-:W-:Y:S02]  /*3810*/  VIADD R6, R0, 0xf00 ;  /* 0x00000f0000067836 */ /* 0x000fe40000000000 */
[----:B------:R-:W-:Y:S04]  /*3820*/  @!P2 STG.E desc[UR10][R2.64+0x2000], R31 ;  /* 0x0020001f0200a986 */ /* 0x000fe8000c10190a */
[----:B------:R1:W-:Y:S01]  /*3830*/  @!P2 STG.E desc[UR10][R4.64+0x2000], R9 ;  /* 0x002000090400a986 */ /* 0x0003e2000c10190a */
[----:B------:R-:W-:Y:S02]  /*3840*/  ISETP.GE.U32.AND P2, PT, R6, UR5, PT ;  /* 0x0000000506007c0c */ /* 0x000fe4000bf46070 */
[----:B------:R-:W-:Y:S01]  /*3850*/  LOP3.LUT R6, R0, 0x1000, RZ, 0xfc, !PT ;  /* 0x0000100000067812 */ /* 0x000fe200078efcff */
[----:B------:R-:W-:Y:S01]  /*3860*/  @!P3 STG.E desc[UR10][R2.64+0x2400], R23 ;  /* 0x002400170200b986 */ /* 0x000fe2000c10190a */
[----:B0-----:R-:W-:-:S02]  /*3870*/  @!P5 LOP3.LUT R7, R34, 0x80000000, RZ, 0x3c, !PT ;  /* 0x800000002207d812 */ /* 0x001fc400078e3cff */
[----:B------:R-:W-:Y:S01]  /*3880*/  @!P1 LOP3.LUT R37, R37, 0x80000000, RZ, 0x3c, !PT ;  /* 0x8000000025259812 */ /* 0x000fe200078e3cff */
[----:B------:R0:W-:Y:S01]  /*3890*/  @!P3 STG.E desc[UR10][R4.64+0x2400], R13 ;  /* 0x0024000d0400b986 */ /* 0x0001e2000c10190a */
[----:B------:R-:W-:Y:S01]  /*38a0*/  ISETP.GE.U32.AND P3, PT, R6, UR5, PT ;  /* 0x0000000506007c0c */ /* 0x000fe2000bf66070 */
[C---:B------:R-:W-:Y:S02]  /*38b0*/  VIADD R6, R0.reuse, 0x1100 ;  /* 0x0000110000067836 */ /* 0x040fe40000000000 */
[----:B------:R-:W-:Y:S01]  /*38c0*/  @!P4 STG.E desc[UR10][R2.64+0x2800], R33 ;  /* 0x002800210200c986 */ /* 0x000fe2000c10190a */
[----:B------:R-:W-:Y:S01]  /*38d0*/  VIADD R0, R0, 0x1200 ;  /* 0x0000120000007836 */ /* 0x000fe20000000000 */
[----:B-1----:R-:W-:Y:S02]  /*38e0*/  @!P0 LOP3.LUT R9, R36, 0x80000000, RZ, 0x3c, !PT ;  /* 0x8000000024098812 */ /* 0x002fe400078e3cff */
[----:B------:R-:W-:Y:S01]  /*38f0*/  @!P4 STG.E desc[UR10][R4.64+0x2800], R25 ;  /* 0x002800190400c986 */ /* 0x000fe2000c10190a */
[----:B------:R-:W-:-:S03]  /*3900*/  ISETP.GE.U32.AND P4, PT, R6, UR5, PT ;  /* 0x0000000506007c0c */ /* 0x000fc6000bf86070 */
[----:B------:R1:W-:Y:S01]  /*3910*/  @!P5 STG.E desc[UR10][R2.64+0x2c00], R7 ;  /* 0x002c00070200d986 */ /* 0x0003e2000c10190a */
[----:B0-----:R-:W-:Y:S02]  /*3920*/  @!P2 LOP3.LUT R13, R38, 0x80000000, RZ, 0x3c, !PT ;  /* 0x80000000260da812 */ /* 0x001fe400078e3cff */
[----:B------:R-:W-:Y:S01]  /*3930*/  @!P3 LOP3.LUT R39, R39, 0x80000000, RZ, 0x3c, !PT ;  /* 0x800000002727b812 */ /* 0x000fe200078e3cff */
[----:B--2---:R0:W-:Y:S01]  /*3940*/  @!P5 STG.E desc[UR10][R4.64+0x2c00], R11 ;  /* 0x002c000b0400d986 */ /* 0x0041e2000c10190a */
[----:B------:R-:W-:-:S03]  /*3950*/  ISETP.GE.U32.AND P5, PT, R0, UR5, PT ;  /* 0x0000000500007c0c */ /* 0x000fc6000bfa6070 */
[----:B------:R0:W-:Y:S04]  /*3960*/  @!P6 STG.E desc[UR10][R2.64+0x3000], R35 ;  /* 0x003000230200e986 */ /* 0x0001e8000c10190a */
[----:B----4-:R0:W-:Y:S01]  /*3970*/  @!P6 STG.E desc[UR10][R4.64+0x3000], R15 ;  /* 0x0030000f0400e986 */ /* 0x0101e2000c10190a */
[----:B-1----:R-:W-:-:S03]  /*3980*/  @!P4 LOP3.LUT R7, R40, 0x80000000, RZ, 0x3c, !PT ;  /* 0x800000002807c812 */ /* 0x002fc600078e3cff */
[----:B------:R0:W-:Y:S04]  /*3990*/  @!P0 STG.E desc[UR10][R2.64+0x3400], R9 ;  /* 0x0034000902008986 */ /* 0x0001e8000c10190a */
[----:B------:R0:W-:Y:S04]  /*39a0*/  @!P0 STG.E desc[UR10][R4.64+0x3400], R17 ;  /* 0x0034001104008986 */ /* 0x0001e8000c10190a */
[----:B------:R0:W-:Y:S04]  /*39b0*/  @!P1 STG.E desc[UR10][R2.64+0x3800], R37 ;  /* 0x0038002502009986 */ /* 0x0001e8000c10190a */
[----:B---3--:R0:W-:Y:S04]  /*39c0*/  @!P1 STG.E desc[UR10][R4.64+0x3800], R19 ;  /* 0x0038001304009986 */ /* 0x0081e8000c10190a */
[----:B------:R0:W-:Y:S04]  /*39d0*/  @!P2 STG.E desc[UR10][R2.64+0x3c00], R13 ;  /* 0x003c000d0200a986 */ /* 0x0001e8000c10190a */
[----:B------:R0:W-:Y:S04]  /*39e0*/  @!P2 STG.E desc[UR10][R4.64+0x3c00], R21 ;  /* 0x003c00150400a986 */ /* 0x0001e8000c10190a */
[----:B------:R0:W-:Y:S04]  /*39f0*/  @!P3 STG.E desc[UR10][R2.64+0x4000], R39 ;  /* 0x004000270200b986 */ /* 0x0001e8000c10190a */
[----:B------:R0:W-:Y:S04]  /*3a00*/  @!P3 STG.E desc[UR10][R4.64+0x4000], R27 ;  /* 0x0040001b0400b986 */ /* 0x0001e8000c10190a */
[----:B------:R0:W-:Y:S04]  /*3a10*/  @!P4 STG.E desc[UR10][R2.64+0x4400], R7 ;  /* 0x004400070200c986 */ /* 0x0001e8000c10190a */
[----:B------:R0:W-:Y:S01]  /*3a20*/  @!P4 STG.E desc[UR10][R4.64+0x4400], R29 ;  /* 0x0044001d0400c986 */ /* 0x0001e2000c10190a */
[----:B------:R-:W-:Y:S05]  /*3a30*/  @P5 EXIT ;  /* 0x000000000000594d */ /* 0x000fea0003800000 */
[----:B------:R-:W1:Y:S01]  /*3a40*/  LDS R53, [R53+0x4800] ;  /* 0x0048000035357984 */ /* 0x000e620000000800 */
[----:B------:R-:W-:-:S05]  /*3a50*/  LOP3.LUT R41, R41, 0x80000000, RZ, 0x3c, !PT ;  /* 0x8000000029297812 */ /* 0x000fca00078e3cff */
[----:B------:R-:W-:Y:S04]  /*3a60*/  STG.E desc[UR10][R2.64+0x4800], R41 ;  /* 0x0048002902007986 */ /* 0x000fe8000c10190a */
[----:B-1----:R-:W-:Y:S01]  /*3a70*/  STG.E desc[UR10][R4.64+0x4800], R53 ;  /* 0x0048003504007986 */ /* 0x002fe2000c10190a */
[----:B------:R-:W-:Y:S05]  /*3a80*/  EXIT ;  /* 0x000000000000794d */ /* 0x000fea0003800000 */
.L_x_240:
        /* <DEDUP_REMOVED lines=15> */
.L_x_245:


//--------------------- .text._ZN3cub18CUB_300001_SM_10006detail11EmptyKernelIvEEvv --------------------------
	.section	.text._ZN3cub18CUB_300001_SM_10006detail11EmptyKernelIvEEvv,"ax",@progbits
	.align	128
        .global         _ZN3cub18CUB_300001_SM_10006detail11EmptyKernelIvEEvv
        .type           _ZN3cub18CUB_300001_SM_10006detail11EmptyKernelIvEEvv,@function
        .size           _ZN3cub18CUB_300001_SM_10006detail11EmptyKernelIvEEvv,(.L_x_246 - _ZN3cub18CUB_300001_SM_10006detail11EmptyKernelIvEEvv)
        .other          _ZN3cub18CUB_300001_SM_10006detail11EmptyKernelIvEEvv,@"STO_CUDA_ENTRY STV_DEFAULT"
_ZN3cub18CUB_300001_SM_10006detail11EmptyKernelIvEEvv:
.text._ZN3cub18CUB_300001_SM_10006detail11EmptyKernelIvEEvv:
[----:B------:R-:W-:Y:S01]  /*0000*/  LDC R1, c[0x0][0x37c] ;  /* 0x0000df00ff017b82 */ /* 0x000fe20000000800 */
[----:B------:R-:W-:Y:S05]  /*0010*/  EXIT ;  /* 0x000000000000794d */ /* 0x000fea0003800000 */
.L_x_241:
        /* <DEDUP_REMOVED lines=14> */
.L_x_246:


//--------------------- .nv.shared._ZN3cub18CUB_300001_SM_10006detail10radix_sort29DeviceRadixSortOnesweepKernelINS1_5radix10policy_hubIiijE10Policy1000ELNS0_9SortOrderE0EiijiiNS1_21identity_decomposer_tEEEvPT5_SB_PT3_PKSC_PT1_PKSG_PT2_PKSK_T4_iiT6_ --------------------------
	.section	.nv.shared._ZN3cub18CUB_300001_SM_10006detail10radix_sort29DeviceRadixSortOnesweepKernelINS1_5radix10policy_hubIiijE10Policy1000ELNS0_9SortOrderE0EiijiiNS1_21identity_decomposer_tEEEvPT5_SB_PT3_PKSC_PT1_PKSG_PT2_PKSK_T4_iiT6_,"aw",@nobits
	.sectionflags	@""
	.align	16
.nv.shared._ZN3cub18CUB_300001_SM_10006detail10radix_sort29DeviceRadixSortOnesweepKernelINS1_5radix10policy_hubIiijE10Policy1000ELNS0_9SortOrderE0EiijiiNS1_21identity_decomposer_tEEEvPT5_SB_PT3_PKSC_PT1_PKSG_PT2_PKSK_T4_iiT6_:
	.zero		37376


//--------------------- .nv.shared.reserved.0     --------------------------
	.section	.nv.shared.reserved.0,"aw",@nobits
	.weak		__nv_reservedSMEM_offset_0_alias
	.size		__nv_reservedSMEM_offset_0_alias, 0, 64
	.other		__nv_reservedSMEM_offset_0_alias,@"STO_CUDA_RESERVED_SHARED STV_DEFAULT"
__nv_reservedSMEM_offset_0_alias:
	.zero		0
	.zero		64


//--------------------- .nv.global                --------------------------
	.section	.nv.global,"aw",@nobits
.nv.global:
	.type		_ZN30_INTERNAL_7054dc71_4_k_cu_main6thrust24THRUST_300001_SM_1000_NS12placeholders2_5E,@object
	.size		_ZN30_INTERNAL_7054dc71_4_k_cu_main6thrust24THRUST_300001_SM_1000_NS12placeholders2_5E,(_ZN30_INTERNAL_7054dc71_4_k_cu_main4cuda3std3__45__cpo6cbeginE - _ZN30_INTERNAL_7054dc71_4_k_cu_main6thrust24THRUST_300001_SM_1000_NS12placeholders2_5E)
_ZN30_INTERNAL_7054dc71_4_k_cu_main6thrust24THRUST_300001_SM_1000_NS12placeholders2_5E:
	.zero		1
	.type		_ZN30_INTERNAL_7054dc71_4_k_cu_main4cuda3std3__45__cpo6cbeginE,@object
	.size		_ZN30_INTERNAL_7054dc71_4_k_cu_main4cuda3std3__45__cpo6cbeginE,(_ZN30_INTERNAL_7054dc71_4_k_cu_main4cuda3std6ranges3__45__cpo6cbeginE - _ZN30_INTERNAL_7054dc71_4_k_cu_main4cuda3std3__45__cpo6cbeginE)
_ZN30_INTERNAL_7054dc71_4_k_cu_main4cuda3std3__45__cpo6cbeginE:
	.zero		1
	.type		_ZN30_INTERNAL_7054dc71_4_k_cu_main4cuda3std6ranges3__45__cpo6cbeginE,@object
	.size		_ZN30_INTERNAL_7054dc71_4_k_cu_main4cuda3std6ranges3__45__cpo6cbeginE,(_ZN30_INTERNAL_7054dc71_4_k_cu_main4cuda3std3__48in_placeE - _ZN30_INTERNAL_7054dc71_4_k_cu_main4cuda3std6ranges3__45__cpo6cbeginE)
_ZN30_INTERNAL_7054dc71_4_k_cu_main4cuda3std6ranges3__45__cpo6cbeginE:
	.zero		1
	.type		_ZN30_INTERNAL_7054dc71_4_k_cu_main4cuda3std3__48in_placeE,@object
	.size		_ZN30_INTERNAL_7054dc71_4_k_cu_main4cuda3std3__48in_placeE,(_ZN30_INTERNAL_7054dc71_4_k_cu_main4cuda3std6ranges3__45__cpo4sizeE - _ZN30_INTERNAL_7054dc71_4_k_cu_main4cuda3std3__48in_placeE)
_ZN30_INTERNAL_7054dc71_4_k_cu_main4cuda3std3__48in_placeE:
	.zero		1
	.type		_ZN30_INTERNAL_7054dc71_4_k_cu_main4cuda3std6ranges3__45__cpo4sizeE,@object
	.size		_ZN30_INTERNAL_7054dc71_4_k_cu_main4cuda3std6ranges3__45__cpo4sizeE,(_ZN30_INTERNAL_7054dc71_4_k_cu_main6thrust24THRUST_300001_SM_1000_NS12placeholders2_9E - _ZN30_INTERNAL_7054dc71_4_k_cu_main4cuda3std6ranges3__45__cpo4sizeE)
_ZN30_INTERNAL_7054dc71_4_k_cu_main4cuda3std6ranges3__45__cpo4sizeE:
	.zero		1
	.type		_ZN30_INTERNAL_7054dc71_4_k_cu_main6thrust24THRUST_300001_SM_1000_NS12placeholders2_9E,@object
	.size		_ZN30_INTERNAL_7054dc71_4_k_cu_main6thrust24THRUST_300001_SM_1000_NS12placeholders2_9E,(_ZN30_INTERNAL_7054dc71_4_k_cu_main4cuda3std3__45__cpo7crbeginE - _ZN30_INTERNAL_7054dc71_4_k_cu_main6thrust24THRUST_300001_SM_1000_NS12placeholders2_9E)
_ZN30_INTERNAL_7054dc71_4_k_cu_main6thrust24THRUST_300001_SM_1000_NS12placeholders2_9E:
	.zero		1
	.type		_ZN30_INTERNAL_7054dc71_4_k_cu_main4cuda3std3__45__cpo7crbeginE,@object
	.size		_ZN30_INTERNAL_7054dc71_4_k_cu_main4cuda3std3__45__cpo7crbeginE,(_ZN30_INTERNAL_7054dc71_4_k_cu_main4cuda3std6ranges3__45__cpo4nextE - _ZN30_INTERNAL_7054dc71_4_k_cu_main4cuda3std3__45__cpo7crbeginE)
_ZN30_INTERNAL_7054dc71_4_k_cu_main4cuda3std3__45__cpo7crbeginE:
	.zero		1
	.type		_ZN30_INTERNAL_7054dc71_4_k_cu_main4cuda3std6ranges3__45__cpo4nextE,@object
	.size		_ZN30_INTERNAL_7054dc71_4_k_cu_main4cuda3std6ranges3__45__cpo4nextE,(_ZN30_INTERNAL_7054dc71_4_k_cu_main4cuda3std6ranges3__45__cpo4swapE - _ZN30_INTERNAL_7054dc71_4_k_cu_main4cuda3std6ranges3__45__cpo4nextE)
_ZN30_INTERNAL_7054dc71_4_k_cu_main4cuda3std6ranges3__45__cpo4nextE:
	.zero		1
	.type		_ZN30_INTERNAL_7054dc71_4_k_cu_main4cuda3std6ranges3__45__cpo4swapE,@object
	.size		_ZN30_INTERNAL_7054dc71_4_k_cu_main4cuda3std6ranges3__45__cpo4swapE,(_ZN30_INTERNAL_7054dc71_4_k_cu_main6thrust24THRUST_300001_SM_1000_NS12placeholders2_1E - _ZN30_INTERNAL_7054dc71_4_k_cu_main4cuda3std6ranges3__45__cpo4swapE)
_ZN30_INTERNAL_7054dc71_4_k_cu_main4cuda3std6ranges3__45__cpo4swapE:
	.zero		1
	.type		_ZN30_INTERNAL_7054dc71_4_k_cu_main6thrust24THRUST_300001_SM_1000_NS12placeholders2_1E,@object
	.size		_ZN30_INTERNAL_7054dc71_4_k_cu_main6thrust24THRUST_300001_SM_1000_NS12placeholders2_1E,(_ZN30_INTERNAL_7054dc71_4_k_cu_main6thrust24THRUST_300001_SM_1000_NS12placeholders2_3E - _ZN30_INTERNAL_7054dc71_4_k_cu_main6thrust24THRUST_300001_SM_1000_NS12placeholders2_1E)
_ZN30_INTERNAL_7054dc71_4_k_cu_main6thrust24THRUST_300001_SM_1000_NS12placeholders2_1E:
	.zero		1
	.type		_ZN30_INTERNAL_7054dc71_4_k_cu_main6thrust24THRUST_300001_SM_1000_NS12placeholders2_3E,@object
	.size		_ZN30_INTERNAL_7054dc71_4_k_cu_main6thrust24THRUST_300001_SM_1000_NS12placeholders2_3E,(_ZN30_INTERNAL_7054dc71_4_k_cu_main4cuda3std3__45__cpo5beginE - _ZN30_INTERNAL_7054dc71_4_k_cu_main6thrust24THRUST_300001_SM_1000_NS12placeholders2_3E)
_ZN30_INTERNAL_7054dc71_4_k_cu_main6thrust24THRUST_300001_SM_1000_NS12placeholders2_3E:
	.zero		1
	.type		_ZN30_INTERNAL_7054dc71_4_k_cu_main4cuda3std3__45__cpo5beginE,@object
	.size		_ZN30_INTERNAL_7054dc71_4_k_cu_main4cuda3std3__45__cpo5beginE,(_ZN30_INTERNAL_7054dc71_4_k_cu_main4cuda3std6ranges3__45__cpo5beginE - _ZN30_INTERNAL_7054dc71_4_k_cu_main4cuda3std3__45__cpo5beginE)
_ZN30_INTERNAL_7054dc71_4_k_cu_main4cuda3std3__45__cpo5beginE:
	.zero		1
	.type		_ZN30_INTERNAL_7054dc71_4_k_cu_main4cuda3std6ranges3__45__cpo5beginE,@object
	.size		_ZN30_INTERNAL_7054dc71_4_k_cu_main4cuda3std6ranges3__45__cpo5beginE,(_ZN30_INTERNAL_7054dc71_4_k_cu_main4cuda3std3__432_GLOBAL__N__7054dc71_4_k_cu_main6ignoreE - _ZN30_INTERNAL_7054dc71_4_k_cu_main4cuda3std6ranges3__45__cpo5beginE)
_ZN30_INTERNAL_7054dc71_4_k_cu_main4cuda3std6ranges3__45__cpo5beginE:
	.zero		1
	.type		_ZN30_INTERNAL_7054dc71_4_k_cu_main4cuda3std3__432_GLOBAL__N__7054dc71_4_k_cu_main6ignoreE,@object
	.size		_ZN30_INTERNAL_7054dc71_4_k_cu_main4cuda3std3__432_GLOBAL__N__7054dc71_4_k_cu_main6ignoreE,(_ZN30_INTERNAL_7054dc71_4_k_cu_main4cuda3std6ranges3__45__cpo4dataE - _ZN30_INTERNAL_7054dc71_4_k_cu_main4cuda3std3__432_GLOBAL__N__7054dc71_4_k_cu_main6ignoreE)
_ZN30_INTERNAL_7054dc71_4_k_cu_main4cuda3std3__432_GLOBAL__N__7054dc71_4_k_cu_main6ignoreE:
	.zero		1
	.type		_ZN30_INTERNAL_7054dc71_4_k_cu_main4cuda3std6ranges3__45__cpo4dataE,@object
	.size		_ZN30_INTERNAL_7054dc71_4_k_cu_main4cuda3std6ranges3__45__cpo4dataE,(_ZN30_INTERNAL_7054dc71_4_k_cu_main6thrust24THRUST_300001_SM_1000_NS12placeholders2_7E - _ZN30_INTERNAL_7054dc71_4_k_cu_main4cuda3std6ranges3__45__cpo4dataE)
_ZN30_INTERNAL_7054dc71_4_k_cu_main4cuda3std6ranges3__45__cpo4dataE:
	.zero		1
	.type		_ZN30_INTERNAL_7054dc71_4_k_cu_main6thrust24THRUST_300001_SM_1000_NS12placeholders2_7E,@object
	.size		_ZN30_INTERNAL_7054dc71_4_k_cu_main6thrust24THRUST_300001_SM_1000_NS12placeholders2_7E,(_ZN30_INTERNAL_7054dc71_4_k_cu_main4cuda3std3__45__cpo6rbeginE - _ZN30_INTERNAL_7054dc71_4_k_cu_main6thrust24THRUST_300001_SM_1000_NS12placeholders2_7E)
_ZN30_INTERNAL_7054dc71_4_k_cu_main6thrust24THRUST_300001_SM_1000_NS12placeholders2_7E:
	.zero		1
	.type		_ZN30_INTERNAL_7054dc71_4_k_cu_main4cuda3std3__45__cpo6rbeginE,@object
	.size		_ZN30_INTERNAL_7054dc71_4_k_cu_main4cuda3std3__45__cpo6rbeginE,(_ZN30_INTERNAL_7054dc71_4_k_cu_main4cuda3std6ranges3__45__cpo7advanceE - _ZN30_INTERNAL_7054dc71_4_k_cu_main4cuda3std3__45__cpo6rbeginE)
_ZN30_INTERNAL_7054dc71_4_k_cu_main4cuda3std3__45__cpo6rbeginE:
	.zero		1
	.type		_ZN30_INTERNAL_7054dc71_4_k_cu_main4cuda3std6ranges3__45__cpo7advanceE,@object
	.size		_ZN30_INTERNAL_7054dc71_4_k_cu_main4cuda3std6ranges3__45__cpo7advanceE,(_ZN30_INTERNAL_7054dc71_4_k_cu_main4cuda3std3__47nulloptE - _ZN30_INTERNAL_7054dc71_4_k_cu_main4cuda3std6ranges3__45__cpo7advanceE)
_ZN30_INTERNAL_7054dc71_4_k_cu_main4cuda3std6ranges3__45__cpo7advanceE:
	.zero		1
	.type		_ZN30_INTERNAL_7054dc71_4_k_cu_main4cuda3std3__47nulloptE,@object
	.size		_ZN30_INTERNAL_7054dc71_4_k_cu_main4cuda3std3__47nulloptE,(_ZN30_INTERNAL_7054dc71_4_k_cu_main4cuda3std6ranges3__45__cpo8distanceE - _ZN30_INTERNAL_7054dc71_4_k_cu_main4cuda3std3__47nulloptE)
_ZN30_INTERNAL_7054dc71_4_k_cu_main4cuda3std3__47nulloptE:
	.zero		1
	.type		_ZN30_INTERNAL_7054dc71_4_k_cu_main4cuda3std6ranges3__45__cpo8distanceE,@object
	.size		_ZN30_INTERNAL_7054dc71_4_k_cu_main4cuda3std6ranges3__45__cpo8distanceE,(_ZN30_INTERNAL_7054dc71_4_k_cu_main6thrust24THRUST_300001_SM_1000_NS12placeholders2_6E - _ZN30_INTERNAL_7054dc71_4_k_cu_main4cuda3std6ranges3__45__cpo8distanceE)
_ZN30_INTERNAL_7054dc71_4_k_cu_main4cuda3std6ranges3__45__cpo8distanceE:
	.zero		1
	.type		_ZN30_INTERNAL_7054dc71_4_k_cu_main6thrust24THRUST_300001_SM_1000_NS12placeholders2_6E,@object
	.size		_ZN30_INTERNAL_7054dc71_4_k_cu_main6thrust24THRUST_300001_SM_1000_NS12placeholders2_6E,(_ZN30_INTERNAL_7054dc71_4_k_cu_main4cuda3std3__45__cpo4cendE - _ZN30_INTERNAL_7054dc71_4_k_cu_main6thrust24THRUST_300001_SM_1000_NS12placeholders2_6E)
_ZN30_INTERNAL_7054dc71_4_k_cu_main6thrust24THRUST_300001_SM_1000_NS12placeholders2_6E:
	.zero		1
	.type		_ZN30_INTERNAL_7054dc71_4_k_cu_main4cuda3std3__45__cpo4cendE,@object
	.size		_ZN30_INTERNAL_7054dc71_4_k_cu_main4cuda3std3__45__cpo4cendE,(_ZN30_INTERNAL_7054dc71_4_k_cu_main4cuda3std6ranges3__45__cpo4cendE - _ZN30_INTERNAL_7054dc71_4_k_cu_main4cuda3std3__45__cpo4cendE)
_ZN30_INTERNAL_7054dc71_4_k_cu_main4cuda3std3__45__cpo4cendE:
	.zero		1
	.type		_ZN30_INTERNAL_7054dc71_4_k_cu_main4cuda3std6ranges3__45__cpo4cendE,@object
	.size		_ZN30_INTERNAL_7054dc71_4_k_cu_main4cuda3std6ranges3__45__cpo4cendE,(_ZN30_INTERNAL_7054dc71_4_k_cu_main4cuda3std3__420unreachable_sentinelE - _ZN30_INTERNAL_7054dc71_4_k_cu_main4cuda3std6ranges3__45__cpo4cendE)
_ZN30_INTERNAL_7054dc71_4_k_cu_main4cuda3std6ranges3__45__cpo4cendE:
	.zero		1
	.type		_ZN30_INTERNAL_7054dc71_4_k_cu_main4cuda3std3__420unreachable_sentinelE,@object
	.size		_ZN30_INTERNAL_7054dc71_4_k_cu_main4cuda3std3__420unreachable_sentinelE,(_ZN30_INTERNAL_7054dc71_4_k_cu_main4cuda3std6ranges3__45__cpo5ssizeE - _ZN30_INTERNAL_7054dc71_4_k_cu_main4cuda3std3__420unreachable_sentinelE)
_ZN30_INTERNAL_7054dc71_4_k_cu_main4cuda3std3__420unreachable_sentinelE:
	.zero		1
	.type		_ZN30_INTERNAL_7054dc71_4_k_cu_main4cuda3std6ranges3__45__cpo5ssizeE,@object
	.size		_ZN30_INTERNAL_7054dc71_4_k_cu_main4cuda3std6ranges3__45__cpo5ssizeE,(_ZN30_INTERNAL_7054dc71_4_k_cu_main6thrust24THRUST_300001_SM_1000_NS12placeholders3_10E - _ZN30_INTERNAL_7054dc71_4_k_cu_main4cuda3std6ranges3__45__cpo5ssizeE)
_ZN30_INTERNAL_7054dc71_4_k_cu_main4cuda3std6ranges3__45__cpo5ssizeE:
	.zero		1
	.type		_ZN30_INTERNAL_7054dc71_4_k_cu_main6thrust24THRUST_300001_SM_1000_NS12placeholders3_10E,@object
	.size		_ZN30_INTERNAL_7054dc71_4_k_cu_main6thrust24THRUST_300001_SM_1000_NS12placeholders3_10E,(_ZN30_INTERNAL_7054dc71_4_k_cu_main4cuda3std3__45__cpo5crendE - _ZN30_INTERNAL_7054dc71_4_k_cu_main6thrust24THRUST_300001_SM_1000_NS12placeholders3_10E)
_ZN30_INTERNAL_7054dc71_4_k_cu_main6thrust24THRUST_300001_SM_1000_NS12placeholders3_10E:
	.zero		1
	.type		_ZN30_INTERNAL_7054dc71_4_k_cu_main4cuda3std3__45__cpo5crendE,@object
	.size		_ZN30_INTERNAL_7054dc71_4_k_cu_main4cuda3std3__45__cpo5crendE,(_ZN30_INTERNAL_7054dc71_4_k_cu_main4cuda3std6ranges3__45__cpo4prevE - _ZN30_INTERNAL_7054dc71_4_k_cu_main4cuda3std3__45__cpo5crendE)
_ZN30_INTERNAL_7054dc71_4_k_cu_main4cuda3std3__45__cpo5crendE:
	.zero		1
	.type		_ZN30_INTERNAL_7054dc71_4_k_cu_main4cuda3std6ranges3__45__cpo4prevE,@object
	.size		_ZN30_INTERNAL_7054dc71_4_k_cu_main4cuda3std6ranges3__45__cpo4prevE,(_ZN30_INTERNAL_7054dc71_4_k_cu_main4cuda3std6ranges3__45__cpo9iter_moveE - _ZN30_INTERNAL_7054dc71_4_k_cu_main4cuda3std6ranges3__45__cpo4prevE)
_ZN30_INTERNAL_7054dc71_4_k_cu_main4cuda3std6ranges3__45__cpo4prevE:
	.zero		1
	.type		_ZN30_INTERNAL_7054dc71_4_k_cu_main4cuda3std6ranges3__45__cpo9iter_moveE,@object
	.size		_ZN30_INTERNAL_7054dc71_4_k_cu_main4cuda3std6ranges3__45__cpo9iter_moveE,(_ZN30_INTERNAL_7054dc71_4_k_cu_main6thrust24THRUST_300001_SM_1000_NS12placeholders2_2E - _ZN30_INTERNAL_7054dc71_4_k_cu_main4cuda3std6ranges3__45__cpo9iter_moveE)
_ZN30_INTERNAL_7054dc71_4_k_cu_main4cuda3std6ranges3__45__cpo9iter_moveE:
	.zero		1
	.type		_ZN30_INTERNAL_7054dc71_4_k_cu_main6thrust24THRUST_300001_SM_1000_NS12placeholders2_2E,@object
	.size		_ZN30_INTERNAL_7054dc71_4_k_cu_main6thrust24THRUST_300001_SM_1000_NS12placeholders2_2E,(_ZN30_INTERNAL_7054dc71_4_k_cu_main6thrust24THRUST_300001_SM_1000_NS12placeholders2_4E - _ZN30_INTERNAL_7054dc71_4_k_cu_main6thrust24THRUST_300001_SM_1000_NS12placeholders2_2E)
_ZN30_INTERNAL_7054dc71_4_k_cu_main6thrust24THRUST_300001_SM_1000_NS12placeholders2_2E:
	.zero		1
	.type		_ZN30_INTERNAL_7054dc71_4_k_cu_main6thrust24THRUST_300001_SM_1000_NS12placeholders2_4E,@object
	.size		_ZN30_INTERNAL_7054dc71_4_k_cu_main6thrust24THRUST_300001_SM_1000_NS12placeholders2_4E,(_ZN30_INTERNAL_7054dc71_4_k_cu_main4cuda3std3__45__cpo3endE - _ZN30_INTERNAL_7054dc71_4_k_cu_main6thrust24THRUST_300001_SM_1000_NS12placeholders2_4E)
_ZN30_INTERNAL_7054dc71_4_k_cu_main6thrust24THRUST_300001_SM_1000_NS12placeholders2_4E:
	.zero		1
	.type		_ZN30_INTERNAL_7054dc71_4_k_cu_main4cuda3std3__45__cpo3endE,@object
	.size		_ZN30_INTERNAL_7054dc71_4_k_cu_main4cuda3std3__45__cpo3endE,(_ZN30_INTERNAL_7054dc71_4_k_cu_main4cuda3std6ranges3__45__cpo3endE - _ZN30_INTERNAL_7054dc71_4_k_cu_main4cuda3std3__45__cpo3endE)
_ZN30_INTERNAL_7054dc71_4_k_cu_main4cuda3std3__45__cpo3endE:
	.zero		1
	.type		_ZN30_INTERNAL_7054dc71_4_k_cu_main4cuda3std6ranges3__45__cpo3endE,@object
	.size		_ZN30_INTERNAL_7054dc71_4_k_cu_main4cuda3std6ranges3__45__cpo3endE,(_ZN30_INTERNAL_7054dc71_4_k_cu_main4cuda3std3__419piecewise_constructE - _ZN30_INTERNAL_7054dc71_4_k_cu_main4cuda3std6ranges3__45__cpo3endE)
_ZN30_INTERNAL_7054dc71_4_k_cu_main4cuda3std6ranges3__45__cpo3endE:
	.zero		1
	.type		_ZN30_INTERNAL_7054dc71_4_k_cu_main4cuda3std3__419piecewise_constructE,@object
	.size		_ZN30_INTERNAL_7054dc71_4_k_cu_main4cuda3std3__419piecewise_constructE,(_ZN30_INTERNAL_7054dc71_4_k_cu_main4cuda3std6ranges3__45__cpo5cdataE - _ZN30_INTERNAL_7054dc71_4_k_cu_main4cuda3std3__419piecewise_constructE)
_ZN30_INTERNAL_7054dc71_4_k_cu_main4cuda3std3__419piecewise_constructE:
	.zero		1
	.type		_ZN30_INTERNAL_7054dc71_4_k_cu_main4cuda3std6ranges3__45__cpo5cdataE,@object
	.size		_ZN30_INTERNAL_7054dc71_4_k_cu_main4cuda3std6ranges3__45__cpo5cdataE,(_ZN30_INTERNAL_7054dc71_4_k_cu_main6thrust24THRUST_300001_SM_1000_NS12placeholders2_8E - _ZN30_INTERNAL_7054dc71_4_k_cu_main4cuda3std6ranges3__45__cpo5cdataE)
_ZN30_INTERNAL_7054dc71_4_k_cu_main4cuda3std6ranges3__45__cpo5cdataE:
	.zero		1
	.type		_ZN30_INTERNAL_7054dc71_4_k_cu_main6thrust24THRUST_300001_SM_1000_NS12placeholders2_8E,@object
	.size		_ZN30_INTERNAL_7054dc71_4_k_cu_main6thrust24THRUST_300001_SM_1000_NS12placeholders2_8E,(_ZN30_INTERNAL_7054dc71_4_k_cu_main4cuda3std3__45__cpo4rendE - _ZN30_INTERNAL_7054dc71_4_k_cu_main6thrust24THRUST_300001_SM_1000_NS12placeholders2_8E)
_ZN30_INTERNAL_7054dc71_4_k_cu_main6thrust24THRUST_300001_SM_1000_NS12placeholders2_8E:
	.zero		1
	.type		_ZN30_INTERNAL_7054dc71_4_k_cu_main4cuda3std3__45__cpo4rendE,@object
	.size		_ZN30_INTERNAL_7054dc71_4_k_cu_main4cuda3std3__45__cpo4rendE,(_ZN30_INTERNAL_7054dc71_4_k_cu_main4cuda3std6ranges3__45__cpo9iter_swapE - _ZN30_INTERNAL_7054dc71_4_k_cu_main4cuda3std3__45__cpo4rendE)
_ZN30_INTERNAL_7054dc71_4_k_cu_main4cuda3std3__45__cpo4rendE:
	.zero		1
	.type		_ZN30_INTERNAL_7054dc71_4_k_cu_main4cuda3std6ranges3__45__cpo9iter_swapE,@object
	.size		_ZN30_INTERNAL_7054dc71_4_k_cu_main4cuda3std6ranges3__45__cpo9iter_swapE,(_ZN30_INTERNAL_7054dc71_4_k_cu_main4cuda3std3__48unexpectE - _ZN30_INTERNAL_7054dc71_4_k_cu_main4cuda3std6ranges3__45__cpo9iter_swapE)
_ZN30_INTERNAL_7054dc71_4_k_cu_main4cuda3std6ranges3__45__cpo9iter_swapE:
	.zero		1
	.type		_ZN30_INTERNAL_7054dc71_4_k_cu_main4cuda3std3__48unexpectE,@object
	.size		_ZN30_INTERNAL_7054dc71_4_k_cu_main4cuda3std3__48unexpectE,(_ZN30_INTERNAL_7054dc71_4_k_cu_main6thrust24THRUST_300001_SM_1000_NS6system6detail10sequential3seqE - _ZN30_INTERNAL_7054dc71_4_k_cu_main4cuda3std3__48unexpectE)
_ZN30_INTERNAL_7054dc71_4_k_cu_main4cuda3std3__48unexpectE:
	.zero		1
	.type		_ZN30_INTERNAL_7054dc71_4_k_cu_main6thrust24THRUST_300001_SM_1000_NS6system6detail10sequential3seqE,@object
	.size		_ZN30_INTERNAL_7054dc71_4_k_cu_main6thrust24THRUST_300001_SM_1000_NS6system6detail10sequential3seqE,(.L_29 - _ZN30_INTERNAL_7054dc71_4_k_cu_main6thrust24THRUST_300001_SM_1000_NS6system6detail10sequential3seqE)
_ZN30_INTERNAL_7054dc71_4_k_cu_main6thrust24THRUST_300001_SM_1000_NS6system6detail10sequential3seqE:
	.zero		1
.L_29:


//--------------------- .nv.shared._ZN3cub18CUB_300001_SM_10006detail10radix_sort33DeviceRadixSortExclusiveSumKernelINS1_5radix10policy_hubIiijE10Policy1000EjEEvPT0_ --------------------------
	.section	.nv.shared._ZN3cub18CUB_300001_SM_10006detail10radix_sort33DeviceRadixSortExclusiveSumKernelINS1_5radix10policy_hubIiijE10Policy1000EjEEvPT0_,"aw",@nobits
	.sectionflags	@""
	.align	16
.nv.shared._ZN3cub18CUB_300001_SM_10006detail10radix_sort33DeviceRadixSortExclusiveSumKernelINS1_5radix10policy_hubIiijE10Policy1000EjEEvPT0_:
	.zero		2208


//--------------------- .nv.shared._ZN3cub18CUB_300001_SM_10006detail10radix_sort30DeviceRadixSortHistogramKernelINS1_5radix10policy_hubIiijE10Policy1000ELNS0_9SortOrderE0EijNS1_21identity_decomposer_tEEEvPT2_PKT1_SA_iiT3_ --------------------------
	.section	.nv.shared._ZN3cub18CUB_300001_SM_10006detail10radix_sort30DeviceRadixSortHistogramKernelINS1_5radix10policy_hubIiijE10Policy1000ELNS0_9SortOrderE0EijNS1_21identity_decomposer_tEEEvPT2_PKT1_SA_iiT3_,"aw",@nobits
	.sectionflags	@""
	.align	4
.nv.shared._ZN3cub18CUB_300001_SM_10006detail10radix_sort30DeviceRadixSortHistogramKernelINS1_5radix10policy_hubIiijE10Policy1000ELNS0_9SortOrderE0EijNS1_21identity_decomposer_tEEEvPT2_PKT1_SA_iiT3_:
	.zero		5120


//--------------------- .nv.shared._ZN3cub18CUB_300001_SM_10006detail10radix_sort31DeviceRadixSortSingleTileKernelINS1_5radix10policy_hubIiijE10Policy1000ELNS0_9SortOrderE0EiijNS1_21identity_decomposer_tEEEvPKT1_PSA_PKT2_PSE_T3_iiT4_ --------------------------
	.section	.nv.shared._ZN3cub18CUB_300001_SM_10006detail10radix_sort31DeviceRadixSortSingleTileKernelINS1_5radix10policy_hubIiijE10Policy1000ELNS0_9SortOrderE0EiijNS1_21identity_decomposer_tEEEvPKT1_PSA_PKT2_PSE_T3_iiT4_,"aw",@nobits
	.sectionflags	@""
	.align	16
.nv.shared._ZN3cub18CUB_300001_SM_10006detail10radix_sort31DeviceRadixSortSingleTileKernelINS1_5radix10policy_hubIiijE10Policy1000ELNS0_9SortOrderE0EiijNS1_21identity_decomposer_tEEEvPKT1_PSA_PKT2_PSE_T3_iiT4_:
	.zero		34880


//--------------------- .nv.constant0._ZN3cub18CUB_300001_SM_10006detail10radix_sort29DeviceRadixSortOnesweepKernelINS1_5radix10policy_hubIiijE10Policy1000ELNS0_9SortOrderE0EiijiiNS1_21identity_decomposer_tEEEvPT5_SB_PT3_PKSC_PT1_PKSG_PT2_PKSK_T4_iiT6_ --------------------------
	.section	.nv.constant0._ZN3cub18CUB_300001_SM_10006detail10radix_sort29DeviceRadixSortOnesweepKernelINS1_5radix10policy_hubIiijE10Policy1000ELNS0_9SortOrderE0EiijiiNS1_21identity_decomposer_tEEEvPT5_SB_PT3_PKSC_PT1_PKSG_PT2_PKSK_T4_iiT6_,"a",@progbits
	.sectionflags	@""
	.align	4
.nv.constant0._ZN3cub18CUB_300001_SM_10006detail10radix_sort29DeviceRadixSortOnesweepKernelINS1_5radix10policy_hubIiijE10Policy1000ELNS0_9SortOrderE0EiijiiNS1_21identity_decomposer_tEEEvPT5_SB_PT3_PKSC_PT1_PKSG_PT2_PKSK_T4_iiT6_:
	.zero		973


//--------------------- .nv.constant0._ZN3cub18CUB_300001_SM_10006detail10radix_sort33DeviceRadixSortExclusiveSumKernelINS1_5radix10policy_hubIiijE10Policy1000EjEEvPT0_ --------------------------
	.section	.nv.constant0._ZN3cub18CUB_300001_SM_10006detail10radix_sort33DeviceRadixSortExclusiveSumKernelINS1_5radix10policy_hubIiijE10Policy1000EjEEvPT0_,"a",@progbits
	.sectionflags	@""
	.align	4
.nv.constant0._ZN3cub18CUB_300001_SM_10006detail10radix_sort33DeviceRadixSortExclusiveSumKernelINS1_5radix10policy_hubIiijE10Policy1000EjEEvPT0_:
	.zero		904


//--------------------- .nv.constant0._ZN3cub18CUB_300001_SM_10006detail10radix_sort30DeviceRadixSortHistogramKernelINS1_5radix10policy_hubIiijE10Policy1000ELNS0_9SortOrderE0EijNS1_21identity_decomposer_tEEEvPT2_PKT1_SA_iiT3_ --------------------------
	.section	.nv.constant0._ZN3cub18CUB_300001_SM_10006detail10radix_sort30DeviceRadixSortHistogramKernelINS1_5radix10policy_hubIiijE10Policy1000ELNS0_9SortOrderE0EijNS1_21identity_decomposer_tEEEvPT2_PKT1_SA_iiT3_,"a",@progbits
	.sectionflags	@""
	.align	4
.nv.constant0._ZN3cub18CUB_300001_SM_10006detail10radix_sort30DeviceRadixSortHistogramKernelINS1_5radix10policy_hubIiijE10Policy1000ELNS0_9SortOrderE0EijNS1_21identity_decomposer_tEEEvPT2_PKT1_SA_iiT3_:
	.zero		925


//--------------------- .nv.constant0._ZN3cub18CUB_300001_SM_10006detail10radix_sort31DeviceRadixSortSingleTileKernelINS1_5radix10policy_hubIiijE10Policy1000ELNS0_9SortOrderE0EiijNS1_21identity_decomposer_tEEEvPKT1_PSA_PKT2_PSE_T3_iiT4_ --------------------------
	.section	.nv.constant0._ZN3cub18CUB_300001_SM_10006detail10radix_sort31DeviceRadixSortSingleTileKernelINS1_5radix10policy_hubIiijE10Policy1000ELNS0_9SortOrderE0EiijNS1_21identity_decomposer_tEEEvPKT1_PSA_PKT2_PSE_T3_iiT4_,"a",@progbits
	.sectionflags	@""
	.align	4
.nv.constant0._ZN3cub18CUB_300001_SM_10006detail10radix_sort31DeviceRadixSortSingleTileKernelINS1_5radix10policy_hubIiijE10Policy1000ELNS0_9SortOrderE0EiijNS1_21identity_decomposer_tEEEvPKT1_PSA_PKT2_PSE_T3_iiT4_:
	.zero		941


//--------------------- .nv.constant0._ZN3cub18CUB_300001_SM_10006detail11EmptyKernelIvEEvv --------------------------
	.section	.nv.constant0._ZN3cub18CUB_300001_SM_10006detail11EmptyKernelIvEEvv,"a",@progbits
	.sectionflags	@""
	.align	4
.nv.constant0._ZN3cub18CUB_300001_SM_10006detail11EmptyKernelIvEEvv:
	.zero		896


//--------------------- SYMBOLS --------------------------

	.type		.nv.reservedSmem.offset0,@object
	.size		.nv.reservedSmem.offset0,0x4
	.type		.nv.reservedSmem.cap,@object
	.size		.nv.reservedSmem.cap,0x4
